//
// Generated by NVIDIA NVVM Compiler
//
// Compiler Build ID: CL-36424714
// Cuda compilation tools, release 13.0, V13.0.88
// Based on NVVM 20.0.0
//

.version 9.0
.target sm_100
.address_size 64

	// .globl	_ZN3cub18CUB_300001_SM_10006detail11EmptyKernelIvEEvv
// _ZZN3cub18CUB_300001_SM_10006detail6reduce28DeviceReduceSingleTileKernelINS2_10policy_hubIfjN4cuda3std3__44plusIfEEE10Policy1000EN6thrust24THRUST_300001_SM_1000_NS6detail15normal_iteratorINSD_10device_ptrI6float2EEEEPfjS9_ff27Point_To_Trajectory_FunctorEEvT0_T1_T2_T3_T4_T6_E12temp_storage has been demoted
// _ZZN3cub18CUB_300001_SM_10006detail6reduce18DeviceReduceKernelINS2_10policy_hubIfjN4cuda3std3__44plusIfEEE10Policy1000EN6thrust24THRUST_300001_SM_1000_NS6detail15normal_iteratorINSD_10device_ptrI6float2EEEEjS9_f27Point_To_Trajectory_FunctorEEvT0_PT3_T1_NS0_13GridEvenShareISO_EET2_T4_E12temp_storage has been demoted
// _ZZN3cub18CUB_300001_SM_10006detail6reduce28DeviceReduceSingleTileKernelINS2_10policy_hubIfjN4cuda3std3__44plusIfEEE10Policy1000EPfSC_iS9_ffNS7_10__identityEEEvT0_T1_T2_T3_T4_T6_E12temp_storage has been demoted
// _ZZN3cub18CUB_300001_SM_10006detail6reduce28DeviceReduceSingleTileKernelINS2_10policy_hubIfyN4cuda3std3__44plusIfEEE10Policy1000EN6thrust24THRUST_300001_SM_1000_NS6detail15normal_iteratorINSD_10device_ptrI6float2EEEEPfyS9_ff27Point_To_Trajectory_FunctorEEvT0_T1_T2_T3_T4_T6_E12temp_storage has been demoted
// _ZZN3cub18CUB_300001_SM_10006detail6reduce18DeviceReduceKernelINS2_10policy_hubIfyN4cuda3std3__44plusIfEEE10Policy1000EN6thrust24THRUST_300001_SM_1000_NS6detail15normal_iteratorINSD_10device_ptrI6float2EEEEyS9_f27Point_To_Trajectory_FunctorEEvT0_PT3_T1_NS0_13GridEvenShareISO_EET2_T4_E12temp_storage has been demoted
// _ZZN3cub18CUB_300001_SM_10006detail6reduce28DeviceReduceSingleTileKernelINS2_10policy_hubIfyN4cuda3std3__44plusIfEEE10Policy1000EPfSC_iS9_ffNS7_10__identityEEEvT0_T1_T2_T3_T4_T6_E12temp_storage has been demoted
.global .align 1 .b8 _ZN34_INTERNAL_9d69ed19_4_k_cu_fbacfe894cuda3std3__45__cpo5beginE[1];
.global .align 1 .b8 _ZN34_INTERNAL_9d69ed19_4_k_cu_fbacfe894cuda3std3__45__cpo3endE[1];
.global .align 1 .b8 _ZN34_INTERNAL_9d69ed19_4_k_cu_fbacfe894cuda3std3__45__cpo6cbeginE[1];
.global .align 1 .b8 _ZN34_INTERNAL_9d69ed19_4_k_cu_fbacfe894cuda3std3__45__cpo4cendE[1];
.global .align 1 .b8 _ZN34_INTERNAL_9d69ed19_4_k_cu_fbacfe894cuda3std3__45__cpo6rbeginE[1];
.global .align 1 .b8 _ZN34_INTERNAL_9d69ed19_4_k_cu_fbacfe894cuda3std3__45__cpo4rendE[1];
.global .align 1 .b8 _ZN34_INTERNAL_9d69ed19_4_k_cu_fbacfe894cuda3std3__45__cpo7crbeginE[1];
.global .align 1 .b8 _ZN34_INTERNAL_9d69ed19_4_k_cu_fbacfe894cuda3std3__45__cpo5crendE[1];
.global .align 1 .b8 _ZN34_INTERNAL_9d69ed19_4_k_cu_fbacfe894cuda3std3__436_GLOBAL__N__9d69ed19_4_k_cu_fbacfe896ignoreE[1];
.global .align 1 .b8 _ZN34_INTERNAL_9d69ed19_4_k_cu_fbacfe894cuda3std3__419piecewise_constructE[1];
.global .align 1 .b8 _ZN34_INTERNAL_9d69ed19_4_k_cu_fbacfe894cuda3std3__48in_placeE[1];
.global .align 1 .b8 _ZN34_INTERNAL_9d69ed19_4_k_cu_fbacfe894cuda3std3__420unreachable_sentinelE[1];
.global .align 1 .b8 _ZN34_INTERNAL_9d69ed19_4_k_cu_fbacfe894cuda3std3__47nulloptE[1];
.global .align 1 .b8 _ZN34_INTERNAL_9d69ed19_4_k_cu_fbacfe894cuda3std3__48unexpectE[1];
.global .align 1 .b8 _ZN34_INTERNAL_9d69ed19_4_k_cu_fbacfe894cuda3std6ranges3__45__cpo4swapE[1];
.global .align 1 .b8 _ZN34_INTERNAL_9d69ed19_4_k_cu_fbacfe894cuda3std6ranges3__45__cpo9iter_moveE[1];
.global .align 1 .b8 _ZN34_INTERNAL_9d69ed19_4_k_cu_fbacfe894cuda3std6ranges3__45__cpo5beginE[1];
.global .align 1 .b8 _ZN34_INTERNAL_9d69ed19_4_k_cu_fbacfe894cuda3std6ranges3__45__cpo3endE[1];
.global .align 1 .b8 _ZN34_INTERNAL_9d69ed19_4_k_cu_fbacfe894cuda3std6ranges3__45__cpo6cbeginE[1];
.global .align 1 .b8 _ZN34_INTERNAL_9d69ed19_4_k_cu_fbacfe894cuda3std6ranges3__45__cpo4cendE[1];
.global .align 1 .b8 _ZN34_INTERNAL_9d69ed19_4_k_cu_fbacfe894cuda3std6ranges3__45__cpo7advanceE[1];
.global .align 1 .b8 _ZN34_INTERNAL_9d69ed19_4_k_cu_fbacfe894cuda3std6ranges3__45__cpo9iter_swapE[1];
.global .align 1 .b8 _ZN34_INTERNAL_9d69ed19_4_k_cu_fbacfe894cuda3std6ranges3__45__cpo4nextE[1];
.global .align 1 .b8 _ZN34_INTERNAL_9d69ed19_4_k_cu_fbacfe894cuda3std6ranges3__45__cpo4prevE[1];
.global .align 1 .b8 _ZN34_INTERNAL_9d69ed19_4_k_cu_fbacfe894cuda3std6ranges3__45__cpo4dataE[1];
.global .align 1 .b8 _ZN34_INTERNAL_9d69ed19_4_k_cu_fbacfe894cuda3std6ranges3__45__cpo5cdataE[1];
.global .align 1 .b8 _ZN34_INTERNAL_9d69ed19_4_k_cu_fbacfe894cuda3std6ranges3__45__cpo4sizeE[1];
.global .align 1 .b8 _ZN34_INTERNAL_9d69ed19_4_k_cu_fbacfe894cuda3std6ranges3__45__cpo5ssizeE[1];
.global .align 1 .b8 _ZN34_INTERNAL_9d69ed19_4_k_cu_fbacfe894cuda3std6ranges3__45__cpo8distanceE[1];
.global .align 1 .b8 _ZN34_INTERNAL_9d69ed19_4_k_cu_fbacfe896thrust24THRUST_300001_SM_1000_NS8cuda_cub3parE[1];
.global .align 1 .b8 _ZN34_INTERNAL_9d69ed19_4_k_cu_fbacfe896thrust24THRUST_300001_SM_1000_NS8cuda_cub10par_nosyncE[1];
.global .align 1 .b8 _ZN34_INTERNAL_9d69ed19_4_k_cu_fbacfe896thrust24THRUST_300001_SM_1000_NS6system6detail10sequential3seqE[1];
.global .align 1 .b8 _ZN34_INTERNAL_9d69ed19_4_k_cu_fbacfe896thrust24THRUST_300001_SM_1000_NS12placeholders2_1E[1];
.global .align 1 .b8 _ZN34_INTERNAL_9d69ed19_4_k_cu_fbacfe896thrust24THRUST_300001_SM_1000_NS12placeholders2_2E[1];
.global .align 1 .b8 _ZN34_INTERNAL_9d69ed19_4_k_cu_fbacfe896thrust24THRUST_300001_SM_1000_NS12placeholders2_3E[1];
.global .align 1 .b8 _ZN34_INTERNAL_9d69ed19_4_k_cu_fbacfe896thrust24THRUST_300001_SM_1000_NS12placeholders2_4E[1];
.global .align 1 .b8 _ZN34_INTERNAL_9d69ed19_4_k_cu_fbacfe896thrust24THRUST_300001_SM_1000_NS12placeholders2_5E[1];
.global .align 1 .b8 _ZN34_INTERNAL_9d69ed19_4_k_cu_fbacfe896thrust24THRUST_300001_SM_1000_NS12placeholders2_6E[1];
.global .align 1 .b8 _ZN34_INTERNAL_9d69ed19_4_k_cu_fbacfe896thrust24THRUST_300001_SM_1000_NS12placeholders2_7E[1];
.global .align 1 .b8 _ZN34_INTERNAL_9d69ed19_4_k_cu_fbacfe896thrust24THRUST_300001_SM_1000_NS12placeholders2_8E[1];
.global .align 1 .b8 _ZN34_INTERNAL_9d69ed19_4_k_cu_fbacfe896thrust24THRUST_300001_SM_1000_NS12placeholders2_9E[1];
.global .align 1 .b8 _ZN34_INTERNAL_9d69ed19_4_k_cu_fbacfe896thrust24THRUST_300001_SM_1000_NS12placeholders3_10E[1];
.global .align 1 .b8 _ZN34_INTERNAL_9d69ed19_4_k_cu_fbacfe896thrust24THRUST_300001_SM_1000_NS3seqE[1];

.visible .entry _ZN3cub18CUB_300001_SM_10006detail11EmptyKernelIvEEvv()
{


	ret;

}
	// .globl	_ZN3cub18CUB_300001_SM_10006detail6reduce28DeviceReduceSingleTileKernelINS2_10policy_hubIfjN4cuda3std3__44plusIfEEE10Policy1000EN6thrust24THRUST_300001_SM_1000_NS6detail15normal_iteratorINSD_10device_ptrI6float2EEEEPfjS9_ff27Point_To_Trajectory_FunctorEEvT0_T1_T2_T3_T4_T6_
.visible .entry _ZN3cub18CUB_300001_SM_10006detail6reduce28DeviceReduceSingleTileKernelINS2_10policy_hubIfjN4cuda3std3__44plusIfEEE10Policy1000EN6thrust24THRUST_300001_SM_1000_NS6detail15normal_iteratorINSD_10device_ptrI6float2EEEEPfjS9_ff27Point_To_Trajectory_FunctorEEvT0_T1_T2_T3_T4_T6_(
	.param .align 8 .b8 _ZN3cub18CUB_300001_SM_10006detail6reduce28DeviceReduceSingleTileKernelINS2_10policy_hubIfjN4cuda3std3__44plusIfEEE10Policy1000EN6thrust24THRUST_300001_SM_1000_NS6detail15normal_iteratorINSD_10device_ptrI6float2EEEEPfjS9_ff27Point_To_Trajectory_FunctorEEvT0_T1_T2_T3_T4_T6__param_0[8],
	.param .u64 .ptr .align 1 _ZN3cub18CUB_300001_SM_10006detail6reduce28DeviceReduceSingleTileKernelINS2_10policy_hubIfjN4cuda3std3__44plusIfEEE10Policy1000EN6thrust24THRUST_300001_SM_1000_NS6detail15normal_iteratorINSD_10device_ptrI6float2EEEEPfjS9_ff27Point_To_Trajectory_FunctorEEvT0_T1_T2_T3_T4_T6__param_1,
	.param .u32 _ZN3cub18CUB_300001_SM_10006detail6reduce28DeviceReduceSingleTileKernelINS2_10policy_hubIfjN4cuda3std3__44plusIfEEE10Policy1000EN6thrust24THRUST_300001_SM_1000_NS6detail15normal_iteratorINSD_10device_ptrI6float2EEEEPfjS9_ff27Point_To_Trajectory_FunctorEEvT0_T1_T2_T3_T4_T6__param_2,
	.param .align 1 .b8 _ZN3cub18CUB_300001_SM_10006detail6reduce28DeviceReduceSingleTileKernelINS2_10policy_hubIfjN4cuda3std3__44plusIfEEE10Policy1000EN6thrust24THRUST_300001_SM_1000_NS6detail15normal_iteratorINSD_10device_ptrI6float2EEEEPfjS9_ff27Point_To_Trajectory_FunctorEEvT0_T1_T2_T3_T4_T6__param_3[1],
	.param .f32 _ZN3cub18CUB_300001_SM_10006detail6reduce28DeviceReduceSingleTileKernelINS2_10policy_hubIfjN4cuda3std3__44plusIfEEE10Policy1000EN6thrust24THRUST_300001_SM_1000_NS6detail15normal_iteratorINSD_10device_ptrI6float2EEEEPfjS9_ff27Point_To_Trajectory_FunctorEEvT0_T1_T2_T3_T4_T6__param_4,
	.param .align 8 .b8 _ZN3cub18CUB_300001_SM_10006detail6reduce28DeviceReduceSingleTileKernelINS2_10policy_hubIfjN4cuda3std3__44plusIfEEE10Policy1000EN6thrust24THRUST_300001_SM_1000_NS6detail15normal_iteratorINSD_10device_ptrI6float2EEEEPfjS9_ff27Point_To_Trajectory_FunctorEEvT0_T1_T2_T3_T4_T6__param_5[16]
)
.maxntid 512
.minnctapersm 1
{
	.reg .pred 	%p<502>;
	.reg .b16 	%rs<5>;
	.reg .b32 	%r<710>;
	.reg .b32 	%f<6512>;
	.reg .b64 	%rd<299>;
	// demoted variable
	.shared .align 4 .b8 _ZZN3cub18CUB_300001_SM_10006detail6reduce28DeviceReduceSingleTileKernelINS2_10policy_hubIfjN4cuda3std3__44plusIfEEE10Policy1000EN6thrust24THRUST_300001_SM_1000_NS6detail15normal_iteratorINSD_10device_ptrI6float2EEEEPfjS9_ff27Point_To_Trajectory_FunctorEEvT0_T1_T2_T3_T4_T6_E12temp_storage[84];
	ld.param.u32 	%r244, [_ZN3cub18CUB_300001_SM_10006detail6reduce28DeviceReduceSingleTileKernelINS2_10policy_hubIfjN4cuda3std3__44plusIfEEE10Policy1000EN6thrust24THRUST_300001_SM_1000_NS6detail15normal_iteratorINSD_10device_ptrI6float2EEEEPfjS9_ff27Point_To_Trajectory_FunctorEEvT0_T1_T2_T3_T4_T6__param_5+8];
	ld.param.u64 	%rd10, [_ZN3cub18CUB_300001_SM_10006detail6reduce28DeviceReduceSingleTileKernelINS2_10policy_hubIfjN4cuda3std3__44plusIfEEE10Policy1000EN6thrust24THRUST_300001_SM_1000_NS6detail15normal_iteratorINSD_10device_ptrI6float2EEEEPfjS9_ff27Point_To_Trajectory_FunctorEEvT0_T1_T2_T3_T4_T6__param_5];
	ld.param.u64 	%rd9, [_ZN3cub18CUB_300001_SM_10006detail6reduce28DeviceReduceSingleTileKernelINS2_10policy_hubIfjN4cuda3std3__44plusIfEEE10Policy1000EN6thrust24THRUST_300001_SM_1000_NS6detail15normal_iteratorINSD_10device_ptrI6float2EEEEPfjS9_ff27Point_To_Trajectory_FunctorEEvT0_T1_T2_T3_T4_T6__param_0];
	ld.param.u64 	%rd11, [_ZN3cub18CUB_300001_SM_10006detail6reduce28DeviceReduceSingleTileKernelINS2_10policy_hubIfjN4cuda3std3__44plusIfEEE10Policy1000EN6thrust24THRUST_300001_SM_1000_NS6detail15normal_iteratorINSD_10device_ptrI6float2EEEEPfjS9_ff27Point_To_Trajectory_FunctorEEvT0_T1_T2_T3_T4_T6__param_1];
	ld.param.u32 	%r243, [_ZN3cub18CUB_300001_SM_10006detail6reduce28DeviceReduceSingleTileKernelINS2_10policy_hubIfjN4cuda3std3__44plusIfEEE10Policy1000EN6thrust24THRUST_300001_SM_1000_NS6detail15normal_iteratorINSD_10device_ptrI6float2EEEEPfjS9_ff27Point_To_Trajectory_FunctorEEvT0_T1_T2_T3_T4_T6__param_2];
	ld.param.f32 	%f427, [_ZN3cub18CUB_300001_SM_10006detail6reduce28DeviceReduceSingleTileKernelINS2_10policy_hubIfjN4cuda3std3__44plusIfEEE10Policy1000EN6thrust24THRUST_300001_SM_1000_NS6detail15normal_iteratorINSD_10device_ptrI6float2EEEEPfjS9_ff27Point_To_Trajectory_FunctorEEvT0_T1_T2_T3_T4_T6__param_4];
	cvta.to.global.u64 	%rd1, %rd11;
	setp.ne.s32 	%p1, %r243, 0;
	@%p1 bra 	$L__BB1_3;
	mov.u32 	%r591, %tid.x;
	setp.ne.s32 	%p501, %r591, 0;
	@%p501 bra 	$L__BB1_329;
	st.global.f32 	[%rd1], %f427;
	bra.uni 	$L__BB1_329;
$L__BB1_3:
	cvta.to.global.u64 	%rd2, %rd9;
	cvta.to.global.u64 	%rd3, %rd10;
	setp.gt.u32 	%p2, %r243, 8191;
	@%p2 bra 	$L__BB1_41;
	mov.u32 	%r2, %tid.x;
	setp.ge.u32 	%p435, %r2, %r243;
	mov.f32 	%f6285, 0f00000000;
	mov.u32 	%r602, %r2;
	@%p435 bra 	$L__BB1_15;
	mul.wide.u32 	%rd280, %r2, 8;
	add.s64 	%rd281, %rd2, %rd280;
	ld.global.v2.f32 	{%f1, %f2}, [%rd281];
	setp.lt.s32 	%p436, %r244, 1;
	mov.f32 	%f6285, 0f7F7FFFFF;
	@%p436 bra 	$L__BB1_14;
	add.s32 	%r506, %r244, -1;
	and.b32  	%r3, %r244, 3;
	setp.lt.u32 	%p437, %r506, 3;
	mov.f32 	%f6285, 0f7F7FFFFF;
	mov.b32 	%r594, 0;
	@%p437 bra 	$L__BB1_9;
	and.b32  	%r594, %r244, 2147483644;
	mov.f32 	%f6285, 0f7F7FFFFF;
	mov.b32 	%r592, 0;
$L__BB1_8:
	.pragma "nounroll";
	shl.b32 	%r508, %r592, 1;
	mul.wide.u32 	%rd282, %r508, 8;
	add.s64 	%rd283, %rd3, %rd282;
	ld.global.v2.f32 	{%f5854, %f5855}, [%rd283];
	ld.global.v2.f32 	{%f5856, %f5857}, [%rd283+8];
	sub.f32 	%f5858, %f5856, %f5854;
	sub.f32 	%f5859, %f5857, %f5855;
	sub.f32 	%f5860, %f1, %f5854;
	sub.f32 	%f5861, %f2, %f5855;
	mul.f32 	%f5862, %f5861, %f5859;
	fma.rn.f32 	%f5863, %f5860, %f5858, %f5862;
	mul.f32 	%f5864, %f5859, %f5859;
	fma.rn.f32 	%f5865, %f5858, %f5858, %f5864;
	div.rn.f32 	%f5866, %f5863, %f5865;
	min.f32 	%f5867, %f5866, 0f3F800000;
	max.f32 	%f5868, %f5867, 0f00000000;
	fma.rn.f32 	%f5869, %f5858, %f5868, %f5854;
	fma.rn.f32 	%f5870, %f5859, %f5868, %f5855;
	sub.f32 	%f5871, %f5869, %f1;
	sub.f32 	%f5872, %f5870, %f2;
	mul.f32 	%f5873, %f5872, %f5872;
	fma.rn.f32 	%f5874, %f5871, %f5871, %f5873;
	sqrt.rn.f32 	%f5875, %f5874;
	setp.lt.f32 	%p438, %f5875, %f6285;
	selp.f32 	%f5876, %f5875, %f6285, %p438;
	ld.global.v2.f32 	{%f5877, %f5878}, [%rd283+16];
	ld.global.v2.f32 	{%f5879, %f5880}, [%rd283+24];
	sub.f32 	%f5881, %f5879, %f5877;
	sub.f32 	%f5882, %f5880, %f5878;
	sub.f32 	%f5883, %f1, %f5877;
	sub.f32 	%f5884, %f2, %f5878;
	mul.f32 	%f5885, %f5884, %f5882;
	fma.rn.f32 	%f5886, %f5883, %f5881, %f5885;
	mul.f32 	%f5887, %f5882, %f5882;
	fma.rn.f32 	%f5888, %f5881, %f5881, %f5887;
	div.rn.f32 	%f5889, %f5886, %f5888;
	min.f32 	%f5890, %f5889, 0f3F800000;
	max.f32 	%f5891, %f5890, 0f00000000;
	fma.rn.f32 	%f5892, %f5881, %f5891, %f5877;
	fma.rn.f32 	%f5893, %f5882, %f5891, %f5878;
	sub.f32 	%f5894, %f5892, %f1;
	sub.f32 	%f5895, %f5893, %f2;
	mul.f32 	%f5896, %f5895, %f5895;
	fma.rn.f32 	%f5897, %f5894, %f5894, %f5896;
	sqrt.rn.f32 	%f5898, %f5897;
	setp.lt.f32 	%p439, %f5898, %f5876;
	selp.f32 	%f5899, %f5898, %f5876, %p439;
	ld.global.v2.f32 	{%f5900, %f5901}, [%rd283+32];
	ld.global.v2.f32 	{%f5902, %f5903}, [%rd283+40];
	sub.f32 	%f5904, %f5902, %f5900;
	sub.f32 	%f5905, %f5903, %f5901;
	sub.f32 	%f5906, %f1, %f5900;
	sub.f32 	%f5907, %f2, %f5901;
	mul.f32 	%f5908, %f5907, %f5905;
	fma.rn.f32 	%f5909, %f5906, %f5904, %f5908;
	mul.f32 	%f5910, %f5905, %f5905;
	fma.rn.f32 	%f5911, %f5904, %f5904, %f5910;
	div.rn.f32 	%f5912, %f5909, %f5911;
	min.f32 	%f5913, %f5912, 0f3F800000;
	max.f32 	%f5914, %f5913, 0f00000000;
	fma.rn.f32 	%f5915, %f5904, %f5914, %f5900;
	fma.rn.f32 	%f5916, %f5905, %f5914, %f5901;
	sub.f32 	%f5917, %f5915, %f1;
	sub.f32 	%f5918, %f5916, %f2;
	mul.f32 	%f5919, %f5918, %f5918;
	fma.rn.f32 	%f5920, %f5917, %f5917, %f5919;
	sqrt.rn.f32 	%f5921, %f5920;
	setp.lt.f32 	%p440, %f5921, %f5899;
	selp.f32 	%f5922, %f5921, %f5899, %p440;
	ld.global.v2.f32 	{%f5923, %f5924}, [%rd283+48];
	ld.global.v2.f32 	{%f5925, %f5926}, [%rd283+56];
	sub.f32 	%f5927, %f5925, %f5923;
	sub.f32 	%f5928, %f5926, %f5924;
	sub.f32 	%f5929, %f1, %f5923;
	sub.f32 	%f5930, %f2, %f5924;
	mul.f32 	%f5931, %f5930, %f5928;
	fma.rn.f32 	%f5932, %f5929, %f5927, %f5931;
	mul.f32 	%f5933, %f5928, %f5928;
	fma.rn.f32 	%f5934, %f5927, %f5927, %f5933;
	div.rn.f32 	%f5935, %f5932, %f5934;
	min.f32 	%f5936, %f5935, 0f3F800000;
	max.f32 	%f5937, %f5936, 0f00000000;
	fma.rn.f32 	%f5938, %f5927, %f5937, %f5923;
	fma.rn.f32 	%f5939, %f5928, %f5937, %f5924;
	sub.f32 	%f5940, %f5938, %f1;
	sub.f32 	%f5941, %f5939, %f2;
	mul.f32 	%f5942, %f5941, %f5941;
	fma.rn.f32 	%f5943, %f5940, %f5940, %f5942;
	sqrt.rn.f32 	%f5944, %f5943;
	setp.lt.f32 	%p441, %f5944, %f5922;
	selp.f32 	%f6285, %f5944, %f5922, %p441;
	add.s32 	%r592, %r592, 4;
	setp.ne.s32 	%p442, %r592, %r594;
	@%p442 bra 	$L__BB1_8;
$L__BB1_9:
	setp.eq.s32 	%p443, %r3, 0;
	@%p443 bra 	$L__BB1_14;
	setp.eq.s32 	%p444, %r3, 1;
	@%p444 bra 	$L__BB1_12;
	shl.b32 	%r509, %r594, 1;
	mul.wide.u32 	%rd284, %r509, 8;
	add.s64 	%rd285, %rd3, %rd284;
	ld.global.v2.f32 	{%f5946, %f5947}, [%rd285];
	ld.global.v2.f32 	{%f5948, %f5949}, [%rd285+8];
	sub.f32 	%f5950, %f5948, %f5946;
	sub.f32 	%f5951, %f5949, %f5947;
	sub.f32 	%f5952, %f1, %f5946;
	sub.f32 	%f5953, %f2, %f5947;
	mul.f32 	%f5954, %f5953, %f5951;
	fma.rn.f32 	%f5955, %f5952, %f5950, %f5954;
	mul.f32 	%f5956, %f5951, %f5951;
	fma.rn.f32 	%f5957, %f5950, %f5950, %f5956;
	div.rn.f32 	%f5958, %f5955, %f5957;
	min.f32 	%f5959, %f5958, 0f3F800000;
	max.f32 	%f5960, %f5959, 0f00000000;
	fma.rn.f32 	%f5961, %f5950, %f5960, %f5946;
	fma.rn.f32 	%f5962, %f5951, %f5960, %f5947;
	sub.f32 	%f5963, %f5961, %f1;
	sub.f32 	%f5964, %f5962, %f2;
	mul.f32 	%f5965, %f5964, %f5964;
	fma.rn.f32 	%f5966, %f5963, %f5963, %f5965;
	sqrt.rn.f32 	%f5967, %f5966;
	setp.lt.f32 	%p445, %f5967, %f6285;
	selp.f32 	%f5968, %f5967, %f6285, %p445;
	add.s32 	%r510, %r509, 2;
	mul.wide.u32 	%rd286, %r510, 8;
	add.s64 	%rd287, %rd3, %rd286;
	ld.global.v2.f32 	{%f5969, %f5970}, [%rd287];
	ld.global.v2.f32 	{%f5971, %f5972}, [%rd287+8];
	sub.f32 	%f5973, %f5971, %f5969;
	sub.f32 	%f5974, %f5972, %f5970;
	sub.f32 	%f5975, %f1, %f5969;
	sub.f32 	%f5976, %f2, %f5970;
	mul.f32 	%f5977, %f5976, %f5974;
	fma.rn.f32 	%f5978, %f5975, %f5973, %f5977;
	mul.f32 	%f5979, %f5974, %f5974;
	fma.rn.f32 	%f5980, %f5973, %f5973, %f5979;
	div.rn.f32 	%f5981, %f5978, %f5980;
	min.f32 	%f5982, %f5981, 0f3F800000;
	max.f32 	%f5983, %f5982, 0f00000000;
	fma.rn.f32 	%f5984, %f5973, %f5983, %f5969;
	fma.rn.f32 	%f5985, %f5974, %f5983, %f5970;
	sub.f32 	%f5986, %f5984, %f1;
	sub.f32 	%f5987, %f5985, %f2;
	mul.f32 	%f5988, %f5987, %f5987;
	fma.rn.f32 	%f5989, %f5986, %f5986, %f5988;
	sqrt.rn.f32 	%f5990, %f5989;
	setp.lt.f32 	%p446, %f5990, %f5968;
	selp.f32 	%f6285, %f5990, %f5968, %p446;
	sub.s32 	%r594, %r510, %r594;
$L__BB1_12:
	and.b32  	%r511, %r244, 1;
	setp.eq.b32 	%p447, %r511, 1;
	not.pred 	%p448, %p447;
	@%p448 bra 	$L__BB1_14;
	shl.b32 	%r512, %r594, 1;
	mul.wide.u32 	%rd288, %r512, 8;
	add.s64 	%rd289, %rd3, %rd288;
	ld.global.v2.f32 	{%f5991, %f5992}, [%rd289];
	ld.global.v2.f32 	{%f5993, %f5994}, [%rd289+8];
	sub.f32 	%f5995, %f5993, %f5991;
	sub.f32 	%f5996, %f5994, %f5992;
	sub.f32 	%f5997, %f1, %f5991;
	sub.f32 	%f5998, %f2, %f5992;
	mul.f32 	%f5999, %f5998, %f5996;
	fma.rn.f32 	%f6000, %f5997, %f5995, %f5999;
	mul.f32 	%f6001, %f5996, %f5996;
	fma.rn.f32 	%f6002, %f5995, %f5995, %f6001;
	div.rn.f32 	%f6003, %f6000, %f6002;
	min.f32 	%f6004, %f6003, 0f3F800000;
	max.f32 	%f6005, %f6004, 0f00000000;
	fma.rn.f32 	%f6006, %f5995, %f6005, %f5991;
	fma.rn.f32 	%f6007, %f5996, %f6005, %f5992;
	sub.f32 	%f6008, %f6006, %f1;
	sub.f32 	%f6009, %f6007, %f2;
	mul.f32 	%f6010, %f6009, %f6009;
	fma.rn.f32 	%f6011, %f6008, %f6008, %f6010;
	sqrt.rn.f32 	%f6012, %f6011;
	setp.lt.f32 	%p449, %f6012, %f6285;
	selp.f32 	%f6285, %f6012, %f6285, %p449;
$L__BB1_14:
	add.s32 	%r602, %r2, 512;
$L__BB1_15:
	setp.ge.u32 	%p450, %r602, %r243;
	@%p450 bra 	$L__BB1_32;
	setp.lt.s32 	%p451, %r244, 1;
	@%p451 bra 	$L__BB1_27;
	add.s32 	%r12, %r244, -1;
	and.b32  	%r13, %r244, 3;
	and.b32  	%r14, %r244, 2147483644;
	and.b32  	%r15, %r244, 1;
	neg.s32 	%r16, %r14;
	add.s64 	%rd4, %rd3, 32;
$L__BB1_18:
	setp.lt.u32 	%p456, %r12, 3;
	mul.wide.u32 	%rd290, %r602, 8;
	add.s64 	%rd291, %rd2, %rd290;
	ld.global.v2.f32 	{%f14, %f15}, [%rd291];
	mov.f32 	%f6289, 0f7F7FFFFF;
	mov.b32 	%r599, 0;
	@%p456 bra 	$L__BB1_21;
	mov.f32 	%f6289, 0f7F7FFFFF;
	mov.u64 	%rd298, %rd4;
	mov.u32 	%r597, %r16;
$L__BB1_20:
	.pragma "nounroll";
	ld.global.v2.f32 	{%f6020, %f6021}, [%rd298+-32];
	ld.global.v2.f32 	{%f6022, %f6023}, [%rd298+-24];
	sub.f32 	%f6024, %f6022, %f6020;
	sub.f32 	%f6025, %f6023, %f6021;
	sub.f32 	%f6026, %f14, %f6020;
	sub.f32 	%f6027, %f15, %f6021;
	mul.f32 	%f6028, %f6027, %f6025;
	fma.rn.f32 	%f6029, %f6026, %f6024, %f6028;
	mul.f32 	%f6030, %f6025, %f6025;
	fma.rn.f32 	%f6031, %f6024, %f6024, %f6030;
	div.rn.f32 	%f6032, %f6029, %f6031;
	min.f32 	%f6033, %f6032, 0f3F800000;
	max.f32 	%f6034, %f6033, 0f00000000;
	fma.rn.f32 	%f6035, %f6024, %f6034, %f6020;
	fma.rn.f32 	%f6036, %f6025, %f6034, %f6021;
	sub.f32 	%f6037, %f6035, %f14;
	sub.f32 	%f6038, %f6036, %f15;
	mul.f32 	%f6039, %f6038, %f6038;
	fma.rn.f32 	%f6040, %f6037, %f6037, %f6039;
	sqrt.rn.f32 	%f6041, %f6040;
	setp.lt.f32 	%p457, %f6041, %f6289;
	selp.f32 	%f6042, %f6041, %f6289, %p457;
	ld.global.v2.f32 	{%f6043, %f6044}, [%rd298+-16];
	ld.global.v2.f32 	{%f6045, %f6046}, [%rd298+-8];
	sub.f32 	%f6047, %f6045, %f6043;
	sub.f32 	%f6048, %f6046, %f6044;
	sub.f32 	%f6049, %f14, %f6043;
	sub.f32 	%f6050, %f15, %f6044;
	mul.f32 	%f6051, %f6050, %f6048;
	fma.rn.f32 	%f6052, %f6049, %f6047, %f6051;
	mul.f32 	%f6053, %f6048, %f6048;
	fma.rn.f32 	%f6054, %f6047, %f6047, %f6053;
	div.rn.f32 	%f6055, %f6052, %f6054;
	min.f32 	%f6056, %f6055, 0f3F800000;
	max.f32 	%f6057, %f6056, 0f00000000;
	fma.rn.f32 	%f6058, %f6047, %f6057, %f6043;
	fma.rn.f32 	%f6059, %f6048, %f6057, %f6044;
	sub.f32 	%f6060, %f6058, %f14;
	sub.f32 	%f6061, %f6059, %f15;
	mul.f32 	%f6062, %f6061, %f6061;
	fma.rn.f32 	%f6063, %f6060, %f6060, %f6062;
	sqrt.rn.f32 	%f6064, %f6063;
	setp.lt.f32 	%p458, %f6064, %f6042;
	selp.f32 	%f6065, %f6064, %f6042, %p458;
	ld.global.v2.f32 	{%f6066, %f6067}, [%rd298];
	ld.global.v2.f32 	{%f6068, %f6069}, [%rd298+8];
	sub.f32 	%f6070, %f6068, %f6066;
	sub.f32 	%f6071, %f6069, %f6067;
	sub.f32 	%f6072, %f14, %f6066;
	sub.f32 	%f6073, %f15, %f6067;
	mul.f32 	%f6074, %f6073, %f6071;
	fma.rn.f32 	%f6075, %f6072, %f6070, %f6074;
	mul.f32 	%f6076, %f6071, %f6071;
	fma.rn.f32 	%f6077, %f6070, %f6070, %f6076;
	div.rn.f32 	%f6078, %f6075, %f6077;
	min.f32 	%f6079, %f6078, 0f3F800000;
	max.f32 	%f6080, %f6079, 0f00000000;
	fma.rn.f32 	%f6081, %f6070, %f6080, %f6066;
	fma.rn.f32 	%f6082, %f6071, %f6080, %f6067;
	sub.f32 	%f6083, %f6081, %f14;
	sub.f32 	%f6084, %f6082, %f15;
	mul.f32 	%f6085, %f6084, %f6084;
	fma.rn.f32 	%f6086, %f6083, %f6083, %f6085;
	sqrt.rn.f32 	%f6087, %f6086;
	setp.lt.f32 	%p459, %f6087, %f6065;
	selp.f32 	%f6088, %f6087, %f6065, %p459;
	ld.global.v2.f32 	{%f6089, %f6090}, [%rd298+16];
	ld.global.v2.f32 	{%f6091, %f6092}, [%rd298+24];
	sub.f32 	%f6093, %f6091, %f6089;
	sub.f32 	%f6094, %f6092, %f6090;
	sub.f32 	%f6095, %f14, %f6089;
	sub.f32 	%f6096, %f15, %f6090;
	mul.f32 	%f6097, %f6096, %f6094;
	fma.rn.f32 	%f6098, %f6095, %f6093, %f6097;
	mul.f32 	%f6099, %f6094, %f6094;
	fma.rn.f32 	%f6100, %f6093, %f6093, %f6099;
	div.rn.f32 	%f6101, %f6098, %f6100;
	min.f32 	%f6102, %f6101, 0f3F800000;
	max.f32 	%f6103, %f6102, 0f00000000;
	fma.rn.f32 	%f6104, %f6093, %f6103, %f6089;
	fma.rn.f32 	%f6105, %f6094, %f6103, %f6090;
	sub.f32 	%f6106, %f6104, %f14;
	sub.f32 	%f6107, %f6105, %f15;
	mul.f32 	%f6108, %f6107, %f6107;
	fma.rn.f32 	%f6109, %f6106, %f6106, %f6108;
	sqrt.rn.f32 	%f6110, %f6109;
	setp.lt.f32 	%p460, %f6110, %f6088;
	selp.f32 	%f6289, %f6110, %f6088, %p460;
	add.s32 	%r597, %r597, 4;
	add.s64 	%rd298, %rd298, 64;
	setp.ne.s32 	%p461, %r597, 0;
	mov.u32 	%r599, %r14;
	@%p461 bra 	$L__BB1_20;
$L__BB1_21:
	setp.eq.s32 	%p462, %r13, 0;
	@%p462 bra 	$L__BB1_26;
	setp.eq.s32 	%p463, %r13, 1;
	@%p463 bra 	$L__BB1_24;
	shl.b32 	%r519, %r599, 1;
	mul.wide.u32 	%rd292, %r519, 8;
	add.s64 	%rd293, %rd3, %rd292;
	ld.global.v2.f32 	{%f6112, %f6113}, [%rd293];
	ld.global.v2.f32 	{%f6114, %f6115}, [%rd293+8];
	sub.f32 	%f6116, %f6114, %f6112;
	sub.f32 	%f6117, %f6115, %f6113;
	sub.f32 	%f6118, %f14, %f6112;
	sub.f32 	%f6119, %f15, %f6113;
	mul.f32 	%f6120, %f6119, %f6117;
	fma.rn.f32 	%f6121, %f6118, %f6116, %f6120;
	mul.f32 	%f6122, %f6117, %f6117;
	fma.rn.f32 	%f6123, %f6116, %f6116, %f6122;
	div.rn.f32 	%f6124, %f6121, %f6123;
	min.f32 	%f6125, %f6124, 0f3F800000;
	max.f32 	%f6126, %f6125, 0f00000000;
	fma.rn.f32 	%f6127, %f6116, %f6126, %f6112;
	fma.rn.f32 	%f6128, %f6117, %f6126, %f6113;
	sub.f32 	%f6129, %f6127, %f14;
	sub.f32 	%f6130, %f6128, %f15;
	mul.f32 	%f6131, %f6130, %f6130;
	fma.rn.f32 	%f6132, %f6129, %f6129, %f6131;
	sqrt.rn.f32 	%f6133, %f6132;
	setp.lt.f32 	%p464, %f6133, %f6289;
	selp.f32 	%f6134, %f6133, %f6289, %p464;
	add.s32 	%r520, %r519, 2;
	mul.wide.u32 	%rd294, %r520, 8;
	add.s64 	%rd295, %rd3, %rd294;
	ld.global.v2.f32 	{%f6135, %f6136}, [%rd295];
	ld.global.v2.f32 	{%f6137, %f6138}, [%rd295+8];
	sub.f32 	%f6139, %f6137, %f6135;
	sub.f32 	%f6140, %f6138, %f6136;
	sub.f32 	%f6141, %f14, %f6135;
	sub.f32 	%f6142, %f15, %f6136;
	mul.f32 	%f6143, %f6142, %f6140;
	fma.rn.f32 	%f6144, %f6141, %f6139, %f6143;
	mul.f32 	%f6145, %f6140, %f6140;
	fma.rn.f32 	%f6146, %f6139, %f6139, %f6145;
	div.rn.f32 	%f6147, %f6144, %f6146;
	min.f32 	%f6148, %f6147, 0f3F800000;
	max.f32 	%f6149, %f6148, 0f00000000;
	fma.rn.f32 	%f6150, %f6139, %f6149, %f6135;
	fma.rn.f32 	%f6151, %f6140, %f6149, %f6136;
	sub.f32 	%f6152, %f6150, %f14;
	sub.f32 	%f6153, %f6151, %f15;
	mul.f32 	%f6154, %f6153, %f6153;
	fma.rn.f32 	%f6155, %f6152, %f6152, %f6154;
	sqrt.rn.f32 	%f6156, %f6155;
	setp.lt.f32 	%p465, %f6156, %f6134;
	selp.f32 	%f6289, %f6156, %f6134, %p465;
	sub.s32 	%r599, %r520, %r599;
$L__BB1_24:
	setp.eq.s32 	%p466, %r15, 0;
	@%p466 bra 	$L__BB1_26;
	shl.b32 	%r521, %r599, 1;
	mul.wide.u32 	%rd296, %r521, 8;
	add.s64 	%rd297, %rd3, %rd296;
	ld.global.v2.f32 	{%f6157, %f6158}, [%rd297];
	ld.global.v2.f32 	{%f6159, %f6160}, [%rd297+8];
	sub.f32 	%f6161, %f6159, %f6157;
	sub.f32 	%f6162, %f6160, %f6158;
	sub.f32 	%f6163, %f14, %f6157;
	sub.f32 	%f6164, %f15, %f6158;
	mul.f32 	%f6165, %f6164, %f6162;
	fma.rn.f32 	%f6166, %f6163, %f6161, %f6165;
	mul.f32 	%f6167, %f6162, %f6162;
	fma.rn.f32 	%f6168, %f6161, %f6161, %f6167;
	div.rn.f32 	%f6169, %f6166, %f6168;
	min.f32 	%f6170, %f6169, 0f3F800000;
	max.f32 	%f6171, %f6170, 0f00000000;
	fma.rn.f32 	%f6172, %f6161, %f6171, %f6157;
	fma.rn.f32 	%f6173, %f6162, %f6171, %f6158;
	sub.f32 	%f6174, %f6172, %f14;
	sub.f32 	%f6175, %f6173, %f15;
	mul.f32 	%f6176, %f6175, %f6175;
	fma.rn.f32 	%f6177, %f6174, %f6174, %f6176;
	sqrt.rn.f32 	%f6178, %f6177;
	setp.lt.f32 	%p467, %f6178, %f6289;
	selp.f32 	%f6289, %f6178, %f6289, %p467;
$L__BB1_26:
	add.f32 	%f6285, %f6285, %f6289;
	add.s32 	%r602, %r602, 512;
	setp.lt.s32 	%p468, %r602, %r243;
	@%p468 bra 	$L__BB1_18;
	bra.uni 	$L__BB1_32;
$L__BB1_27:
	not.b32 	%r513, %r602;
	add.s32 	%r24, %r243, %r513;
	and.b32  	%r514, %r24, 1536;
	setp.eq.s32 	%p452, %r514, 1536;
	@%p452 bra 	$L__BB1_30;
	shr.u32 	%r516, %r24, 9;
	add.s32 	%r517, %r516, 1;
	and.b32  	%r25, %r517, 3;
	mov.b32 	%r601, 0;
$L__BB1_29:
	.pragma "nounroll";
	add.f32 	%f6285, %f6285, 0f7F7FFFFF;
	add.s32 	%r602, %r602, 512;
	add.s32 	%r601, %r601, 1;
	setp.ne.s32 	%p453, %r601, %r25;
	@%p453 bra 	$L__BB1_29;
$L__BB1_30:
	setp.lt.u32 	%p454, %r24, 1536;
	@%p454 bra 	$L__BB1_32;
$L__BB1_31:
	add.f32 	%f6014, %f6285, 0f7F7FFFFF;
	add.f32 	%f6015, %f6014, 0f7F7FFFFF;
	add.f32 	%f6016, %f6015, 0f7F7FFFFF;
	add.f32 	%f6285, %f6016, 0f7F7FFFFF;
	add.s32 	%r602, %r602, 2048;
	setp.lt.s32 	%p455, %r602, %r243;
	@%p455 bra 	$L__BB1_31;
$L__BB1_32:
	setp.lt.s32 	%p469, %r243, 512;
	@%p469 bra 	$L__BB1_37;
	// begin inline asm
	mov.u32 %r560, %laneid;
	// end inline asm
	mov.b32 	%r562, %f6285;
	mov.b32 	%r563, 1;
	mov.b32 	%r584, 31;
	mov.b32 	%r585, -1;
	// begin inline asm
	shfl.sync.down.b32 %r561, %r562, %r563, %r584, %r585;
	// end inline asm
	setp.gt.s32 	%p493, %r560, 30;
	mov.b32 	%f6237, %r561;
	add.f32 	%f6238, %f6285, %f6237;
	selp.f32 	%f6239, %f6285, %f6238, %p493;
	mov.b32 	%r567, %f6239;
	mov.b32 	%r568, 2;
	// begin inline asm
	shfl.sync.down.b32 %r566, %r567, %r568, %r584, %r585;
	// end inline asm
	setp.gt.s32 	%p494, %r560, 29;
	mov.b32 	%f6240, %r566;
	add.f32 	%f6241, %f6239, %f6240;
	selp.f32 	%f6242, %f6239, %f6241, %p494;
	mov.b32 	%r572, %f6242;
	mov.b32 	%r573, 4;
	// begin inline asm
	shfl.sync.down.b32 %r571, %r572, %r573, %r584, %r585;
	// end inline asm
	setp.gt.s32 	%p495, %r560, 27;
	mov.b32 	%f6243, %r571;
	add.f32 	%f6244, %f6242, %f6243;
	selp.f32 	%f6245, %f6242, %f6244, %p495;
	mov.b32 	%r577, %f6245;
	mov.b32 	%r578, 8;
	// begin inline asm
	shfl.sync.down.b32 %r576, %r577, %r578, %r584, %r585;
	// end inline asm
	setp.gt.s32 	%p496, %r560, 23;
	mov.b32 	%f6246, %r576;
	add.f32 	%f6247, %f6245, %f6246;
	selp.f32 	%f6248, %f6245, %f6247, %p496;
	mov.b32 	%r582, %f6248;
	mov.b32 	%r583, 16;
	// begin inline asm
	shfl.sync.down.b32 %r581, %r582, %r583, %r584, %r585;
	// end inline asm
	setp.gt.s32 	%p497, %r560, 15;
	mov.b32 	%f6249, %r581;
	add.f32 	%f33, %f6248, %f6249;
	selp.f32 	%f6511, %f6248, %f33, %p497;
	setp.ne.s32 	%p498, %r560, 0;
	@%p498 bra 	$L__BB1_35;
	shr.u32 	%r586, %r2, 3;
	and.b32  	%r587, %r586, 124;
	mov.u32 	%r588, _ZZN3cub18CUB_300001_SM_10006detail6reduce28DeviceReduceSingleTileKernelINS2_10policy_hubIfjN4cuda3std3__44plusIfEEE10Policy1000EN6thrust24THRUST_300001_SM_1000_NS6detail15normal_iteratorINSD_10device_ptrI6float2EEEEPfjS9_ff27Point_To_Trajectory_FunctorEEvT0_T1_T2_T3_T4_T6_E12temp_storage;
	add.s32 	%r589, %r588, %r587;
	st.shared.f32 	[%r589+16], %f33;
$L__BB1_35:
	bar.sync 	0;
	setp.ne.s32 	%p499, %r2, 0;
	@%p499 bra 	$L__BB1_327;
	ld.shared.f32 	%f6250, [_ZZN3cub18CUB_300001_SM_10006detail6reduce28DeviceReduceSingleTileKernelINS2_10policy_hubIfjN4cuda3std3__44plusIfEEE10Policy1000EN6thrust24THRUST_300001_SM_1000_NS6detail15normal_iteratorINSD_10device_ptrI6float2EEEEPfjS9_ff27Point_To_Trajectory_FunctorEEvT0_T1_T2_T3_T4_T6_E12temp_storage+20];
	add.f32 	%f6251, %f6511, %f6250;
	ld.shared.f32 	%f6252, [_ZZN3cub18CUB_300001_SM_10006detail6reduce28DeviceReduceSingleTileKernelINS2_10policy_hubIfjN4cuda3std3__44plusIfEEE10Policy1000EN6thrust24THRUST_300001_SM_1000_NS6detail15normal_iteratorINSD_10device_ptrI6float2EEEEPfjS9_ff27Point_To_Trajectory_FunctorEEvT0_T1_T2_T3_T4_T6_E12temp_storage+24];
	add.f32 	%f6253, %f6251, %f6252;
	ld.shared.f32 	%f6254, [_ZZN3cub18CUB_300001_SM_10006detail6reduce28DeviceReduceSingleTileKernelINS2_10policy_hubIfjN4cuda3std3__44plusIfEEE10Policy1000EN6thrust24THRUST_300001_SM_1000_NS6detail15normal_iteratorINSD_10device_ptrI6float2EEEEPfjS9_ff27Point_To_Trajectory_FunctorEEvT0_T1_T2_T3_T4_T6_E12temp_storage+28];
	add.f32 	%f6255, %f6253, %f6254;
	ld.shared.f32 	%f6256, [_ZZN3cub18CUB_300001_SM_10006detail6reduce28DeviceReduceSingleTileKernelINS2_10policy_hubIfjN4cuda3std3__44plusIfEEE10Policy1000EN6thrust24THRUST_300001_SM_1000_NS6detail15normal_iteratorINSD_10device_ptrI6float2EEEEPfjS9_ff27Point_To_Trajectory_FunctorEEvT0_T1_T2_T3_T4_T6_E12temp_storage+32];
	add.f32 	%f6257, %f6255, %f6256;
	ld.shared.f32 	%f6258, [_ZZN3cub18CUB_300001_SM_10006detail6reduce28DeviceReduceSingleTileKernelINS2_10policy_hubIfjN4cuda3std3__44plusIfEEE10Policy1000EN6thrust24THRUST_300001_SM_1000_NS6detail15normal_iteratorINSD_10device_ptrI6float2EEEEPfjS9_ff27Point_To_Trajectory_FunctorEEvT0_T1_T2_T3_T4_T6_E12temp_storage+36];
	add.f32 	%f6259, %f6257, %f6258;
	ld.shared.f32 	%f6260, [_ZZN3cub18CUB_300001_SM_10006detail6reduce28DeviceReduceSingleTileKernelINS2_10policy_hubIfjN4cuda3std3__44plusIfEEE10Policy1000EN6thrust24THRUST_300001_SM_1000_NS6detail15normal_iteratorINSD_10device_ptrI6float2EEEEPfjS9_ff27Point_To_Trajectory_FunctorEEvT0_T1_T2_T3_T4_T6_E12temp_storage+40];
	add.f32 	%f6261, %f6259, %f6260;
	ld.shared.f32 	%f6262, [_ZZN3cub18CUB_300001_SM_10006detail6reduce28DeviceReduceSingleTileKernelINS2_10policy_hubIfjN4cuda3std3__44plusIfEEE10Policy1000EN6thrust24THRUST_300001_SM_1000_NS6detail15normal_iteratorINSD_10device_ptrI6float2EEEEPfjS9_ff27Point_To_Trajectory_FunctorEEvT0_T1_T2_T3_T4_T6_E12temp_storage+44];
	add.f32 	%f6263, %f6261, %f6262;
	ld.shared.f32 	%f6264, [_ZZN3cub18CUB_300001_SM_10006detail6reduce28DeviceReduceSingleTileKernelINS2_10policy_hubIfjN4cuda3std3__44plusIfEEE10Policy1000EN6thrust24THRUST_300001_SM_1000_NS6detail15normal_iteratorINSD_10device_ptrI6float2EEEEPfjS9_ff27Point_To_Trajectory_FunctorEEvT0_T1_T2_T3_T4_T6_E12temp_storage+48];
	add.f32 	%f6265, %f6263, %f6264;
	ld.shared.f32 	%f6266, [_ZZN3cub18CUB_300001_SM_10006detail6reduce28DeviceReduceSingleTileKernelINS2_10policy_hubIfjN4cuda3std3__44plusIfEEE10Policy1000EN6thrust24THRUST_300001_SM_1000_NS6detail15normal_iteratorINSD_10device_ptrI6float2EEEEPfjS9_ff27Point_To_Trajectory_FunctorEEvT0_T1_T2_T3_T4_T6_E12temp_storage+52];
	add.f32 	%f6267, %f6265, %f6266;
	ld.shared.f32 	%f6268, [_ZZN3cub18CUB_300001_SM_10006detail6reduce28DeviceReduceSingleTileKernelINS2_10policy_hubIfjN4cuda3std3__44plusIfEEE10Policy1000EN6thrust24THRUST_300001_SM_1000_NS6detail15normal_iteratorINSD_10device_ptrI6float2EEEEPfjS9_ff27Point_To_Trajectory_FunctorEEvT0_T1_T2_T3_T4_T6_E12temp_storage+56];
	add.f32 	%f6269, %f6267, %f6268;
	ld.shared.f32 	%f6270, [_ZZN3cub18CUB_300001_SM_10006detail6reduce28DeviceReduceSingleTileKernelINS2_10policy_hubIfjN4cuda3std3__44plusIfEEE10Policy1000EN6thrust24THRUST_300001_SM_1000_NS6detail15normal_iteratorINSD_10device_ptrI6float2EEEEPfjS9_ff27Point_To_Trajectory_FunctorEEvT0_T1_T2_T3_T4_T6_E12temp_storage+60];
	add.f32 	%f6271, %f6269, %f6270;
	ld.shared.f32 	%f6272, [_ZZN3cub18CUB_300001_SM_10006detail6reduce28DeviceReduceSingleTileKernelINS2_10policy_hubIfjN4cuda3std3__44plusIfEEE10Policy1000EN6thrust24THRUST_300001_SM_1000_NS6detail15normal_iteratorINSD_10device_ptrI6float2EEEEPfjS9_ff27Point_To_Trajectory_FunctorEEvT0_T1_T2_T3_T4_T6_E12temp_storage+64];
	add.f32 	%f6273, %f6271, %f6272;
	ld.shared.f32 	%f6274, [_ZZN3cub18CUB_300001_SM_10006detail6reduce28DeviceReduceSingleTileKernelINS2_10policy_hubIfjN4cuda3std3__44plusIfEEE10Policy1000EN6thrust24THRUST_300001_SM_1000_NS6detail15normal_iteratorINSD_10device_ptrI6float2EEEEPfjS9_ff27Point_To_Trajectory_FunctorEEvT0_T1_T2_T3_T4_T6_E12temp_storage+68];
	add.f32 	%f6275, %f6273, %f6274;
	ld.shared.f32 	%f6276, [_ZZN3cub18CUB_300001_SM_10006detail6reduce28DeviceReduceSingleTileKernelINS2_10policy_hubIfjN4cuda3std3__44plusIfEEE10Policy1000EN6thrust24THRUST_300001_SM_1000_NS6detail15normal_iteratorINSD_10device_ptrI6float2EEEEPfjS9_ff27Point_To_Trajectory_FunctorEEvT0_T1_T2_T3_T4_T6_E12temp_storage+72];
	add.f32 	%f6277, %f6275, %f6276;
	ld.shared.f32 	%f6278, [_ZZN3cub18CUB_300001_SM_10006detail6reduce28DeviceReduceSingleTileKernelINS2_10policy_hubIfjN4cuda3std3__44plusIfEEE10Policy1000EN6thrust24THRUST_300001_SM_1000_NS6detail15normal_iteratorINSD_10device_ptrI6float2EEEEPfjS9_ff27Point_To_Trajectory_FunctorEEvT0_T1_T2_T3_T4_T6_E12temp_storage+76];
	add.f32 	%f6511, %f6277, %f6278;
	bra.uni 	$L__BB1_327;
$L__BB1_37:
	// begin inline asm
	mov.u32 %r522, %laneid;
	// end inline asm
	and.b32  	%r548, %r2, 992;
	add.s32 	%r549, %r548, 32;
	setp.gt.s32 	%p470, %r549, %r243;
	not.b32 	%r550, %r548;
	add.s32 	%r551, %r243, %r550;
	selp.b32 	%r546, %r551, 31, %p470;
	mov.b32 	%r524, %f6285;
	mov.b32 	%r525, 1;
	mov.b32 	%r547, -1;
	// begin inline asm
	shfl.sync.down.b32 %r523, %r524, %r525, %r546, %r547;
	// end inline asm
	setp.lt.s32 	%p471, %r522, %r546;
	mov.b32 	%f6179, %r523;
	add.f32 	%f6180, %f6285, %f6179;
	selp.f32 	%f6181, %f6180, %f6285, %p471;
	mov.b32 	%r529, %f6181;
	mov.b32 	%r530, 2;
	// begin inline asm
	shfl.sync.down.b32 %r528, %r529, %r530, %r546, %r547;
	// end inline asm
	add.s32 	%r552, %r522, 2;
	setp.gt.s32 	%p472, %r552, %r546;
	mov.b32 	%f6182, %r528;
	add.f32 	%f6183, %f6181, %f6182;
	selp.f32 	%f6184, %f6181, %f6183, %p472;
	mov.b32 	%r534, %f6184;
	mov.b32 	%r535, 4;
	// begin inline asm
	shfl.sync.down.b32 %r533, %r534, %r535, %r546, %r547;
	// end inline asm
	add.s32 	%r553, %r522, 4;
	setp.gt.s32 	%p473, %r553, %r546;
	mov.b32 	%f6185, %r533;
	add.f32 	%f6186, %f6184, %f6185;
	selp.f32 	%f6187, %f6184, %f6186, %p473;
	mov.b32 	%r539, %f6187;
	mov.b32 	%r540, 8;
	// begin inline asm
	shfl.sync.down.b32 %r538, %r539, %r540, %r546, %r547;
	// end inline asm
	add.s32 	%r554, %r522, 8;
	setp.gt.s32 	%p474, %r554, %r546;
	mov.b32 	%f6188, %r538;
	add.f32 	%f6189, %f6187, %f6188;
	selp.f32 	%f6190, %f6187, %f6189, %p474;
	mov.b32 	%r544, %f6190;
	mov.b32 	%r545, 16;
	// begin inline asm
	shfl.sync.down.b32 %r543, %r544, %r545, %r546, %r547;
	// end inline asm
	add.s32 	%r555, %r522, 16;
	setp.gt.s32 	%p475, %r555, %r546;
	mov.b32 	%f6191, %r543;
	add.f32 	%f6192, %f6190, %f6191;
	selp.f32 	%f6511, %f6190, %f6192, %p475;
	setp.ne.s32 	%p476, %r522, 0;
	@%p476 bra 	$L__BB1_39;
	shr.u32 	%r556, %r2, 3;
	and.b32  	%r557, %r556, 124;
	mov.u32 	%r558, _ZZN3cub18CUB_300001_SM_10006detail6reduce28DeviceReduceSingleTileKernelINS2_10policy_hubIfjN4cuda3std3__44plusIfEEE10Policy1000EN6thrust24THRUST_300001_SM_1000_NS6detail15normal_iteratorINSD_10device_ptrI6float2EEEEPfjS9_ff27Point_To_Trajectory_FunctorEEvT0_T1_T2_T3_T4_T6_E12temp_storage;
	add.s32 	%r559, %r558, %r557;
	st.shared.f32 	[%r559+16], %f6511;
$L__BB1_39:
	bar.sync 	0;
	setp.ne.s32 	%p477, %r2, 0;
	@%p477 bra 	$L__BB1_327;
	setp.gt.s32 	%p478, %r243, 32;
	ld.shared.f32 	%f6193, [_ZZN3cub18CUB_300001_SM_10006detail6reduce28DeviceReduceSingleTileKernelINS2_10policy_hubIfjN4cuda3std3__44plusIfEEE10Policy1000EN6thrust24THRUST_300001_SM_1000_NS6detail15normal_iteratorINSD_10device_ptrI6float2EEEEPfjS9_ff27Point_To_Trajectory_FunctorEEvT0_T1_T2_T3_T4_T6_E12temp_storage+20];
	add.f32 	%f6194, %f6511, %f6193;
	selp.f32 	%f6195, %f6194, %f6511, %p478;
	setp.gt.s32 	%p479, %r243, 64;
	ld.shared.f32 	%f6196, [_ZZN3cub18CUB_300001_SM_10006detail6reduce28DeviceReduceSingleTileKernelINS2_10policy_hubIfjN4cuda3std3__44plusIfEEE10Policy1000EN6thrust24THRUST_300001_SM_1000_NS6detail15normal_iteratorINSD_10device_ptrI6float2EEEEPfjS9_ff27Point_To_Trajectory_FunctorEEvT0_T1_T2_T3_T4_T6_E12temp_storage+24];
	add.f32 	%f6197, %f6196, %f6195;
	selp.f32 	%f6198, %f6197, %f6195, %p479;
	setp.gt.s32 	%p480, %r243, 96;
	ld.shared.f32 	%f6199, [_ZZN3cub18CUB_300001_SM_10006detail6reduce28DeviceReduceSingleTileKernelINS2_10policy_hubIfjN4cuda3std3__44plusIfEEE10Policy1000EN6thrust24THRUST_300001_SM_1000_NS6detail15normal_iteratorINSD_10device_ptrI6float2EEEEPfjS9_ff27Point_To_Trajectory_FunctorEEvT0_T1_T2_T3_T4_T6_E12temp_storage+28];
	add.f32 	%f6200, %f6199, %f6198;
	selp.f32 	%f6201, %f6200, %f6198, %p480;
	setp.gt.s32 	%p481, %r243, 128;
	ld.shared.f32 	%f6202, [_ZZN3cub18CUB_300001_SM_10006detail6reduce28DeviceReduceSingleTileKernelINS2_10policy_hubIfjN4cuda3std3__44plusIfEEE10Policy1000EN6thrust24THRUST_300001_SM_1000_NS6detail15normal_iteratorINSD_10device_ptrI6float2EEEEPfjS9_ff27Point_To_Trajectory_FunctorEEvT0_T1_T2_T3_T4_T6_E12temp_storage+32];
	add.f32 	%f6203, %f6202, %f6201;
	selp.f32 	%f6204, %f6203, %f6201, %p481;
	setp.gt.s32 	%p482, %r243, 160;
	ld.shared.f32 	%f6205, [_ZZN3cub18CUB_300001_SM_10006detail6reduce28DeviceReduceSingleTileKernelINS2_10policy_hubIfjN4cuda3std3__44plusIfEEE10Policy1000EN6thrust24THRUST_300001_SM_1000_NS6detail15normal_iteratorINSD_10device_ptrI6float2EEEEPfjS9_ff27Point_To_Trajectory_FunctorEEvT0_T1_T2_T3_T4_T6_E12temp_storage+36];
	add.f32 	%f6206, %f6205, %f6204;
	selp.f32 	%f6207, %f6206, %f6204, %p482;
	setp.gt.s32 	%p483, %r243, 192;
	ld.shared.f32 	%f6208, [_ZZN3cub18CUB_300001_SM_10006detail6reduce28DeviceReduceSingleTileKernelINS2_10policy_hubIfjN4cuda3std3__44plusIfEEE10Policy1000EN6thrust24THRUST_300001_SM_1000_NS6detail15normal_iteratorINSD_10device_ptrI6float2EEEEPfjS9_ff27Point_To_Trajectory_FunctorEEvT0_T1_T2_T3_T4_T6_E12temp_storage+40];
	add.f32 	%f6209, %f6208, %f6207;
	selp.f32 	%f6210, %f6209, %f6207, %p483;
	setp.gt.s32 	%p484, %r243, 224;
	ld.shared.f32 	%f6211, [_ZZN3cub18CUB_300001_SM_10006detail6reduce28DeviceReduceSingleTileKernelINS2_10policy_hubIfjN4cuda3std3__44plusIfEEE10Policy1000EN6thrust24THRUST_300001_SM_1000_NS6detail15normal_iteratorINSD_10device_ptrI6float2EEEEPfjS9_ff27Point_To_Trajectory_FunctorEEvT0_T1_T2_T3_T4_T6_E12temp_storage+44];
	add.f32 	%f6212, %f6211, %f6210;
	selp.f32 	%f6213, %f6212, %f6210, %p484;
	setp.gt.s32 	%p485, %r243, 256;
	ld.shared.f32 	%f6214, [_ZZN3cub18CUB_300001_SM_10006detail6reduce28DeviceReduceSingleTileKernelINS2_10policy_hubIfjN4cuda3std3__44plusIfEEE10Policy1000EN6thrust24THRUST_300001_SM_1000_NS6detail15normal_iteratorINSD_10device_ptrI6float2EEEEPfjS9_ff27Point_To_Trajectory_FunctorEEvT0_T1_T2_T3_T4_T6_E12temp_storage+48];
	add.f32 	%f6215, %f6214, %f6213;
	selp.f32 	%f6216, %f6215, %f6213, %p485;
	setp.gt.s32 	%p486, %r243, 288;
	ld.shared.f32 	%f6217, [_ZZN3cub18CUB_300001_SM_10006detail6reduce28DeviceReduceSingleTileKernelINS2_10policy_hubIfjN4cuda3std3__44plusIfEEE10Policy1000EN6thrust24THRUST_300001_SM_1000_NS6detail15normal_iteratorINSD_10device_ptrI6float2EEEEPfjS9_ff27Point_To_Trajectory_FunctorEEvT0_T1_T2_T3_T4_T6_E12temp_storage+52];
	add.f32 	%f6218, %f6217, %f6216;
	selp.f32 	%f6219, %f6218, %f6216, %p486;
	setp.gt.s32 	%p487, %r243, 320;
	ld.shared.f32 	%f6220, [_ZZN3cub18CUB_300001_SM_10006detail6reduce28DeviceReduceSingleTileKernelINS2_10policy_hubIfjN4cuda3std3__44plusIfEEE10Policy1000EN6thrust24THRUST_300001_SM_1000_NS6detail15normal_iteratorINSD_10device_ptrI6float2EEEEPfjS9_ff27Point_To_Trajectory_FunctorEEvT0_T1_T2_T3_T4_T6_E12temp_storage+56];
	add.f32 	%f6221, %f6220, %f6219;
	selp.f32 	%f6222, %f6221, %f6219, %p487;
	setp.gt.s32 	%p488, %r243, 352;
	ld.shared.f32 	%f6223, [_ZZN3cub18CUB_300001_SM_10006detail6reduce28DeviceReduceSingleTileKernelINS2_10policy_hubIfjN4cuda3std3__44plusIfEEE10Policy1000EN6thrust24THRUST_300001_SM_1000_NS6detail15normal_iteratorINSD_10device_ptrI6float2EEEEPfjS9_ff27Point_To_Trajectory_FunctorEEvT0_T1_T2_T3_T4_T6_E12temp_storage+60];
	add.f32 	%f6224, %f6223, %f6222;
	selp.f32 	%f6225, %f6224, %f6222, %p488;
	setp.gt.s32 	%p489, %r243, 384;
	ld.shared.f32 	%f6226, [_ZZN3cub18CUB_300001_SM_10006detail6reduce28DeviceReduceSingleTileKernelINS2_10policy_hubIfjN4cuda3std3__44plusIfEEE10Policy1000EN6thrust24THRUST_300001_SM_1000_NS6detail15normal_iteratorINSD_10device_ptrI6float2EEEEPfjS9_ff27Point_To_Trajectory_FunctorEEvT0_T1_T2_T3_T4_T6_E12temp_storage+64];
	add.f32 	%f6227, %f6226, %f6225;
	selp.f32 	%f6228, %f6227, %f6225, %p489;
	setp.gt.s32 	%p490, %r243, 416;
	ld.shared.f32 	%f6229, [_ZZN3cub18CUB_300001_SM_10006detail6reduce28DeviceReduceSingleTileKernelINS2_10policy_hubIfjN4cuda3std3__44plusIfEEE10Policy1000EN6thrust24THRUST_300001_SM_1000_NS6detail15normal_iteratorINSD_10device_ptrI6float2EEEEPfjS9_ff27Point_To_Trajectory_FunctorEEvT0_T1_T2_T3_T4_T6_E12temp_storage+68];
	add.f32 	%f6230, %f6229, %f6228;
	selp.f32 	%f6231, %f6230, %f6228, %p490;
	setp.gt.s32 	%p491, %r243, 448;
	ld.shared.f32 	%f6232, [_ZZN3cub18CUB_300001_SM_10006detail6reduce28DeviceReduceSingleTileKernelINS2_10policy_hubIfjN4cuda3std3__44plusIfEEE10Policy1000EN6thrust24THRUST_300001_SM_1000_NS6detail15normal_iteratorINSD_10device_ptrI6float2EEEEPfjS9_ff27Point_To_Trajectory_FunctorEEvT0_T1_T2_T3_T4_T6_E12temp_storage+72];
	add.f32 	%f6233, %f6232, %f6231;
	selp.f32 	%f6234, %f6233, %f6231, %p491;
	setp.gt.s32 	%p492, %r243, 480;
	ld.shared.f32 	%f6235, [_ZZN3cub18CUB_300001_SM_10006detail6reduce28DeviceReduceSingleTileKernelINS2_10policy_hubIfjN4cuda3std3__44plusIfEEE10Policy1000EN6thrust24THRUST_300001_SM_1000_NS6detail15normal_iteratorINSD_10device_ptrI6float2EEEEPfjS9_ff27Point_To_Trajectory_FunctorEEvT0_T1_T2_T3_T4_T6_E12temp_storage+76];
	add.f32 	%f6236, %f6235, %f6234;
	selp.f32 	%f6511, %f6236, %f6234, %p492;
	bra.uni 	$L__BB1_327;
$L__BB1_41:
	mov.u32 	%r33, %tid.x;
	setp.lt.s32 	%p3, %r244, 1;
	mov.f32 	%f6510, 0f7F800000;
	@%p3 bra 	$L__BB1_171;
	add.s32 	%r34, %r244, -1;
	and.b32  	%r35, %r244, 3;
	add.s32 	%r36, %r35, -1;
	mul.wide.u32 	%rd12, %r33, 8;
	add.s64 	%rd7, %rd2, %rd12;
	ld.global.v2.f32 	{%f38, %f39}, [%rd7];
	setp.lt.u32 	%p4, %r34, 3;
	mov.f32 	%f6300, 0f7F7FFFFF;
	mov.b32 	%r606, 0;
	@%p4 bra 	$L__BB1_45;
	and.b32  	%r606, %r244, 2147483644;
	mov.f32 	%f6300, 0f7F7FFFFF;
	mov.b32 	%r604, 0;
$L__BB1_44:
	.pragma "nounroll";
	shl.b32 	%r252, %r604, 1;
	mul.wide.u32 	%rd13, %r252, 8;
	add.s64 	%rd14, %rd3, %rd13;
	ld.global.v2.f32 	{%f432, %f433}, [%rd14];
	ld.global.v2.f32 	{%f434, %f435}, [%rd14+8];
	sub.f32 	%f436, %f434, %f432;
	sub.f32 	%f437, %f435, %f433;
	sub.f32 	%f438, %f38, %f432;
	sub.f32 	%f439, %f39, %f433;
	mul.f32 	%f440, %f439, %f437;
	fma.rn.f32 	%f441, %f438, %f436, %f440;
	mul.f32 	%f442, %f437, %f437;
	fma.rn.f32 	%f443, %f436, %f436, %f442;
	div.rn.f32 	%f444, %f441, %f443;
	min.f32 	%f445, %f444, 0f3F800000;
	max.f32 	%f446, %f445, 0f00000000;
	fma.rn.f32 	%f447, %f436, %f446, %f432;
	fma.rn.f32 	%f448, %f437, %f446, %f433;
	sub.f32 	%f449, %f447, %f38;
	sub.f32 	%f450, %f448, %f39;
	mul.f32 	%f451, %f450, %f450;
	fma.rn.f32 	%f452, %f449, %f449, %f451;
	sqrt.rn.f32 	%f453, %f452;
	setp.lt.f32 	%p5, %f453, %f6300;
	selp.f32 	%f454, %f453, %f6300, %p5;
	ld.global.v2.f32 	{%f455, %f456}, [%rd14+16];
	ld.global.v2.f32 	{%f457, %f458}, [%rd14+24];
	sub.f32 	%f459, %f457, %f455;
	sub.f32 	%f460, %f458, %f456;
	sub.f32 	%f461, %f38, %f455;
	sub.f32 	%f462, %f39, %f456;
	mul.f32 	%f463, %f462, %f460;
	fma.rn.f32 	%f464, %f461, %f459, %f463;
	mul.f32 	%f465, %f460, %f460;
	fma.rn.f32 	%f466, %f459, %f459, %f465;
	div.rn.f32 	%f467, %f464, %f466;
	min.f32 	%f468, %f467, 0f3F800000;
	max.f32 	%f469, %f468, 0f00000000;
	fma.rn.f32 	%f470, %f459, %f469, %f455;
	fma.rn.f32 	%f471, %f460, %f469, %f456;
	sub.f32 	%f472, %f470, %f38;
	sub.f32 	%f473, %f471, %f39;
	mul.f32 	%f474, %f473, %f473;
	fma.rn.f32 	%f475, %f472, %f472, %f474;
	sqrt.rn.f32 	%f476, %f475;
	setp.lt.f32 	%p6, %f476, %f454;
	selp.f32 	%f477, %f476, %f454, %p6;
	ld.global.v2.f32 	{%f478, %f479}, [%rd14+32];
	ld.global.v2.f32 	{%f480, %f481}, [%rd14+40];
	sub.f32 	%f482, %f480, %f478;
	sub.f32 	%f483, %f481, %f479;
	sub.f32 	%f484, %f38, %f478;
	sub.f32 	%f485, %f39, %f479;
	mul.f32 	%f486, %f485, %f483;
	fma.rn.f32 	%f487, %f484, %f482, %f486;
	mul.f32 	%f488, %f483, %f483;
	fma.rn.f32 	%f489, %f482, %f482, %f488;
	div.rn.f32 	%f490, %f487, %f489;
	min.f32 	%f491, %f490, 0f3F800000;
	max.f32 	%f492, %f491, 0f00000000;
	fma.rn.f32 	%f493, %f482, %f492, %f478;
	fma.rn.f32 	%f494, %f483, %f492, %f479;
	sub.f32 	%f495, %f493, %f38;
	sub.f32 	%f496, %f494, %f39;
	mul.f32 	%f497, %f496, %f496;
	fma.rn.f32 	%f498, %f495, %f495, %f497;
	sqrt.rn.f32 	%f499, %f498;
	setp.lt.f32 	%p7, %f499, %f477;
	selp.f32 	%f500, %f499, %f477, %p7;
	ld.global.v2.f32 	{%f501, %f502}, [%rd14+48];
	ld.global.v2.f32 	{%f503, %f504}, [%rd14+56];
	sub.f32 	%f505, %f503, %f501;
	sub.f32 	%f506, %f504, %f502;
	sub.f32 	%f507, %f38, %f501;
	sub.f32 	%f508, %f39, %f502;
	mul.f32 	%f509, %f508, %f506;
	fma.rn.f32 	%f510, %f507, %f505, %f509;
	mul.f32 	%f511, %f506, %f506;
	fma.rn.f32 	%f512, %f505, %f505, %f511;
	div.rn.f32 	%f513, %f510, %f512;
	min.f32 	%f514, %f513, 0f3F800000;
	max.f32 	%f515, %f514, 0f00000000;
	fma.rn.f32 	%f516, %f505, %f515, %f501;
	fma.rn.f32 	%f517, %f506, %f515, %f502;
	sub.f32 	%f518, %f516, %f38;
	sub.f32 	%f519, %f517, %f39;
	mul.f32 	%f520, %f519, %f519;
	fma.rn.f32 	%f521, %f518, %f518, %f520;
	sqrt.rn.f32 	%f522, %f521;
	setp.lt.f32 	%p8, %f522, %f500;
	selp.f32 	%f6300, %f522, %f500, %p8;
	add.s32 	%r604, %r604, 4;
	setp.ne.s32 	%p9, %r604, %r606;
	@%p9 bra 	$L__BB1_44;
$L__BB1_45:
	setp.eq.s32 	%p10, %r35, 0;
	@%p10 bra 	$L__BB1_50;
	setp.eq.s32 	%p11, %r36, 0;
	@%p11 bra 	$L__BB1_48;
	shl.b32 	%r253, %r606, 1;
	mul.wide.u32 	%rd15, %r253, 8;
	add.s64 	%rd16, %rd3, %rd15;
	ld.global.v2.f32 	{%f524, %f525}, [%rd16];
	ld.global.v2.f32 	{%f526, %f527}, [%rd16+8];
	sub.f32 	%f528, %f526, %f524;
	sub.f32 	%f529, %f527, %f525;
	sub.f32 	%f530, %f38, %f524;
	sub.f32 	%f531, %f39, %f525;
	mul.f32 	%f532, %f531, %f529;
	fma.rn.f32 	%f533, %f530, %f528, %f532;
	mul.f32 	%f534, %f529, %f529;
	fma.rn.f32 	%f535, %f528, %f528, %f534;
	div.rn.f32 	%f536, %f533, %f535;
	min.f32 	%f537, %f536, 0f3F800000;
	max.f32 	%f538, %f537, 0f00000000;
	fma.rn.f32 	%f539, %f528, %f538, %f524;
	fma.rn.f32 	%f540, %f529, %f538, %f525;
	sub.f32 	%f541, %f539, %f38;
	sub.f32 	%f542, %f540, %f39;
	mul.f32 	%f543, %f542, %f542;
	fma.rn.f32 	%f544, %f541, %f541, %f543;
	sqrt.rn.f32 	%f545, %f544;
	setp.lt.f32 	%p12, %f545, %f6300;
	selp.f32 	%f546, %f545, %f6300, %p12;
	add.s32 	%r254, %r253, 2;
	mul.wide.u32 	%rd17, %r254, 8;
	add.s64 	%rd18, %rd3, %rd17;
	ld.global.v2.f32 	{%f547, %f548}, [%rd18];
	ld.global.v2.f32 	{%f549, %f550}, [%rd18+8];
	sub.f32 	%f551, %f549, %f547;
	sub.f32 	%f552, %f550, %f548;
	sub.f32 	%f553, %f38, %f547;
	sub.f32 	%f554, %f39, %f548;
	mul.f32 	%f555, %f554, %f552;
	fma.rn.f32 	%f556, %f553, %f551, %f555;
	mul.f32 	%f557, %f552, %f552;
	fma.rn.f32 	%f558, %f551, %f551, %f557;
	div.rn.f32 	%f559, %f556, %f558;
	min.f32 	%f560, %f559, 0f3F800000;
	max.f32 	%f561, %f560, 0f00000000;
	fma.rn.f32 	%f562, %f551, %f561, %f547;
	fma.rn.f32 	%f563, %f552, %f561, %f548;
	sub.f32 	%f564, %f562, %f38;
	sub.f32 	%f565, %f563, %f39;
	mul.f32 	%f566, %f565, %f565;
	fma.rn.f32 	%f567, %f564, %f564, %f566;
	sqrt.rn.f32 	%f568, %f567;
	setp.lt.f32 	%p13, %f568, %f546;
	selp.f32 	%f6300, %f568, %f546, %p13;
	sub.s32 	%r606, %r254, %r606;
$L__BB1_48:
	and.b32  	%r255, %r244, 1;
	setp.eq.b32 	%p14, %r255, 1;
	not.pred 	%p15, %p14;
	@%p15 bra 	$L__BB1_50;
	shl.b32 	%r256, %r606, 1;
	mul.wide.u32 	%rd19, %r256, 8;
	add.s64 	%rd20, %rd3, %rd19;
	ld.global.v2.f32 	{%f569, %f570}, [%rd20];
	ld.global.v2.f32 	{%f571, %f572}, [%rd20+8];
	sub.f32 	%f573, %f571, %f569;
	sub.f32 	%f574, %f572, %f570;
	sub.f32 	%f575, %f38, %f569;
	sub.f32 	%f576, %f39, %f570;
	mul.f32 	%f577, %f576, %f574;
	fma.rn.f32 	%f578, %f575, %f573, %f577;
	mul.f32 	%f579, %f574, %f574;
	fma.rn.f32 	%f580, %f573, %f573, %f579;
	div.rn.f32 	%f581, %f578, %f580;
	min.f32 	%f582, %f581, 0f3F800000;
	max.f32 	%f583, %f582, 0f00000000;
	fma.rn.f32 	%f584, %f573, %f583, %f569;
	fma.rn.f32 	%f585, %f574, %f583, %f570;
	sub.f32 	%f586, %f584, %f38;
	sub.f32 	%f587, %f585, %f39;
	mul.f32 	%f588, %f587, %f587;
	fma.rn.f32 	%f589, %f586, %f586, %f588;
	sqrt.rn.f32 	%f590, %f589;
	setp.lt.f32 	%p16, %f590, %f6300;
	selp.f32 	%f6300, %f590, %f6300, %p16;
$L__BB1_50:
	setp.lt.u32 	%p17, %r34, 3;
	ld.global.v2.f32 	{%f49, %f50}, [%rd7+4096];
	mov.f32 	%f6306, 0f7F7FFFFF;
	mov.b32 	%r609, 0;
	@%p17 bra 	$L__BB1_53;
	and.b32  	%r609, %r244, 2147483644;
	mov.f32 	%f6306, 0f7F7FFFFF;
	mov.b32 	%r607, 0;
$L__BB1_52:
	.pragma "nounroll";
	shl.b32 	%r259, %r607, 1;
	mul.wide.u32 	%rd21, %r259, 8;
	add.s64 	%rd22, %rd3, %rd21;
	ld.global.v2.f32 	{%f594, %f595}, [%rd22];
	ld.global.v2.f32 	{%f596, %f597}, [%rd22+8];
	sub.f32 	%f598, %f596, %f594;
	sub.f32 	%f599, %f597, %f595;
	sub.f32 	%f600, %f49, %f594;
	sub.f32 	%f601, %f50, %f595;
	mul.f32 	%f602, %f601, %f599;
	fma.rn.f32 	%f603, %f600, %f598, %f602;
	mul.f32 	%f604, %f599, %f599;
	fma.rn.f32 	%f605, %f598, %f598, %f604;
	div.rn.f32 	%f606, %f603, %f605;
	min.f32 	%f607, %f606, 0f3F800000;
	max.f32 	%f608, %f607, 0f00000000;
	fma.rn.f32 	%f609, %f598, %f608, %f594;
	fma.rn.f32 	%f610, %f599, %f608, %f595;
	sub.f32 	%f611, %f609, %f49;
	sub.f32 	%f612, %f610, %f50;
	mul.f32 	%f613, %f612, %f612;
	fma.rn.f32 	%f614, %f611, %f611, %f613;
	sqrt.rn.f32 	%f615, %f614;
	setp.lt.f32 	%p18, %f615, %f6306;
	selp.f32 	%f616, %f615, %f6306, %p18;
	ld.global.v2.f32 	{%f617, %f618}, [%rd22+16];
	ld.global.v2.f32 	{%f619, %f620}, [%rd22+24];
	sub.f32 	%f621, %f619, %f617;
	sub.f32 	%f622, %f620, %f618;
	sub.f32 	%f623, %f49, %f617;
	sub.f32 	%f624, %f50, %f618;
	mul.f32 	%f625, %f624, %f622;
	fma.rn.f32 	%f626, %f623, %f621, %f625;
	mul.f32 	%f627, %f622, %f622;
	fma.rn.f32 	%f628, %f621, %f621, %f627;
	div.rn.f32 	%f629, %f626, %f628;
	min.f32 	%f630, %f629, 0f3F800000;
	max.f32 	%f631, %f630, 0f00000000;
	fma.rn.f32 	%f632, %f621, %f631, %f617;
	fma.rn.f32 	%f633, %f622, %f631, %f618;
	sub.f32 	%f634, %f632, %f49;
	sub.f32 	%f635, %f633, %f50;
	mul.f32 	%f636, %f635, %f635;
	fma.rn.f32 	%f637, %f634, %f634, %f636;
	sqrt.rn.f32 	%f638, %f637;
	setp.lt.f32 	%p19, %f638, %f616;
	selp.f32 	%f639, %f638, %f616, %p19;
	ld.global.v2.f32 	{%f640, %f641}, [%rd22+32];
	ld.global.v2.f32 	{%f642, %f643}, [%rd22+40];
	sub.f32 	%f644, %f642, %f640;
	sub.f32 	%f645, %f643, %f641;
	sub.f32 	%f646, %f49, %f640;
	sub.f32 	%f647, %f50, %f641;
	mul.f32 	%f648, %f647, %f645;
	fma.rn.f32 	%f649, %f646, %f644, %f648;
	mul.f32 	%f650, %f645, %f645;
	fma.rn.f32 	%f651, %f644, %f644, %f650;
	div.rn.f32 	%f652, %f649, %f651;
	min.f32 	%f653, %f652, 0f3F800000;
	max.f32 	%f654, %f653, 0f00000000;
	fma.rn.f32 	%f655, %f644, %f654, %f640;
	fma.rn.f32 	%f656, %f645, %f654, %f641;
	sub.f32 	%f657, %f655, %f49;
	sub.f32 	%f658, %f656, %f50;
	mul.f32 	%f659, %f658, %f658;
	fma.rn.f32 	%f660, %f657, %f657, %f659;
	sqrt.rn.f32 	%f661, %f660;
	setp.lt.f32 	%p20, %f661, %f639;
	selp.f32 	%f662, %f661, %f639, %p20;
	ld.global.v2.f32 	{%f663, %f664}, [%rd22+48];
	ld.global.v2.f32 	{%f665, %f666}, [%rd22+56];
	sub.f32 	%f667, %f665, %f663;
	sub.f32 	%f668, %f666, %f664;
	sub.f32 	%f669, %f49, %f663;
	sub.f32 	%f670, %f50, %f664;
	mul.f32 	%f671, %f670, %f668;
	fma.rn.f32 	%f672, %f669, %f667, %f671;
	mul.f32 	%f673, %f668, %f668;
	fma.rn.f32 	%f674, %f667, %f667, %f673;
	div.rn.f32 	%f675, %f672, %f674;
	min.f32 	%f676, %f675, 0f3F800000;
	max.f32 	%f677, %f676, 0f00000000;
	fma.rn.f32 	%f678, %f667, %f677, %f663;
	fma.rn.f32 	%f679, %f668, %f677, %f664;
	sub.f32 	%f680, %f678, %f49;
	sub.f32 	%f681, %f679, %f50;
	mul.f32 	%f682, %f681, %f681;
	fma.rn.f32 	%f683, %f680, %f680, %f682;
	sqrt.rn.f32 	%f684, %f683;
	setp.lt.f32 	%p21, %f684, %f662;
	selp.f32 	%f6306, %f684, %f662, %p21;
	add.s32 	%r607, %r607, 4;
	setp.ne.s32 	%p22, %r607, %r609;
	@%p22 bra 	$L__BB1_52;
$L__BB1_53:
	setp.eq.s32 	%p23, %r35, 0;
	@%p23 bra 	$L__BB1_58;
	setp.eq.s32 	%p24, %r36, 0;
	@%p24 bra 	$L__BB1_56;
	shl.b32 	%r260, %r609, 1;
	mul.wide.u32 	%rd23, %r260, 8;
	add.s64 	%rd24, %rd3, %rd23;
	ld.global.v2.f32 	{%f686, %f687}, [%rd24];
	ld.global.v2.f32 	{%f688, %f689}, [%rd24+8];
	sub.f32 	%f690, %f688, %f686;
	sub.f32 	%f691, %f689, %f687;
	sub.f32 	%f692, %f49, %f686;
	sub.f32 	%f693, %f50, %f687;
	mul.f32 	%f694, %f693, %f691;
	fma.rn.f32 	%f695, %f692, %f690, %f694;
	mul.f32 	%f696, %f691, %f691;
	fma.rn.f32 	%f697, %f690, %f690, %f696;
	div.rn.f32 	%f698, %f695, %f697;
	min.f32 	%f699, %f698, 0f3F800000;
	max.f32 	%f700, %f699, 0f00000000;
	fma.rn.f32 	%f701, %f690, %f700, %f686;
	fma.rn.f32 	%f702, %f691, %f700, %f687;
	sub.f32 	%f703, %f701, %f49;
	sub.f32 	%f704, %f702, %f50;
	mul.f32 	%f705, %f704, %f704;
	fma.rn.f32 	%f706, %f703, %f703, %f705;
	sqrt.rn.f32 	%f707, %f706;
	setp.lt.f32 	%p25, %f707, %f6306;
	selp.f32 	%f708, %f707, %f6306, %p25;
	add.s32 	%r261, %r260, 2;
	mul.wide.u32 	%rd25, %r261, 8;
	add.s64 	%rd26, %rd3, %rd25;
	ld.global.v2.f32 	{%f709, %f710}, [%rd26];
	ld.global.v2.f32 	{%f711, %f712}, [%rd26+8];
	sub.f32 	%f713, %f711, %f709;
	sub.f32 	%f714, %f712, %f710;
	sub.f32 	%f715, %f49, %f709;
	sub.f32 	%f716, %f50, %f710;
	mul.f32 	%f717, %f716, %f714;
	fma.rn.f32 	%f718, %f715, %f713, %f717;
	mul.f32 	%f719, %f714, %f714;
	fma.rn.f32 	%f720, %f713, %f713, %f719;
	div.rn.f32 	%f721, %f718, %f720;
	min.f32 	%f722, %f721, 0f3F800000;
	max.f32 	%f723, %f722, 0f00000000;
	fma.rn.f32 	%f724, %f713, %f723, %f709;
	fma.rn.f32 	%f725, %f714, %f723, %f710;
	sub.f32 	%f726, %f724, %f49;
	sub.f32 	%f727, %f725, %f50;
	mul.f32 	%f728, %f727, %f727;
	fma.rn.f32 	%f729, %f726, %f726, %f728;
	sqrt.rn.f32 	%f730, %f729;
	setp.lt.f32 	%p26, %f730, %f708;
	selp.f32 	%f6306, %f730, %f708, %p26;
	sub.s32 	%r609, %r261, %r609;
$L__BB1_56:
	and.b32  	%r262, %r244, 1;
	setp.eq.b32 	%p27, %r262, 1;
	not.pred 	%p28, %p27;
	@%p28 bra 	$L__BB1_58;
	shl.b32 	%r263, %r609, 1;
	mul.wide.u32 	%rd27, %r263, 8;
	add.s64 	%rd28, %rd3, %rd27;
	ld.global.v2.f32 	{%f731, %f732}, [%rd28];
	ld.global.v2.f32 	{%f733, %f734}, [%rd28+8];
	sub.f32 	%f735, %f733, %f731;
	sub.f32 	%f736, %f734, %f732;
	sub.f32 	%f737, %f49, %f731;
	sub.f32 	%f738, %f50, %f732;
	mul.f32 	%f739, %f738, %f736;
	fma.rn.f32 	%f740, %f737, %f735, %f739;
	mul.f32 	%f741, %f736, %f736;
	fma.rn.f32 	%f742, %f735, %f735, %f741;
	div.rn.f32 	%f743, %f740, %f742;
	min.f32 	%f744, %f743, 0f3F800000;
	max.f32 	%f745, %f744, 0f00000000;
	fma.rn.f32 	%f746, %f735, %f745, %f731;
	fma.rn.f32 	%f747, %f736, %f745, %f732;
	sub.f32 	%f748, %f746, %f49;
	sub.f32 	%f749, %f747, %f50;
	mul.f32 	%f750, %f749, %f749;
	fma.rn.f32 	%f751, %f748, %f748, %f750;
	sqrt.rn.f32 	%f752, %f751;
	setp.lt.f32 	%p29, %f752, %f6306;
	selp.f32 	%f6306, %f752, %f6306, %p29;
$L__BB1_58:
	setp.lt.u32 	%p30, %r34, 3;
	ld.global.v2.f32 	{%f60, %f61}, [%rd7+8192];
	mov.f32 	%f6312, 0f7F7FFFFF;
	mov.b32 	%r612, 0;
	@%p30 bra 	$L__BB1_61;
	and.b32  	%r612, %r244, 2147483644;
	mov.f32 	%f6312, 0f7F7FFFFF;
	mov.b32 	%r610, 0;
$L__BB1_60:
	.pragma "nounroll";
	shl.b32 	%r266, %r610, 1;
	mul.wide.u32 	%rd29, %r266, 8;
	add.s64 	%rd30, %rd3, %rd29;
	ld.global.v2.f32 	{%f756, %f757}, [%rd30];
	ld.global.v2.f32 	{%f758, %f759}, [%rd30+8];
	sub.f32 	%f760, %f758, %f756;
	sub.f32 	%f761, %f759, %f757;
	sub.f32 	%f762, %f60, %f756;
	sub.f32 	%f763, %f61, %f757;
	mul.f32 	%f764, %f763, %f761;
	fma.rn.f32 	%f765, %f762, %f760, %f764;
	mul.f32 	%f766, %f761, %f761;
	fma.rn.f32 	%f767, %f760, %f760, %f766;
	div.rn.f32 	%f768, %f765, %f767;
	min.f32 	%f769, %f768, 0f3F800000;
	max.f32 	%f770, %f769, 0f00000000;
	fma.rn.f32 	%f771, %f760, %f770, %f756;
	fma.rn.f32 	%f772, %f761, %f770, %f757;
	sub.f32 	%f773, %f771, %f60;
	sub.f32 	%f774, %f772, %f61;
	mul.f32 	%f775, %f774, %f774;
	fma.rn.f32 	%f776, %f773, %f773, %f775;
	sqrt.rn.f32 	%f777, %f776;
	setp.lt.f32 	%p31, %f777, %f6312;
	selp.f32 	%f778, %f777, %f6312, %p31;
	ld.global.v2.f32 	{%f779, %f780}, [%rd30+16];
	ld.global.v2.f32 	{%f781, %f782}, [%rd30+24];
	sub.f32 	%f783, %f781, %f779;
	sub.f32 	%f784, %f782, %f780;
	sub.f32 	%f785, %f60, %f779;
	sub.f32 	%f786, %f61, %f780;
	mul.f32 	%f787, %f786, %f784;
	fma.rn.f32 	%f788, %f785, %f783, %f787;
	mul.f32 	%f789, %f784, %f784;
	fma.rn.f32 	%f790, %f783, %f783, %f789;
	div.rn.f32 	%f791, %f788, %f790;
	min.f32 	%f792, %f791, 0f3F800000;
	max.f32 	%f793, %f792, 0f00000000;
	fma.rn.f32 	%f794, %f783, %f793, %f779;
	fma.rn.f32 	%f795, %f784, %f793, %f780;
	sub.f32 	%f796, %f794, %f60;
	sub.f32 	%f797, %f795, %f61;
	mul.f32 	%f798, %f797, %f797;
	fma.rn.f32 	%f799, %f796, %f796, %f798;
	sqrt.rn.f32 	%f800, %f799;
	setp.lt.f32 	%p32, %f800, %f778;
	selp.f32 	%f801, %f800, %f778, %p32;
	ld.global.v2.f32 	{%f802, %f803}, [%rd30+32];
	ld.global.v2.f32 	{%f804, %f805}, [%rd30+40];
	sub.f32 	%f806, %f804, %f802;
	sub.f32 	%f807, %f805, %f803;
	sub.f32 	%f808, %f60, %f802;
	sub.f32 	%f809, %f61, %f803;
	mul.f32 	%f810, %f809, %f807;
	fma.rn.f32 	%f811, %f808, %f806, %f810;
	mul.f32 	%f812, %f807, %f807;
	fma.rn.f32 	%f813, %f806, %f806, %f812;
	div.rn.f32 	%f814, %f811, %f813;
	min.f32 	%f815, %f814, 0f3F800000;
	max.f32 	%f816, %f815, 0f00000000;
	fma.rn.f32 	%f817, %f806, %f816, %f802;
	fma.rn.f32 	%f818, %f807, %f816, %f803;
	sub.f32 	%f819, %f817, %f60;
	sub.f32 	%f820, %f818, %f61;
	mul.f32 	%f821, %f820, %f820;
	fma.rn.f32 	%f822, %f819, %f819, %f821;
	sqrt.rn.f32 	%f823, %f822;
	setp.lt.f32 	%p33, %f823, %f801;
	selp.f32 	%f824, %f823, %f801, %p33;
	ld.global.v2.f32 	{%f825, %f826}, [%rd30+48];
	ld.global.v2.f32 	{%f827, %f828}, [%rd30+56];
	sub.f32 	%f829, %f827, %f825;
	sub.f32 	%f830, %f828, %f826;
	sub.f32 	%f831, %f60, %f825;
	sub.f32 	%f832, %f61, %f826;
	mul.f32 	%f833, %f832, %f830;
	fma.rn.f32 	%f834, %f831, %f829, %f833;
	mul.f32 	%f835, %f830, %f830;
	fma.rn.f32 	%f836, %f829, %f829, %f835;
	div.rn.f32 	%f837, %f834, %f836;
	min.f32 	%f838, %f837, 0f3F800000;
	max.f32 	%f839, %f838, 0f00000000;
	fma.rn.f32 	%f840, %f829, %f839, %f825;
	fma.rn.f32 	%f841, %f830, %f839, %f826;
	sub.f32 	%f842, %f840, %f60;
	sub.f32 	%f843, %f841, %f61;
	mul.f32 	%f844, %f843, %f843;
	fma.rn.f32 	%f845, %f842, %f842, %f844;
	sqrt.rn.f32 	%f846, %f845;
	setp.lt.f32 	%p34, %f846, %f824;
	selp.f32 	%f6312, %f846, %f824, %p34;
	add.s32 	%r610, %r610, 4;
	setp.ne.s32 	%p35, %r610, %r612;
	@%p35 bra 	$L__BB1_60;
$L__BB1_61:
	setp.eq.s32 	%p36, %r35, 0;
	@%p36 bra 	$L__BB1_66;
	setp.eq.s32 	%p37, %r36, 0;
	@%p37 bra 	$L__BB1_64;
	shl.b32 	%r267, %r612, 1;
	mul.wide.u32 	%rd31, %r267, 8;
	add.s64 	%rd32, %rd3, %rd31;
	ld.global.v2.f32 	{%f848, %f849}, [%rd32];
	ld.global.v2.f32 	{%f850, %f851}, [%rd32+8];
	sub.f32 	%f852, %f850, %f848;
	sub.f32 	%f853, %f851, %f849;
	sub.f32 	%f854, %f60, %f848;
	sub.f32 	%f855, %f61, %f849;
	mul.f32 	%f856, %f855, %f853;
	fma.rn.f32 	%f857, %f854, %f852, %f856;
	mul.f32 	%f858, %f853, %f853;
	fma.rn.f32 	%f859, %f852, %f852, %f858;
	div.rn.f32 	%f860, %f857, %f859;
	min.f32 	%f861, %f860, 0f3F800000;
	max.f32 	%f862, %f861, 0f00000000;
	fma.rn.f32 	%f863, %f852, %f862, %f848;
	fma.rn.f32 	%f864, %f853, %f862, %f849;
	sub.f32 	%f865, %f863, %f60;
	sub.f32 	%f866, %f864, %f61;
	mul.f32 	%f867, %f866, %f866;
	fma.rn.f32 	%f868, %f865, %f865, %f867;
	sqrt.rn.f32 	%f869, %f868;
	setp.lt.f32 	%p38, %f869, %f6312;
	selp.f32 	%f870, %f869, %f6312, %p38;
	add.s32 	%r268, %r267, 2;
	mul.wide.u32 	%rd33, %r268, 8;
	add.s64 	%rd34, %rd3, %rd33;
	ld.global.v2.f32 	{%f871, %f872}, [%rd34];
	ld.global.v2.f32 	{%f873, %f874}, [%rd34+8];
	sub.f32 	%f875, %f873, %f871;
	sub.f32 	%f876, %f874, %f872;
	sub.f32 	%f877, %f60, %f871;
	sub.f32 	%f878, %f61, %f872;
	mul.f32 	%f879, %f878, %f876;
	fma.rn.f32 	%f880, %f877, %f875, %f879;
	mul.f32 	%f881, %f876, %f876;
	fma.rn.f32 	%f882, %f875, %f875, %f881;
	div.rn.f32 	%f883, %f880, %f882;
	min.f32 	%f884, %f883, 0f3F800000;
	max.f32 	%f885, %f884, 0f00000000;
	fma.rn.f32 	%f886, %f875, %f885, %f871;
	fma.rn.f32 	%f887, %f876, %f885, %f872;
	sub.f32 	%f888, %f886, %f60;
	sub.f32 	%f889, %f887, %f61;
	mul.f32 	%f890, %f889, %f889;
	fma.rn.f32 	%f891, %f888, %f888, %f890;
	sqrt.rn.f32 	%f892, %f891;
	setp.lt.f32 	%p39, %f892, %f870;
	selp.f32 	%f6312, %f892, %f870, %p39;
	sub.s32 	%r612, %r268, %r612;
$L__BB1_64:
	and.b32  	%r269, %r244, 1;
	setp.eq.b32 	%p40, %r269, 1;
	not.pred 	%p41, %p40;
	@%p41 bra 	$L__BB1_66;
	shl.b32 	%r270, %r612, 1;
	mul.wide.u32 	%rd35, %r270, 8;
	add.s64 	%rd36, %rd3, %rd35;
	ld.global.v2.f32 	{%f893, %f894}, [%rd36];
	ld.global.v2.f32 	{%f895, %f896}, [%rd36+8];
	sub.f32 	%f897, %f895, %f893;
	sub.f32 	%f898, %f896, %f894;
	sub.f32 	%f899, %f60, %f893;
	sub.f32 	%f900, %f61, %f894;
	mul.f32 	%f901, %f900, %f898;
	fma.rn.f32 	%f902, %f899, %f897, %f901;
	mul.f32 	%f903, %f898, %f898;
	fma.rn.f32 	%f904, %f897, %f897, %f903;
	div.rn.f32 	%f905, %f902, %f904;
	min.f32 	%f906, %f905, 0f3F800000;
	max.f32 	%f907, %f906, 0f00000000;
	fma.rn.f32 	%f908, %f897, %f907, %f893;
	fma.rn.f32 	%f909, %f898, %f907, %f894;
	sub.f32 	%f910, %f908, %f60;
	sub.f32 	%f911, %f909, %f61;
	mul.f32 	%f912, %f911, %f911;
	fma.rn.f32 	%f913, %f910, %f910, %f912;
	sqrt.rn.f32 	%f914, %f913;
	setp.lt.f32 	%p42, %f914, %f6312;
	selp.f32 	%f6312, %f914, %f6312, %p42;
$L__BB1_66:
	setp.lt.u32 	%p43, %r34, 3;
	ld.global.v2.f32 	{%f71, %f72}, [%rd7+12288];
	mov.f32 	%f6318, 0f7F7FFFFF;
	mov.b32 	%r615, 0;
	@%p43 bra 	$L__BB1_69;
	and.b32  	%r615, %r244, 2147483644;
	mov.f32 	%f6318, 0f7F7FFFFF;
	mov.b32 	%r613, 0;
$L__BB1_68:
	.pragma "nounroll";
	shl.b32 	%r273, %r613, 1;
	mul.wide.u32 	%rd37, %r273, 8;
	add.s64 	%rd38, %rd3, %rd37;
	ld.global.v2.f32 	{%f918, %f919}, [%rd38];
	ld.global.v2.f32 	{%f920, %f921}, [%rd38+8];
	sub.f32 	%f922, %f920, %f918;
	sub.f32 	%f923, %f921, %f919;
	sub.f32 	%f924, %f71, %f918;
	sub.f32 	%f925, %f72, %f919;
	mul.f32 	%f926, %f925, %f923;
	fma.rn.f32 	%f927, %f924, %f922, %f926;
	mul.f32 	%f928, %f923, %f923;
	fma.rn.f32 	%f929, %f922, %f922, %f928;
	div.rn.f32 	%f930, %f927, %f929;
	min.f32 	%f931, %f930, 0f3F800000;
	max.f32 	%f932, %f931, 0f00000000;
	fma.rn.f32 	%f933, %f922, %f932, %f918;
	fma.rn.f32 	%f934, %f923, %f932, %f919;
	sub.f32 	%f935, %f933, %f71;
	sub.f32 	%f936, %f934, %f72;
	mul.f32 	%f937, %f936, %f936;
	fma.rn.f32 	%f938, %f935, %f935, %f937;
	sqrt.rn.f32 	%f939, %f938;
	setp.lt.f32 	%p44, %f939, %f6318;
	selp.f32 	%f940, %f939, %f6318, %p44;
	ld.global.v2.f32 	{%f941, %f942}, [%rd38+16];
	ld.global.v2.f32 	{%f943, %f944}, [%rd38+24];
	sub.f32 	%f945, %f943, %f941;
	sub.f32 	%f946, %f944, %f942;
	sub.f32 	%f947, %f71, %f941;
	sub.f32 	%f948, %f72, %f942;
	mul.f32 	%f949, %f948, %f946;
	fma.rn.f32 	%f950, %f947, %f945, %f949;
	mul.f32 	%f951, %f946, %f946;
	fma.rn.f32 	%f952, %f945, %f945, %f951;
	div.rn.f32 	%f953, %f950, %f952;
	min.f32 	%f954, %f953, 0f3F800000;
	max.f32 	%f955, %f954, 0f00000000;
	fma.rn.f32 	%f956, %f945, %f955, %f941;
	fma.rn.f32 	%f957, %f946, %f955, %f942;
	sub.f32 	%f958, %f956, %f71;
	sub.f32 	%f959, %f957, %f72;
	mul.f32 	%f960, %f959, %f959;
	fma.rn.f32 	%f961, %f958, %f958, %f960;
	sqrt.rn.f32 	%f962, %f961;
	setp.lt.f32 	%p45, %f962, %f940;
	selp.f32 	%f963, %f962, %f940, %p45;
	ld.global.v2.f32 	{%f964, %f965}, [%rd38+32];
	ld.global.v2.f32 	{%f966, %f967}, [%rd38+40];
	sub.f32 	%f968, %f966, %f964;
	sub.f32 	%f969, %f967, %f965;
	sub.f32 	%f970, %f71, %f964;
	sub.f32 	%f971, %f72, %f965;
	mul.f32 	%f972, %f971, %f969;
	fma.rn.f32 	%f973, %f970, %f968, %f972;
	mul.f32 	%f974, %f969, %f969;
	fma.rn.f32 	%f975, %f968, %f968, %f974;
	div.rn.f32 	%f976, %f973, %f975;
	min.f32 	%f977, %f976, 0f3F800000;
	max.f32 	%f978, %f977, 0f00000000;
	fma.rn.f32 	%f979, %f968, %f978, %f964;
	fma.rn.f32 	%f980, %f969, %f978, %f965;
	sub.f32 	%f981, %f979, %f71;
	sub.f32 	%f982, %f980, %f72;
	mul.f32 	%f983, %f982, %f982;
	fma.rn.f32 	%f984, %f981, %f981, %f983;
	sqrt.rn.f32 	%f985, %f984;
	setp.lt.f32 	%p46, %f985, %f963;
	selp.f32 	%f986, %f985, %f963, %p46;
	ld.global.v2.f32 	{%f987, %f988}, [%rd38+48];
	ld.global.v2.f32 	{%f989, %f990}, [%rd38+56];
	sub.f32 	%f991, %f989, %f987;
	sub.f32 	%f992, %f990, %f988;
	sub.f32 	%f993, %f71, %f987;
	sub.f32 	%f994, %f72, %f988;
	mul.f32 	%f995, %f994, %f992;
	fma.rn.f32 	%f996, %f993, %f991, %f995;
	mul.f32 	%f997, %f992, %f992;
	fma.rn.f32 	%f998, %f991, %f991, %f997;
	div.rn.f32 	%f999, %f996, %f998;
	min.f32 	%f1000, %f999, 0f3F800000;
	max.f32 	%f1001, %f1000, 0f00000000;
	fma.rn.f32 	%f1002, %f991, %f1001, %f987;
	fma.rn.f32 	%f1003, %f992, %f1001, %f988;
	sub.f32 	%f1004, %f1002, %f71;
	sub.f32 	%f1005, %f1003, %f72;
	mul.f32 	%f1006, %f1005, %f1005;
	fma.rn.f32 	%f1007, %f1004, %f1004, %f1006;
	sqrt.rn.f32 	%f1008, %f1007;
	setp.lt.f32 	%p47, %f1008, %f986;
	selp.f32 	%f6318, %f1008, %f986, %p47;
	add.s32 	%r613, %r613, 4;
	setp.ne.s32 	%p48, %r613, %r615;
	@%p48 bra 	$L__BB1_68;
$L__BB1_69:
	setp.eq.s32 	%p49, %r35, 0;
	@%p49 bra 	$L__BB1_74;
	setp.eq.s32 	%p50, %r36, 0;
	@%p50 bra 	$L__BB1_72;
	shl.b32 	%r274, %r615, 1;
	mul.wide.u32 	%rd39, %r274, 8;
	add.s64 	%rd40, %rd3, %rd39;
	ld.global.v2.f32 	{%f1010, %f1011}, [%rd40];
	ld.global.v2.f32 	{%f1012, %f1013}, [%rd40+8];
	sub.f32 	%f1014, %f1012, %f1010;
	sub.f32 	%f1015, %f1013, %f1011;
	sub.f32 	%f1016, %f71, %f1010;
	sub.f32 	%f1017, %f72, %f1011;
	mul.f32 	%f1018, %f1017, %f1015;
	fma.rn.f32 	%f1019, %f1016, %f1014, %f1018;
	mul.f32 	%f1020, %f1015, %f1015;
	fma.rn.f32 	%f1021, %f1014, %f1014, %f1020;
	div.rn.f32 	%f1022, %f1019, %f1021;
	min.f32 	%f1023, %f1022, 0f3F800000;
	max.f32 	%f1024, %f1023, 0f00000000;
	fma.rn.f32 	%f1025, %f1014, %f1024, %f1010;
	fma.rn.f32 	%f1026, %f1015, %f1024, %f1011;
	sub.f32 	%f1027, %f1025, %f71;
	sub.f32 	%f1028, %f1026, %f72;
	mul.f32 	%f1029, %f1028, %f1028;
	fma.rn.f32 	%f1030, %f1027, %f1027, %f1029;
	sqrt.rn.f32 	%f1031, %f1030;
	setp.lt.f32 	%p51, %f1031, %f6318;
	selp.f32 	%f1032, %f1031, %f6318, %p51;
	add.s32 	%r275, %r274, 2;
	mul.wide.u32 	%rd41, %r275, 8;
	add.s64 	%rd42, %rd3, %rd41;
	ld.global.v2.f32 	{%f1033, %f1034}, [%rd42];
	ld.global.v2.f32 	{%f1035, %f1036}, [%rd42+8];
	sub.f32 	%f1037, %f1035, %f1033;
	sub.f32 	%f1038, %f1036, %f1034;
	sub.f32 	%f1039, %f71, %f1033;
	sub.f32 	%f1040, %f72, %f1034;
	mul.f32 	%f1041, %f1040, %f1038;
	fma.rn.f32 	%f1042, %f1039, %f1037, %f1041;
	mul.f32 	%f1043, %f1038, %f1038;
	fma.rn.f32 	%f1044, %f1037, %f1037, %f1043;
	div.rn.f32 	%f1045, %f1042, %f1044;
	min.f32 	%f1046, %f1045, 0f3F800000;
	max.f32 	%f1047, %f1046, 0f00000000;
	fma.rn.f32 	%f1048, %f1037, %f1047, %f1033;
	fma.rn.f32 	%f1049, %f1038, %f1047, %f1034;
	sub.f32 	%f1050, %f1048, %f71;
	sub.f32 	%f1051, %f1049, %f72;
	mul.f32 	%f1052, %f1051, %f1051;
	fma.rn.f32 	%f1053, %f1050, %f1050, %f1052;
	sqrt.rn.f32 	%f1054, %f1053;
	setp.lt.f32 	%p52, %f1054, %f1032;
	selp.f32 	%f6318, %f1054, %f1032, %p52;
	sub.s32 	%r615, %r275, %r615;
$L__BB1_72:
	and.b32  	%r276, %r244, 1;
	setp.eq.b32 	%p53, %r276, 1;
	not.pred 	%p54, %p53;
	@%p54 bra 	$L__BB1_74;
	shl.b32 	%r277, %r615, 1;
	mul.wide.u32 	%rd43, %r277, 8;
	add.s64 	%rd44, %rd3, %rd43;
	ld.global.v2.f32 	{%f1055, %f1056}, [%rd44];
	ld.global.v2.f32 	{%f1057, %f1058}, [%rd44+8];
	sub.f32 	%f1059, %f1057, %f1055;
	sub.f32 	%f1060, %f1058, %f1056;
	sub.f32 	%f1061, %f71, %f1055;
	sub.f32 	%f1062, %f72, %f1056;
	mul.f32 	%f1063, %f1062, %f1060;
	fma.rn.f32 	%f1064, %f1061, %f1059, %f1063;
	mul.f32 	%f1065, %f1060, %f1060;
	fma.rn.f32 	%f1066, %f1059, %f1059, %f1065;
	div.rn.f32 	%f1067, %f1064, %f1066;
	min.f32 	%f1068, %f1067, 0f3F800000;
	max.f32 	%f1069, %f1068, 0f00000000;
	fma.rn.f32 	%f1070, %f1059, %f1069, %f1055;
	fma.rn.f32 	%f1071, %f1060, %f1069, %f1056;
	sub.f32 	%f1072, %f1070, %f71;
	sub.f32 	%f1073, %f1071, %f72;
	mul.f32 	%f1074, %f1073, %f1073;
	fma.rn.f32 	%f1075, %f1072, %f1072, %f1074;
	sqrt.rn.f32 	%f1076, %f1075;
	setp.lt.f32 	%p55, %f1076, %f6318;
	selp.f32 	%f6318, %f1076, %f6318, %p55;
$L__BB1_74:
	setp.lt.u32 	%p56, %r34, 3;
	ld.global.v2.f32 	{%f82, %f83}, [%rd7+16384];
	mov.f32 	%f6324, 0f7F7FFFFF;
	mov.b32 	%r618, 0;
	@%p56 bra 	$L__BB1_77;
	and.b32  	%r618, %r244, 2147483644;
	mov.f32 	%f6324, 0f7F7FFFFF;
	mov.b32 	%r616, 0;
$L__BB1_76:
	.pragma "nounroll";
	shl.b32 	%r280, %r616, 1;
	mul.wide.u32 	%rd45, %r280, 8;
	add.s64 	%rd46, %rd3, %rd45;
	ld.global.v2.f32 	{%f1080, %f1081}, [%rd46];
	ld.global.v2.f32 	{%f1082, %f1083}, [%rd46+8];
	sub.f32 	%f1084, %f1082, %f1080;
	sub.f32 	%f1085, %f1083, %f1081;
	sub.f32 	%f1086, %f82, %f1080;
	sub.f32 	%f1087, %f83, %f1081;
	mul.f32 	%f1088, %f1087, %f1085;
	fma.rn.f32 	%f1089, %f1086, %f1084, %f1088;
	mul.f32 	%f1090, %f1085, %f1085;
	fma.rn.f32 	%f1091, %f1084, %f1084, %f1090;
	div.rn.f32 	%f1092, %f1089, %f1091;
	min.f32 	%f1093, %f1092, 0f3F800000;
	max.f32 	%f1094, %f1093, 0f00000000;
	fma.rn.f32 	%f1095, %f1084, %f1094, %f1080;
	fma.rn.f32 	%f1096, %f1085, %f1094, %f1081;
	sub.f32 	%f1097, %f1095, %f82;
	sub.f32 	%f1098, %f1096, %f83;
	mul.f32 	%f1099, %f1098, %f1098;
	fma.rn.f32 	%f1100, %f1097, %f1097, %f1099;
	sqrt.rn.f32 	%f1101, %f1100;
	setp.lt.f32 	%p57, %f1101, %f6324;
	selp.f32 	%f1102, %f1101, %f6324, %p57;
	ld.global.v2.f32 	{%f1103, %f1104}, [%rd46+16];
	ld.global.v2.f32 	{%f1105, %f1106}, [%rd46+24];
	sub.f32 	%f1107, %f1105, %f1103;
	sub.f32 	%f1108, %f1106, %f1104;
	sub.f32 	%f1109, %f82, %f1103;
	sub.f32 	%f1110, %f83, %f1104;
	mul.f32 	%f1111, %f1110, %f1108;
	fma.rn.f32 	%f1112, %f1109, %f1107, %f1111;
	mul.f32 	%f1113, %f1108, %f1108;
	fma.rn.f32 	%f1114, %f1107, %f1107, %f1113;
	div.rn.f32 	%f1115, %f1112, %f1114;
	min.f32 	%f1116, %f1115, 0f3F800000;
	max.f32 	%f1117, %f1116, 0f00000000;
	fma.rn.f32 	%f1118, %f1107, %f1117, %f1103;
	fma.rn.f32 	%f1119, %f1108, %f1117, %f1104;
	sub.f32 	%f1120, %f1118, %f82;
	sub.f32 	%f1121, %f1119, %f83;
	mul.f32 	%f1122, %f1121, %f1121;
	fma.rn.f32 	%f1123, %f1120, %f1120, %f1122;
	sqrt.rn.f32 	%f1124, %f1123;
	setp.lt.f32 	%p58, %f1124, %f1102;
	selp.f32 	%f1125, %f1124, %f1102, %p58;
	ld.global.v2.f32 	{%f1126, %f1127}, [%rd46+32];
	ld.global.v2.f32 	{%f1128, %f1129}, [%rd46+40];
	sub.f32 	%f1130, %f1128, %f1126;
	sub.f32 	%f1131, %f1129, %f1127;
	sub.f32 	%f1132, %f82, %f1126;
	sub.f32 	%f1133, %f83, %f1127;
	mul.f32 	%f1134, %f1133, %f1131;
	fma.rn.f32 	%f1135, %f1132, %f1130, %f1134;
	mul.f32 	%f1136, %f1131, %f1131;
	fma.rn.f32 	%f1137, %f1130, %f1130, %f1136;
	div.rn.f32 	%f1138, %f1135, %f1137;
	min.f32 	%f1139, %f1138, 0f3F800000;
	max.f32 	%f1140, %f1139, 0f00000000;
	fma.rn.f32 	%f1141, %f1130, %f1140, %f1126;
	fma.rn.f32 	%f1142, %f1131, %f1140, %f1127;
	sub.f32 	%f1143, %f1141, %f82;
	sub.f32 	%f1144, %f1142, %f83;
	mul.f32 	%f1145, %f1144, %f1144;
	fma.rn.f32 	%f1146, %f1143, %f1143, %f1145;
	sqrt.rn.f32 	%f1147, %f1146;
	setp.lt.f32 	%p59, %f1147, %f1125;
	selp.f32 	%f1148, %f1147, %f1125, %p59;
	ld.global.v2.f32 	{%f1149, %f1150}, [%rd46+48];
	ld.global.v2.f32 	{%f1151, %f1152}, [%rd46+56];
	sub.f32 	%f1153, %f1151, %f1149;
	sub.f32 	%f1154, %f1152, %f1150;
	sub.f32 	%f1155, %f82, %f1149;
	sub.f32 	%f1156, %f83, %f1150;
	mul.f32 	%f1157, %f1156, %f1154;
	fma.rn.f32 	%f1158, %f1155, %f1153, %f1157;
	mul.f32 	%f1159, %f1154, %f1154;
	fma.rn.f32 	%f1160, %f1153, %f1153, %f1159;
	div.rn.f32 	%f1161, %f1158, %f1160;
	min.f32 	%f1162, %f1161, 0f3F800000;
	max.f32 	%f1163, %f1162, 0f00000000;
	fma.rn.f32 	%f1164, %f1153, %f1163, %f1149;
	fma.rn.f32 	%f1165, %f1154, %f1163, %f1150;
	sub.f32 	%f1166, %f1164, %f82;
	sub.f32 	%f1167, %f1165, %f83;
	mul.f32 	%f1168, %f1167, %f1167;
	fma.rn.f32 	%f1169, %f1166, %f1166, %f1168;
	sqrt.rn.f32 	%f1170, %f1169;
	setp.lt.f32 	%p60, %f1170, %f1148;
	selp.f32 	%f6324, %f1170, %f1148, %p60;
	add.s32 	%r616, %r616, 4;
	setp.ne.s32 	%p61, %r616, %r618;
	@%p61 bra 	$L__BB1_76;
$L__BB1_77:
	setp.eq.s32 	%p62, %r35, 0;
	@%p62 bra 	$L__BB1_82;
	setp.eq.s32 	%p63, %r36, 0;
	@%p63 bra 	$L__BB1_80;
	shl.b32 	%r281, %r618, 1;
	mul.wide.u32 	%rd47, %r281, 8;
	add.s64 	%rd48, %rd3, %rd47;
	ld.global.v2.f32 	{%f1172, %f1173}, [%rd48];
	ld.global.v2.f32 	{%f1174, %f1175}, [%rd48+8];
	sub.f32 	%f1176, %f1174, %f1172;
	sub.f32 	%f1177, %f1175, %f1173;
	sub.f32 	%f1178, %f82, %f1172;
	sub.f32 	%f1179, %f83, %f1173;
	mul.f32 	%f1180, %f1179, %f1177;
	fma.rn.f32 	%f1181, %f1178, %f1176, %f1180;
	mul.f32 	%f1182, %f1177, %f1177;
	fma.rn.f32 	%f1183, %f1176, %f1176, %f1182;
	div.rn.f32 	%f1184, %f1181, %f1183;
	min.f32 	%f1185, %f1184, 0f3F800000;
	max.f32 	%f1186, %f1185, 0f00000000;
	fma.rn.f32 	%f1187, %f1176, %f1186, %f1172;
	fma.rn.f32 	%f1188, %f1177, %f1186, %f1173;
	sub.f32 	%f1189, %f1187, %f82;
	sub.f32 	%f1190, %f1188, %f83;
	mul.f32 	%f1191, %f1190, %f1190;
	fma.rn.f32 	%f1192, %f1189, %f1189, %f1191;
	sqrt.rn.f32 	%f1193, %f1192;
	setp.lt.f32 	%p64, %f1193, %f6324;
	selp.f32 	%f1194, %f1193, %f6324, %p64;
	add.s32 	%r282, %r281, 2;
	mul.wide.u32 	%rd49, %r282, 8;
	add.s64 	%rd50, %rd3, %rd49;
	ld.global.v2.f32 	{%f1195, %f1196}, [%rd50];
	ld.global.v2.f32 	{%f1197, %f1198}, [%rd50+8];
	sub.f32 	%f1199, %f1197, %f1195;
	sub.f32 	%f1200, %f1198, %f1196;
	sub.f32 	%f1201, %f82, %f1195;
	sub.f32 	%f1202, %f83, %f1196;
	mul.f32 	%f1203, %f1202, %f1200;
	fma.rn.f32 	%f1204, %f1201, %f1199, %f1203;
	mul.f32 	%f1205, %f1200, %f1200;
	fma.rn.f32 	%f1206, %f1199, %f1199, %f1205;
	div.rn.f32 	%f1207, %f1204, %f1206;
	min.f32 	%f1208, %f1207, 0f3F800000;
	max.f32 	%f1209, %f1208, 0f00000000;
	fma.rn.f32 	%f1210, %f1199, %f1209, %f1195;
	fma.rn.f32 	%f1211, %f1200, %f1209, %f1196;
	sub.f32 	%f1212, %f1210, %f82;
	sub.f32 	%f1213, %f1211, %f83;
	mul.f32 	%f1214, %f1213, %f1213;
	fma.rn.f32 	%f1215, %f1212, %f1212, %f1214;
	sqrt.rn.f32 	%f1216, %f1215;
	setp.lt.f32 	%p65, %f1216, %f1194;
	selp.f32 	%f6324, %f1216, %f1194, %p65;
	sub.s32 	%r618, %r282, %r618;
$L__BB1_80:
	and.b32  	%r283, %r244, 1;
	setp.eq.b32 	%p66, %r283, 1;
	not.pred 	%p67, %p66;
	@%p67 bra 	$L__BB1_82;
	shl.b32 	%r284, %r618, 1;
	mul.wide.u32 	%rd51, %r284, 8;
	add.s64 	%rd52, %rd3, %rd51;
	ld.global.v2.f32 	{%f1217, %f1218}, [%rd52];
	ld.global.v2.f32 	{%f1219, %f1220}, [%rd52+8];
	sub.f32 	%f1221, %f1219, %f1217;
	sub.f32 	%f1222, %f1220, %f1218;
	sub.f32 	%f1223, %f82, %f1217;
	sub.f32 	%f1224, %f83, %f1218;
	mul.f32 	%f1225, %f1224, %f1222;
	fma.rn.f32 	%f1226, %f1223, %f1221, %f1225;
	mul.f32 	%f1227, %f1222, %f1222;
	fma.rn.f32 	%f1228, %f1221, %f1221, %f1227;
	div.rn.f32 	%f1229, %f1226, %f1228;
	min.f32 	%f1230, %f1229, 0f3F800000;
	max.f32 	%f1231, %f1230, 0f00000000;
	fma.rn.f32 	%f1232, %f1221, %f1231, %f1217;
	fma.rn.f32 	%f1233, %f1222, %f1231, %f1218;
	sub.f32 	%f1234, %f1232, %f82;
	sub.f32 	%f1235, %f1233, %f83;
	mul.f32 	%f1236, %f1235, %f1235;
	fma.rn.f32 	%f1237, %f1234, %f1234, %f1236;
	sqrt.rn.f32 	%f1238, %f1237;
	setp.lt.f32 	%p68, %f1238, %f6324;
	selp.f32 	%f6324, %f1238, %f6324, %p68;
$L__BB1_82:
	setp.lt.u32 	%p69, %r34, 3;
	ld.global.v2.f32 	{%f93, %f94}, [%rd7+20480];
	mov.f32 	%f6330, 0f7F7FFFFF;
	mov.b32 	%r621, 0;
	@%p69 bra 	$L__BB1_85;
	and.b32  	%r621, %r244, 2147483644;
	mov.f32 	%f6330, 0f7F7FFFFF;
	mov.b32 	%r619, 0;
$L__BB1_84:
	.pragma "nounroll";
	shl.b32 	%r287, %r619, 1;
	mul.wide.u32 	%rd53, %r287, 8;
	add.s64 	%rd54, %rd3, %rd53;
	ld.global.v2.f32 	{%f1242, %f1243}, [%rd54];
	ld.global.v2.f32 	{%f1244, %f1245}, [%rd54+8];
	sub.f32 	%f1246, %f1244, %f1242;
	sub.f32 	%f1247, %f1245, %f1243;
	sub.f32 	%f1248, %f93, %f1242;
	sub.f32 	%f1249, %f94, %f1243;
	mul.f32 	%f1250, %f1249, %f1247;
	fma.rn.f32 	%f1251, %f1248, %f1246, %f1250;
	mul.f32 	%f1252, %f1247, %f1247;
	fma.rn.f32 	%f1253, %f1246, %f1246, %f1252;
	div.rn.f32 	%f1254, %f1251, %f1253;
	min.f32 	%f1255, %f1254, 0f3F800000;
	max.f32 	%f1256, %f1255, 0f00000000;
	fma.rn.f32 	%f1257, %f1246, %f1256, %f1242;
	fma.rn.f32 	%f1258, %f1247, %f1256, %f1243;
	sub.f32 	%f1259, %f1257, %f93;
	sub.f32 	%f1260, %f1258, %f94;
	mul.f32 	%f1261, %f1260, %f1260;
	fma.rn.f32 	%f1262, %f1259, %f1259, %f1261;
	sqrt.rn.f32 	%f1263, %f1262;
	setp.lt.f32 	%p70, %f1263, %f6330;
	selp.f32 	%f1264, %f1263, %f6330, %p70;
	ld.global.v2.f32 	{%f1265, %f1266}, [%rd54+16];
	ld.global.v2.f32 	{%f1267, %f1268}, [%rd54+24];
	sub.f32 	%f1269, %f1267, %f1265;
	sub.f32 	%f1270, %f1268, %f1266;
	sub.f32 	%f1271, %f93, %f1265;
	sub.f32 	%f1272, %f94, %f1266;
	mul.f32 	%f1273, %f1272, %f1270;
	fma.rn.f32 	%f1274, %f1271, %f1269, %f1273;
	mul.f32 	%f1275, %f1270, %f1270;
	fma.rn.f32 	%f1276, %f1269, %f1269, %f1275;
	div.rn.f32 	%f1277, %f1274, %f1276;
	min.f32 	%f1278, %f1277, 0f3F800000;
	max.f32 	%f1279, %f1278, 0f00000000;
	fma.rn.f32 	%f1280, %f1269, %f1279, %f1265;
	fma.rn.f32 	%f1281, %f1270, %f1279, %f1266;
	sub.f32 	%f1282, %f1280, %f93;
	sub.f32 	%f1283, %f1281, %f94;
	mul.f32 	%f1284, %f1283, %f1283;
	fma.rn.f32 	%f1285, %f1282, %f1282, %f1284;
	sqrt.rn.f32 	%f1286, %f1285;
	setp.lt.f32 	%p71, %f1286, %f1264;
	selp.f32 	%f1287, %f1286, %f1264, %p71;
	ld.global.v2.f32 	{%f1288, %f1289}, [%rd54+32];
	ld.global.v2.f32 	{%f1290, %f1291}, [%rd54+40];
	sub.f32 	%f1292, %f1290, %f1288;
	sub.f32 	%f1293, %f1291, %f1289;
	sub.f32 	%f1294, %f93, %f1288;
	sub.f32 	%f1295, %f94, %f1289;
	mul.f32 	%f1296, %f1295, %f1293;
	fma.rn.f32 	%f1297, %f1294, %f1292, %f1296;
	mul.f32 	%f1298, %f1293, %f1293;
	fma.rn.f32 	%f1299, %f1292, %f1292, %f1298;
	div.rn.f32 	%f1300, %f1297, %f1299;
	min.f32 	%f1301, %f1300, 0f3F800000;
	max.f32 	%f1302, %f1301, 0f00000000;
	fma.rn.f32 	%f1303, %f1292, %f1302, %f1288;
	fma.rn.f32 	%f1304, %f1293, %f1302, %f1289;
	sub.f32 	%f1305, %f1303, %f93;
	sub.f32 	%f1306, %f1304, %f94;
	mul.f32 	%f1307, %f1306, %f1306;
	fma.rn.f32 	%f1308, %f1305, %f1305, %f1307;
	sqrt.rn.f32 	%f1309, %f1308;
	setp.lt.f32 	%p72, %f1309, %f1287;
	selp.f32 	%f1310, %f1309, %f1287, %p72;
	ld.global.v2.f32 	{%f1311, %f1312}, [%rd54+48];
	ld.global.v2.f32 	{%f1313, %f1314}, [%rd54+56];
	sub.f32 	%f1315, %f1313, %f1311;
	sub.f32 	%f1316, %f1314, %f1312;
	sub.f32 	%f1317, %f93, %f1311;
	sub.f32 	%f1318, %f94, %f1312;
	mul.f32 	%f1319, %f1318, %f1316;
	fma.rn.f32 	%f1320, %f1317, %f1315, %f1319;
	mul.f32 	%f1321, %f1316, %f1316;
	fma.rn.f32 	%f1322, %f1315, %f1315, %f1321;
	div.rn.f32 	%f1323, %f1320, %f1322;
	min.f32 	%f1324, %f1323, 0f3F800000;
	max.f32 	%f1325, %f1324, 0f00000000;
	fma.rn.f32 	%f1326, %f1315, %f1325, %f1311;
	fma.rn.f32 	%f1327, %f1316, %f1325, %f1312;
	sub.f32 	%f1328, %f1326, %f93;
	sub.f32 	%f1329, %f1327, %f94;
	mul.f32 	%f1330, %f1329, %f1329;
	fma.rn.f32 	%f1331, %f1328, %f1328, %f1330;
	sqrt.rn.f32 	%f1332, %f1331;
	setp.lt.f32 	%p73, %f1332, %f1310;
	selp.f32 	%f6330, %f1332, %f1310, %p73;
	add.s32 	%r619, %r619, 4;
	setp.ne.s32 	%p74, %r619, %r621;
	@%p74 bra 	$L__BB1_84;
$L__BB1_85:
	setp.eq.s32 	%p75, %r35, 0;
	@%p75 bra 	$L__BB1_90;
	setp.eq.s32 	%p76, %r36, 0;
	@%p76 bra 	$L__BB1_88;
	shl.b32 	%r288, %r621, 1;
	mul.wide.u32 	%rd55, %r288, 8;
	add.s64 	%rd56, %rd3, %rd55;
	ld.global.v2.f32 	{%f1334, %f1335}, [%rd56];
	ld.global.v2.f32 	{%f1336, %f1337}, [%rd56+8];
	sub.f32 	%f1338, %f1336, %f1334;
	sub.f32 	%f1339, %f1337, %f1335;
	sub.f32 	%f1340, %f93, %f1334;
	sub.f32 	%f1341, %f94, %f1335;
	mul.f32 	%f1342, %f1341, %f1339;
	fma.rn.f32 	%f1343, %f1340, %f1338, %f1342;
	mul.f32 	%f1344, %f1339, %f1339;
	fma.rn.f32 	%f1345, %f1338, %f1338, %f1344;
	div.rn.f32 	%f1346, %f1343, %f1345;
	min.f32 	%f1347, %f1346, 0f3F800000;
	max.f32 	%f1348, %f1347, 0f00000000;
	fma.rn.f32 	%f1349, %f1338, %f1348, %f1334;
	fma.rn.f32 	%f1350, %f1339, %f1348, %f1335;
	sub.f32 	%f1351, %f1349, %f93;
	sub.f32 	%f1352, %f1350, %f94;
	mul.f32 	%f1353, %f1352, %f1352;
	fma.rn.f32 	%f1354, %f1351, %f1351, %f1353;
	sqrt.rn.f32 	%f1355, %f1354;
	setp.lt.f32 	%p77, %f1355, %f6330;
	selp.f32 	%f1356, %f1355, %f6330, %p77;
	add.s32 	%r289, %r288, 2;
	mul.wide.u32 	%rd57, %r289, 8;
	add.s64 	%rd58, %rd3, %rd57;
	ld.global.v2.f32 	{%f1357, %f1358}, [%rd58];
	ld.global.v2.f32 	{%f1359, %f1360}, [%rd58+8];
	sub.f32 	%f1361, %f1359, %f1357;
	sub.f32 	%f1362, %f1360, %f1358;
	sub.f32 	%f1363, %f93, %f1357;
	sub.f32 	%f1364, %f94, %f1358;
	mul.f32 	%f1365, %f1364, %f1362;
	fma.rn.f32 	%f1366, %f1363, %f1361, %f1365;
	mul.f32 	%f1367, %f1362, %f1362;
	fma.rn.f32 	%f1368, %f1361, %f1361, %f1367;
	div.rn.f32 	%f1369, %f1366, %f1368;
	min.f32 	%f1370, %f1369, 0f3F800000;
	max.f32 	%f1371, %f1370, 0f00000000;
	fma.rn.f32 	%f1372, %f1361, %f1371, %f1357;
	fma.rn.f32 	%f1373, %f1362, %f1371, %f1358;
	sub.f32 	%f1374, %f1372, %f93;
	sub.f32 	%f1375, %f1373, %f94;
	mul.f32 	%f1376, %f1375, %f1375;
	fma.rn.f32 	%f1377, %f1374, %f1374, %f1376;
	sqrt.rn.f32 	%f1378, %f1377;
	setp.lt.f32 	%p78, %f1378, %f1356;
	selp.f32 	%f6330, %f1378, %f1356, %p78;
	sub.s32 	%r621, %r289, %r621;
$L__BB1_88:
	and.b32  	%r290, %r244, 1;
	setp.eq.b32 	%p79, %r290, 1;
	not.pred 	%p80, %p79;
	@%p80 bra 	$L__BB1_90;
	shl.b32 	%r291, %r621, 1;
	mul.wide.u32 	%rd59, %r291, 8;
	add.s64 	%rd60, %rd3, %rd59;
	ld.global.v2.f32 	{%f1379, %f1380}, [%rd60];
	ld.global.v2.f32 	{%f1381, %f1382}, [%rd60+8];
	sub.f32 	%f1383, %f1381, %f1379;
	sub.f32 	%f1384, %f1382, %f1380;
	sub.f32 	%f1385, %f93, %f1379;
	sub.f32 	%f1386, %f94, %f1380;
	mul.f32 	%f1387, %f1386, %f1384;
	fma.rn.f32 	%f1388, %f1385, %f1383, %f1387;
	mul.f32 	%f1389, %f1384, %f1384;
	fma.rn.f32 	%f1390, %f1383, %f1383, %f1389;
	div.rn.f32 	%f1391, %f1388, %f1390;
	min.f32 	%f1392, %f1391, 0f3F800000;
	max.f32 	%f1393, %f1392, 0f00000000;
	fma.rn.f32 	%f1394, %f1383, %f1393, %f1379;
	fma.rn.f32 	%f1395, %f1384, %f1393, %f1380;
	sub.f32 	%f1396, %f1394, %f93;
	sub.f32 	%f1397, %f1395, %f94;
	mul.f32 	%f1398, %f1397, %f1397;
	fma.rn.f32 	%f1399, %f1396, %f1396, %f1398;
	sqrt.rn.f32 	%f1400, %f1399;
	setp.lt.f32 	%p81, %f1400, %f6330;
	selp.f32 	%f6330, %f1400, %f6330, %p81;
$L__BB1_90:
	setp.lt.u32 	%p82, %r34, 3;
	ld.global.v2.f32 	{%f104, %f105}, [%rd7+24576];
	mov.f32 	%f6336, 0f7F7FFFFF;
	mov.b32 	%r624, 0;
	@%p82 bra 	$L__BB1_93;
	and.b32  	%r624, %r244, 2147483644;
	mov.f32 	%f6336, 0f7F7FFFFF;
	mov.b32 	%r622, 0;
$L__BB1_92:
	.pragma "nounroll";
	shl.b32 	%r294, %r622, 1;
	mul.wide.u32 	%rd61, %r294, 8;
	add.s64 	%rd62, %rd3, %rd61;
	ld.global.v2.f32 	{%f1404, %f1405}, [%rd62];
	ld.global.v2.f32 	{%f1406, %f1407}, [%rd62+8];
	sub.f32 	%f1408, %f1406, %f1404;
	sub.f32 	%f1409, %f1407, %f1405;
	sub.f32 	%f1410, %f104, %f1404;
	sub.f32 	%f1411, %f105, %f1405;
	mul.f32 	%f1412, %f1411, %f1409;
	fma.rn.f32 	%f1413, %f1410, %f1408, %f1412;
	mul.f32 	%f1414, %f1409, %f1409;
	fma.rn.f32 	%f1415, %f1408, %f1408, %f1414;
	div.rn.f32 	%f1416, %f1413, %f1415;
	min.f32 	%f1417, %f1416, 0f3F800000;
	max.f32 	%f1418, %f1417, 0f00000000;
	fma.rn.f32 	%f1419, %f1408, %f1418, %f1404;
	fma.rn.f32 	%f1420, %f1409, %f1418, %f1405;
	sub.f32 	%f1421, %f1419, %f104;
	sub.f32 	%f1422, %f1420, %f105;
	mul.f32 	%f1423, %f1422, %f1422;
	fma.rn.f32 	%f1424, %f1421, %f1421, %f1423;
	sqrt.rn.f32 	%f1425, %f1424;
	setp.lt.f32 	%p83, %f1425, %f6336;
	selp.f32 	%f1426, %f1425, %f6336, %p83;
	ld.global.v2.f32 	{%f1427, %f1428}, [%rd62+16];
	ld.global.v2.f32 	{%f1429, %f1430}, [%rd62+24];
	sub.f32 	%f1431, %f1429, %f1427;
	sub.f32 	%f1432, %f1430, %f1428;
	sub.f32 	%f1433, %f104, %f1427;
	sub.f32 	%f1434, %f105, %f1428;
	mul.f32 	%f1435, %f1434, %f1432;
	fma.rn.f32 	%f1436, %f1433, %f1431, %f1435;
	mul.f32 	%f1437, %f1432, %f1432;
	fma.rn.f32 	%f1438, %f1431, %f1431, %f1437;
	div.rn.f32 	%f1439, %f1436, %f1438;
	min.f32 	%f1440, %f1439, 0f3F800000;
	max.f32 	%f1441, %f1440, 0f00000000;
	fma.rn.f32 	%f1442, %f1431, %f1441, %f1427;
	fma.rn.f32 	%f1443, %f1432, %f1441, %f1428;
	sub.f32 	%f1444, %f1442, %f104;
	sub.f32 	%f1445, %f1443, %f105;
	mul.f32 	%f1446, %f1445, %f1445;
	fma.rn.f32 	%f1447, %f1444, %f1444, %f1446;
	sqrt.rn.f32 	%f1448, %f1447;
	setp.lt.f32 	%p84, %f1448, %f1426;
	selp.f32 	%f1449, %f1448, %f1426, %p84;
	ld.global.v2.f32 	{%f1450, %f1451}, [%rd62+32];
	ld.global.v2.f32 	{%f1452, %f1453}, [%rd62+40];
	sub.f32 	%f1454, %f1452, %f1450;
	sub.f32 	%f1455, %f1453, %f1451;
	sub.f32 	%f1456, %f104, %f1450;
	sub.f32 	%f1457, %f105, %f1451;
	mul.f32 	%f1458, %f1457, %f1455;
	fma.rn.f32 	%f1459, %f1456, %f1454, %f1458;
	mul.f32 	%f1460, %f1455, %f1455;
	fma.rn.f32 	%f1461, %f1454, %f1454, %f1460;
	div.rn.f32 	%f1462, %f1459, %f1461;
	min.f32 	%f1463, %f1462, 0f3F800000;
	max.f32 	%f1464, %f1463, 0f00000000;
	fma.rn.f32 	%f1465, %f1454, %f1464, %f1450;
	fma.rn.f32 	%f1466, %f1455, %f1464, %f1451;
	sub.f32 	%f1467, %f1465, %f104;
	sub.f32 	%f1468, %f1466, %f105;
	mul.f32 	%f1469, %f1468, %f1468;
	fma.rn.f32 	%f1470, %f1467, %f1467, %f1469;
	sqrt.rn.f32 	%f1471, %f1470;
	setp.lt.f32 	%p85, %f1471, %f1449;
	selp.f32 	%f1472, %f1471, %f1449, %p85;
	ld.global.v2.f32 	{%f1473, %f1474}, [%rd62+48];
	ld.global.v2.f32 	{%f1475, %f1476}, [%rd62+56];
	sub.f32 	%f1477, %f1475, %f1473;
	sub.f32 	%f1478, %f1476, %f1474;
	sub.f32 	%f1479, %f104, %f1473;
	sub.f32 	%f1480, %f105, %f1474;
	mul.f32 	%f1481, %f1480, %f1478;
	fma.rn.f32 	%f1482, %f1479, %f1477, %f1481;
	mul.f32 	%f1483, %f1478, %f1478;
	fma.rn.f32 	%f1484, %f1477, %f1477, %f1483;
	div.rn.f32 	%f1485, %f1482, %f1484;
	min.f32 	%f1486, %f1485, 0f3F800000;
	max.f32 	%f1487, %f1486, 0f00000000;
	fma.rn.f32 	%f1488, %f1477, %f1487, %f1473;
	fma.rn.f32 	%f1489, %f1478, %f1487, %f1474;
	sub.f32 	%f1490, %f1488, %f104;
	sub.f32 	%f1491, %f1489, %f105;
	mul.f32 	%f1492, %f1491, %f1491;
	fma.rn.f32 	%f1493, %f1490, %f1490, %f1492;
	sqrt.rn.f32 	%f1494, %f1493;
	setp.lt.f32 	%p86, %f1494, %f1472;
	selp.f32 	%f6336, %f1494, %f1472, %p86;
	add.s32 	%r622, %r622, 4;
	setp.ne.s32 	%p87, %r622, %r624;
	@%p87 bra 	$L__BB1_92;
$L__BB1_93:
	setp.eq.s32 	%p88, %r35, 0;
	@%p88 bra 	$L__BB1_98;
	setp.eq.s32 	%p89, %r36, 0;
	@%p89 bra 	$L__BB1_96;
	shl.b32 	%r295, %r624, 1;
	mul.wide.u32 	%rd63, %r295, 8;
	add.s64 	%rd64, %rd3, %rd63;
	ld.global.v2.f32 	{%f1496, %f1497}, [%rd64];
	ld.global.v2.f32 	{%f1498, %f1499}, [%rd64+8];
	sub.f32 	%f1500, %f1498, %f1496;
	sub.f32 	%f1501, %f1499, %f1497;
	sub.f32 	%f1502, %f104, %f1496;
	sub.f32 	%f1503, %f105, %f1497;
	mul.f32 	%f1504, %f1503, %f1501;
	fma.rn.f32 	%f1505, %f1502, %f1500, %f1504;
	mul.f32 	%f1506, %f1501, %f1501;
	fma.rn.f32 	%f1507, %f1500, %f1500, %f1506;
	div.rn.f32 	%f1508, %f1505, %f1507;
	min.f32 	%f1509, %f1508, 0f3F800000;
	max.f32 	%f1510, %f1509, 0f00000000;
	fma.rn.f32 	%f1511, %f1500, %f1510, %f1496;
	fma.rn.f32 	%f1512, %f1501, %f1510, %f1497;
	sub.f32 	%f1513, %f1511, %f104;
	sub.f32 	%f1514, %f1512, %f105;
	mul.f32 	%f1515, %f1514, %f1514;
	fma.rn.f32 	%f1516, %f1513, %f1513, %f1515;
	sqrt.rn.f32 	%f1517, %f1516;
	setp.lt.f32 	%p90, %f1517, %f6336;
	selp.f32 	%f1518, %f1517, %f6336, %p90;
	add.s32 	%r296, %r295, 2;
	mul.wide.u32 	%rd65, %r296, 8;
	add.s64 	%rd66, %rd3, %rd65;
	ld.global.v2.f32 	{%f1519, %f1520}, [%rd66];
	ld.global.v2.f32 	{%f1521, %f1522}, [%rd66+8];
	sub.f32 	%f1523, %f1521, %f1519;
	sub.f32 	%f1524, %f1522, %f1520;
	sub.f32 	%f1525, %f104, %f1519;
	sub.f32 	%f1526, %f105, %f1520;
	mul.f32 	%f1527, %f1526, %f1524;
	fma.rn.f32 	%f1528, %f1525, %f1523, %f1527;
	mul.f32 	%f1529, %f1524, %f1524;
	fma.rn.f32 	%f1530, %f1523, %f1523, %f1529;
	div.rn.f32 	%f1531, %f1528, %f1530;
	min.f32 	%f1532, %f1531, 0f3F800000;
	max.f32 	%f1533, %f1532, 0f00000000;
	fma.rn.f32 	%f1534, %f1523, %f1533, %f1519;
	fma.rn.f32 	%f1535, %f1524, %f1533, %f1520;
	sub.f32 	%f1536, %f1534, %f104;
	sub.f32 	%f1537, %f1535, %f105;
	mul.f32 	%f1538, %f1537, %f1537;
	fma.rn.f32 	%f1539, %f1536, %f1536, %f1538;
	sqrt.rn.f32 	%f1540, %f1539;
	setp.lt.f32 	%p91, %f1540, %f1518;
	selp.f32 	%f6336, %f1540, %f1518, %p91;
	sub.s32 	%r624, %r296, %r624;
$L__BB1_96:
	and.b32  	%r297, %r244, 1;
	setp.eq.b32 	%p92, %r297, 1;
	not.pred 	%p93, %p92;
	@%p93 bra 	$L__BB1_98;
	shl.b32 	%r298, %r624, 1;
	mul.wide.u32 	%rd67, %r298, 8;
	add.s64 	%rd68, %rd3, %rd67;
	ld.global.v2.f32 	{%f1541, %f1542}, [%rd68];
	ld.global.v2.f32 	{%f1543, %f1544}, [%rd68+8];
	sub.f32 	%f1545, %f1543, %f1541;
	sub.f32 	%f1546, %f1544, %f1542;
	sub.f32 	%f1547, %f104, %f1541;
	sub.f32 	%f1548, %f105, %f1542;
	mul.f32 	%f1549, %f1548, %f1546;
	fma.rn.f32 	%f1550, %f1547, %f1545, %f1549;
	mul.f32 	%f1551, %f1546, %f1546;
	fma.rn.f32 	%f1552, %f1545, %f1545, %f1551;
	div.rn.f32 	%f1553, %f1550, %f1552;
	min.f32 	%f1554, %f1553, 0f3F800000;
	max.f32 	%f1555, %f1554, 0f00000000;
	fma.rn.f32 	%f1556, %f1545, %f1555, %f1541;
	fma.rn.f32 	%f1557, %f1546, %f1555, %f1542;
	sub.f32 	%f1558, %f1556, %f104;
	sub.f32 	%f1559, %f1557, %f105;
	mul.f32 	%f1560, %f1559, %f1559;
	fma.rn.f32 	%f1561, %f1558, %f1558, %f1560;
	sqrt.rn.f32 	%f1562, %f1561;
	setp.lt.f32 	%p94, %f1562, %f6336;
	selp.f32 	%f6336, %f1562, %f6336, %p94;
$L__BB1_98:
	setp.lt.u32 	%p95, %r34, 3;
	ld.global.v2.f32 	{%f115, %f116}, [%rd7+28672];
	mov.f32 	%f6342, 0f7F7FFFFF;
	mov.b32 	%r627, 0;
	@%p95 bra 	$L__BB1_101;
	and.b32  	%r627, %r244, 2147483644;
	mov.f32 	%f6342, 0f7F7FFFFF;
	mov.b32 	%r625, 0;
$L__BB1_100:
	.pragma "nounroll";
	shl.b32 	%r301, %r625, 1;
	mul.wide.u32 	%rd69, %r301, 8;
	add.s64 	%rd70, %rd3, %rd69;
	ld.global.v2.f32 	{%f1566, %f1567}, [%rd70];
	ld.global.v2.f32 	{%f1568, %f1569}, [%rd70+8];
	sub.f32 	%f1570, %f1568, %f1566;
	sub.f32 	%f1571, %f1569, %f1567;
	sub.f32 	%f1572, %f115, %f1566;
	sub.f32 	%f1573, %f116, %f1567;
	mul.f32 	%f1574, %f1573, %f1571;
	fma.rn.f32 	%f1575, %f1572, %f1570, %f1574;
	mul.f32 	%f1576, %f1571, %f1571;
	fma.rn.f32 	%f1577, %f1570, %f1570, %f1576;
	div.rn.f32 	%f1578, %f1575, %f1577;
	min.f32 	%f1579, %f1578, 0f3F800000;
	max.f32 	%f1580, %f1579, 0f00000000;
	fma.rn.f32 	%f1581, %f1570, %f1580, %f1566;
	fma.rn.f32 	%f1582, %f1571, %f1580, %f1567;
	sub.f32 	%f1583, %f1581, %f115;
	sub.f32 	%f1584, %f1582, %f116;
	mul.f32 	%f1585, %f1584, %f1584;
	fma.rn.f32 	%f1586, %f1583, %f1583, %f1585;
	sqrt.rn.f32 	%f1587, %f1586;
	setp.lt.f32 	%p96, %f1587, %f6342;
	selp.f32 	%f1588, %f1587, %f6342, %p96;
	ld.global.v2.f32 	{%f1589, %f1590}, [%rd70+16];
	ld.global.v2.f32 	{%f1591, %f1592}, [%rd70+24];
	sub.f32 	%f1593, %f1591, %f1589;
	sub.f32 	%f1594, %f1592, %f1590;
	sub.f32 	%f1595, %f115, %f1589;
	sub.f32 	%f1596, %f116, %f1590;
	mul.f32 	%f1597, %f1596, %f1594;
	fma.rn.f32 	%f1598, %f1595, %f1593, %f1597;
	mul.f32 	%f1599, %f1594, %f1594;
	fma.rn.f32 	%f1600, %f1593, %f1593, %f1599;
	div.rn.f32 	%f1601, %f1598, %f1600;
	min.f32 	%f1602, %f1601, 0f3F800000;
	max.f32 	%f1603, %f1602, 0f00000000;
	fma.rn.f32 	%f1604, %f1593, %f1603, %f1589;
	fma.rn.f32 	%f1605, %f1594, %f1603, %f1590;
	sub.f32 	%f1606, %f1604, %f115;
	sub.f32 	%f1607, %f1605, %f116;
	mul.f32 	%f1608, %f1607, %f1607;
	fma.rn.f32 	%f1609, %f1606, %f1606, %f1608;
	sqrt.rn.f32 	%f1610, %f1609;
	setp.lt.f32 	%p97, %f1610, %f1588;
	selp.f32 	%f1611, %f1610, %f1588, %p97;
	ld.global.v2.f32 	{%f1612, %f1613}, [%rd70+32];
	ld.global.v2.f32 	{%f1614, %f1615}, [%rd70+40];
	sub.f32 	%f1616, %f1614, %f1612;
	sub.f32 	%f1617, %f1615, %f1613;
	sub.f32 	%f1618, %f115, %f1612;
	sub.f32 	%f1619, %f116, %f1613;
	mul.f32 	%f1620, %f1619, %f1617;
	fma.rn.f32 	%f1621, %f1618, %f1616, %f1620;
	mul.f32 	%f1622, %f1617, %f1617;
	fma.rn.f32 	%f1623, %f1616, %f1616, %f1622;
	div.rn.f32 	%f1624, %f1621, %f1623;
	min.f32 	%f1625, %f1624, 0f3F800000;
	max.f32 	%f1626, %f1625, 0f00000000;
	fma.rn.f32 	%f1627, %f1616, %f1626, %f1612;
	fma.rn.f32 	%f1628, %f1617, %f1626, %f1613;
	sub.f32 	%f1629, %f1627, %f115;
	sub.f32 	%f1630, %f1628, %f116;
	mul.f32 	%f1631, %f1630, %f1630;
	fma.rn.f32 	%f1632, %f1629, %f1629, %f1631;
	sqrt.rn.f32 	%f1633, %f1632;
	setp.lt.f32 	%p98, %f1633, %f1611;
	selp.f32 	%f1634, %f1633, %f1611, %p98;
	ld.global.v2.f32 	{%f1635, %f1636}, [%rd70+48];
	ld.global.v2.f32 	{%f1637, %f1638}, [%rd70+56];
	sub.f32 	%f1639, %f1637, %f1635;
	sub.f32 	%f1640, %f1638, %f1636;
	sub.f32 	%f1641, %f115, %f1635;
	sub.f32 	%f1642, %f116, %f1636;
	mul.f32 	%f1643, %f1642, %f1640;
	fma.rn.f32 	%f1644, %f1641, %f1639, %f1643;
	mul.f32 	%f1645, %f1640, %f1640;
	fma.rn.f32 	%f1646, %f1639, %f1639, %f1645;
	div.rn.f32 	%f1647, %f1644, %f1646;
	min.f32 	%f1648, %f1647, 0f3F800000;
	max.f32 	%f1649, %f1648, 0f00000000;
	fma.rn.f32 	%f1650, %f1639, %f1649, %f1635;
	fma.rn.f32 	%f1651, %f1640, %f1649, %f1636;
	sub.f32 	%f1652, %f1650, %f115;
	sub.f32 	%f1653, %f1651, %f116;
	mul.f32 	%f1654, %f1653, %f1653;
	fma.rn.f32 	%f1655, %f1652, %f1652, %f1654;
	sqrt.rn.f32 	%f1656, %f1655;
	setp.lt.f32 	%p99, %f1656, %f1634;
	selp.f32 	%f6342, %f1656, %f1634, %p99;
	add.s32 	%r625, %r625, 4;
	setp.ne.s32 	%p100, %r625, %r627;
	@%p100 bra 	$L__BB1_100;
$L__BB1_101:
	setp.eq.s32 	%p101, %r35, 0;
	@%p101 bra 	$L__BB1_106;
	setp.eq.s32 	%p102, %r36, 0;
	@%p102 bra 	$L__BB1_104;
	shl.b32 	%r302, %r627, 1;
	mul.wide.u32 	%rd71, %r302, 8;
	add.s64 	%rd72, %rd3, %rd71;
	ld.global.v2.f32 	{%f1658, %f1659}, [%rd72];
	ld.global.v2.f32 	{%f1660, %f1661}, [%rd72+8];
	sub.f32 	%f1662, %f1660, %f1658;
	sub.f32 	%f1663, %f1661, %f1659;
	sub.f32 	%f1664, %f115, %f1658;
	sub.f32 	%f1665, %f116, %f1659;
	mul.f32 	%f1666, %f1665, %f1663;
	fma.rn.f32 	%f1667, %f1664, %f1662, %f1666;
	mul.f32 	%f1668, %f1663, %f1663;
	fma.rn.f32 	%f1669, %f1662, %f1662, %f1668;
	div.rn.f32 	%f1670, %f1667, %f1669;
	min.f32 	%f1671, %f1670, 0f3F800000;
	max.f32 	%f1672, %f1671, 0f00000000;
	fma.rn.f32 	%f1673, %f1662, %f1672, %f1658;
	fma.rn.f32 	%f1674, %f1663, %f1672, %f1659;
	sub.f32 	%f1675, %f1673, %f115;
	sub.f32 	%f1676, %f1674, %f116;
	mul.f32 	%f1677, %f1676, %f1676;
	fma.rn.f32 	%f1678, %f1675, %f1675, %f1677;
	sqrt.rn.f32 	%f1679, %f1678;
	setp.lt.f32 	%p103, %f1679, %f6342;
	selp.f32 	%f1680, %f1679, %f6342, %p103;
	add.s32 	%r303, %r302, 2;
	mul.wide.u32 	%rd73, %r303, 8;
	add.s64 	%rd74, %rd3, %rd73;
	ld.global.v2.f32 	{%f1681, %f1682}, [%rd74];
	ld.global.v2.f32 	{%f1683, %f1684}, [%rd74+8];
	sub.f32 	%f1685, %f1683, %f1681;
	sub.f32 	%f1686, %f1684, %f1682;
	sub.f32 	%f1687, %f115, %f1681;
	sub.f32 	%f1688, %f116, %f1682;
	mul.f32 	%f1689, %f1688, %f1686;
	fma.rn.f32 	%f1690, %f1687, %f1685, %f1689;
	mul.f32 	%f1691, %f1686, %f1686;
	fma.rn.f32 	%f1692, %f1685, %f1685, %f1691;
	div.rn.f32 	%f1693, %f1690, %f1692;
	min.f32 	%f1694, %f1693, 0f3F800000;
	max.f32 	%f1695, %f1694, 0f00000000;
	fma.rn.f32 	%f1696, %f1685, %f1695, %f1681;
	fma.rn.f32 	%f1697, %f1686, %f1695, %f1682;
	sub.f32 	%f1698, %f1696, %f115;
	sub.f32 	%f1699, %f1697, %f116;
	mul.f32 	%f1700, %f1699, %f1699;
	fma.rn.f32 	%f1701, %f1698, %f1698, %f1700;
	sqrt.rn.f32 	%f1702, %f1701;
	setp.lt.f32 	%p104, %f1702, %f1680;
	selp.f32 	%f6342, %f1702, %f1680, %p104;
	sub.s32 	%r627, %r303, %r627;
$L__BB1_104:
	and.b32  	%r304, %r244, 1;
	setp.eq.b32 	%p105, %r304, 1;
	not.pred 	%p106, %p105;
	@%p106 bra 	$L__BB1_106;
	shl.b32 	%r305, %r627, 1;
	mul.wide.u32 	%rd75, %r305, 8;
	add.s64 	%rd76, %rd3, %rd75;
	ld.global.v2.f32 	{%f1703, %f1704}, [%rd76];
	ld.global.v2.f32 	{%f1705, %f1706}, [%rd76+8];
	sub.f32 	%f1707, %f1705, %f1703;
	sub.f32 	%f1708, %f1706, %f1704;
	sub.f32 	%f1709, %f115, %f1703;
	sub.f32 	%f1710, %f116, %f1704;
	mul.f32 	%f1711, %f1710, %f1708;
	fma.rn.f32 	%f1712, %f1709, %f1707, %f1711;
	mul.f32 	%f1713, %f1708, %f1708;
	fma.rn.f32 	%f1714, %f1707, %f1707, %f1713;
	div.rn.f32 	%f1715, %f1712, %f1714;
	min.f32 	%f1716, %f1715, 0f3F800000;
	max.f32 	%f1717, %f1716, 0f00000000;
	fma.rn.f32 	%f1718, %f1707, %f1717, %f1703;
	fma.rn.f32 	%f1719, %f1708, %f1717, %f1704;
	sub.f32 	%f1720, %f1718, %f115;
	sub.f32 	%f1721, %f1719, %f116;
	mul.f32 	%f1722, %f1721, %f1721;
	fma.rn.f32 	%f1723, %f1720, %f1720, %f1722;
	sqrt.rn.f32 	%f1724, %f1723;
	setp.lt.f32 	%p107, %f1724, %f6342;
	selp.f32 	%f6342, %f1724, %f6342, %p107;
$L__BB1_106:
	setp.lt.u32 	%p108, %r34, 3;
	ld.global.v2.f32 	{%f126, %f127}, [%rd7+32768];
	mov.f32 	%f6348, 0f7F7FFFFF;
	mov.b32 	%r630, 0;
	@%p108 bra 	$L__BB1_109;
	and.b32  	%r630, %r244, 2147483644;
	mov.f32 	%f6348, 0f7F7FFFFF;
	mov.b32 	%r628, 0;
$L__BB1_108:
	.pragma "nounroll";
	shl.b32 	%r308, %r628, 1;
	mul.wide.u32 	%rd77, %r308, 8;
	add.s64 	%rd78, %rd3, %rd77;
	ld.global.v2.f32 	{%f1728, %f1729}, [%rd78];
	ld.global.v2.f32 	{%f1730, %f1731}, [%rd78+8];
	sub.f32 	%f1732, %f1730, %f1728;
	sub.f32 	%f1733, %f1731, %f1729;
	sub.f32 	%f1734, %f126, %f1728;
	sub.f32 	%f1735, %f127, %f1729;
	mul.f32 	%f1736, %f1735, %f1733;
	fma.rn.f32 	%f1737, %f1734, %f1732, %f1736;
	mul.f32 	%f1738, %f1733, %f1733;
	fma.rn.f32 	%f1739, %f1732, %f1732, %f1738;
	div.rn.f32 	%f1740, %f1737, %f1739;
	min.f32 	%f1741, %f1740, 0f3F800000;
	max.f32 	%f1742, %f1741, 0f00000000;
	fma.rn.f32 	%f1743, %f1732, %f1742, %f1728;
	fma.rn.f32 	%f1744, %f1733, %f1742, %f1729;
	sub.f32 	%f1745, %f1743, %f126;
	sub.f32 	%f1746, %f1744, %f127;
	mul.f32 	%f1747, %f1746, %f1746;
	fma.rn.f32 	%f1748, %f1745, %f1745, %f1747;
	sqrt.rn.f32 	%f1749, %f1748;
	setp.lt.f32 	%p109, %f1749, %f6348;
	selp.f32 	%f1750, %f1749, %f6348, %p109;
	ld.global.v2.f32 	{%f1751, %f1752}, [%rd78+16];
	ld.global.v2.f32 	{%f1753, %f1754}, [%rd78+24];
	sub.f32 	%f1755, %f1753, %f1751;
	sub.f32 	%f1756, %f1754, %f1752;
	sub.f32 	%f1757, %f126, %f1751;
	sub.f32 	%f1758, %f127, %f1752;
	mul.f32 	%f1759, %f1758, %f1756;
	fma.rn.f32 	%f1760, %f1757, %f1755, %f1759;
	mul.f32 	%f1761, %f1756, %f1756;
	fma.rn.f32 	%f1762, %f1755, %f1755, %f1761;
	div.rn.f32 	%f1763, %f1760, %f1762;
	min.f32 	%f1764, %f1763, 0f3F800000;
	max.f32 	%f1765, %f1764, 0f00000000;
	fma.rn.f32 	%f1766, %f1755, %f1765, %f1751;
	fma.rn.f32 	%f1767, %f1756, %f1765, %f1752;
	sub.f32 	%f1768, %f1766, %f126;
	sub.f32 	%f1769, %f1767, %f127;
	mul.f32 	%f1770, %f1769, %f1769;
	fma.rn.f32 	%f1771, %f1768, %f1768, %f1770;
	sqrt.rn.f32 	%f1772, %f1771;
	setp.lt.f32 	%p110, %f1772, %f1750;
	selp.f32 	%f1773, %f1772, %f1750, %p110;
	ld.global.v2.f32 	{%f1774, %f1775}, [%rd78+32];
	ld.global.v2.f32 	{%f1776, %f1777}, [%rd78+40];
	sub.f32 	%f1778, %f1776, %f1774;
	sub.f32 	%f1779, %f1777, %f1775;
	sub.f32 	%f1780, %f126, %f1774;
	sub.f32 	%f1781, %f127, %f1775;
	mul.f32 	%f1782, %f1781, %f1779;
	fma.rn.f32 	%f1783, %f1780, %f1778, %f1782;
	mul.f32 	%f1784, %f1779, %f1779;
	fma.rn.f32 	%f1785, %f1778, %f1778, %f1784;
	div.rn.f32 	%f1786, %f1783, %f1785;
	min.f32 	%f1787, %f1786, 0f3F800000;
	max.f32 	%f1788, %f1787, 0f00000000;
	fma.rn.f32 	%f1789, %f1778, %f1788, %f1774;
	fma.rn.f32 	%f1790, %f1779, %f1788, %f1775;
	sub.f32 	%f1791, %f1789, %f126;
	sub.f32 	%f1792, %f1790, %f127;
	mul.f32 	%f1793, %f1792, %f1792;
	fma.rn.f32 	%f1794, %f1791, %f1791, %f1793;
	sqrt.rn.f32 	%f1795, %f1794;
	setp.lt.f32 	%p111, %f1795, %f1773;
	selp.f32 	%f1796, %f1795, %f1773, %p111;
	ld.global.v2.f32 	{%f1797, %f1798}, [%rd78+48];
	ld.global.v2.f32 	{%f1799, %f1800}, [%rd78+56];
	sub.f32 	%f1801, %f1799, %f1797;
	sub.f32 	%f1802, %f1800, %f1798;
	sub.f32 	%f1803, %f126, %f1797;
	sub.f32 	%f1804, %f127, %f1798;
	mul.f32 	%f1805, %f1804, %f1802;
	fma.rn.f32 	%f1806, %f1803, %f1801, %f1805;
	mul.f32 	%f1807, %f1802, %f1802;
	fma.rn.f32 	%f1808, %f1801, %f1801, %f1807;
	div.rn.f32 	%f1809, %f1806, %f1808;
	min.f32 	%f1810, %f1809, 0f3F800000;
	max.f32 	%f1811, %f1810, 0f00000000;
	fma.rn.f32 	%f1812, %f1801, %f1811, %f1797;
	fma.rn.f32 	%f1813, %f1802, %f1811, %f1798;
	sub.f32 	%f1814, %f1812, %f126;
	sub.f32 	%f1815, %f1813, %f127;
	mul.f32 	%f1816, %f1815, %f1815;
	fma.rn.f32 	%f1817, %f1814, %f1814, %f1816;
	sqrt.rn.f32 	%f1818, %f1817;
	setp.lt.f32 	%p112, %f1818, %f1796;
	selp.f32 	%f6348, %f1818, %f1796, %p112;
	add.s32 	%r628, %r628, 4;
	setp.ne.s32 	%p113, %r628, %r630;
	@%p113 bra 	$L__BB1_108;
$L__BB1_109:
	setp.eq.s32 	%p114, %r35, 0;
	@%p114 bra 	$L__BB1_114;
	setp.eq.s32 	%p115, %r36, 0;
	@%p115 bra 	$L__BB1_112;
	shl.b32 	%r309, %r630, 1;
	mul.wide.u32 	%rd79, %r309, 8;
	add.s64 	%rd80, %rd3, %rd79;
	ld.global.v2.f32 	{%f1820, %f1821}, [%rd80];
	ld.global.v2.f32 	{%f1822, %f1823}, [%rd80+8];
	sub.f32 	%f1824, %f1822, %f1820;
	sub.f32 	%f1825, %f1823, %f1821;
	sub.f32 	%f1826, %f126, %f1820;
	sub.f32 	%f1827, %f127, %f1821;
	mul.f32 	%f1828, %f1827, %f1825;
	fma.rn.f32 	%f1829, %f1826, %f1824, %f1828;
	mul.f32 	%f1830, %f1825, %f1825;
	fma.rn.f32 	%f1831, %f1824, %f1824, %f1830;
	div.rn.f32 	%f1832, %f1829, %f1831;
	min.f32 	%f1833, %f1832, 0f3F800000;
	max.f32 	%f1834, %f1833, 0f00000000;
	fma.rn.f32 	%f1835, %f1824, %f1834, %f1820;
	fma.rn.f32 	%f1836, %f1825, %f1834, %f1821;
	sub.f32 	%f1837, %f1835, %f126;
	sub.f32 	%f1838, %f1836, %f127;
	mul.f32 	%f1839, %f1838, %f1838;
	fma.rn.f32 	%f1840, %f1837, %f1837, %f1839;
	sqrt.rn.f32 	%f1841, %f1840;
	setp.lt.f32 	%p116, %f1841, %f6348;
	selp.f32 	%f1842, %f1841, %f6348, %p116;
	add.s32 	%r310, %r309, 2;
	mul.wide.u32 	%rd81, %r310, 8;
	add.s64 	%rd82, %rd3, %rd81;
	ld.global.v2.f32 	{%f1843, %f1844}, [%rd82];
	ld.global.v2.f32 	{%f1845, %f1846}, [%rd82+8];
	sub.f32 	%f1847, %f1845, %f1843;
	sub.f32 	%f1848, %f1846, %f1844;
	sub.f32 	%f1849, %f126, %f1843;
	sub.f32 	%f1850, %f127, %f1844;
	mul.f32 	%f1851, %f1850, %f1848;
	fma.rn.f32 	%f1852, %f1849, %f1847, %f1851;
	mul.f32 	%f1853, %f1848, %f1848;
	fma.rn.f32 	%f1854, %f1847, %f1847, %f1853;
	div.rn.f32 	%f1855, %f1852, %f1854;
	min.f32 	%f1856, %f1855, 0f3F800000;
	max.f32 	%f1857, %f1856, 0f00000000;
	fma.rn.f32 	%f1858, %f1847, %f1857, %f1843;
	fma.rn.f32 	%f1859, %f1848, %f1857, %f1844;
	sub.f32 	%f1860, %f1858, %f126;
	sub.f32 	%f1861, %f1859, %f127;
	mul.f32 	%f1862, %f1861, %f1861;
	fma.rn.f32 	%f1863, %f1860, %f1860, %f1862;
	sqrt.rn.f32 	%f1864, %f1863;
	setp.lt.f32 	%p117, %f1864, %f1842;
	selp.f32 	%f6348, %f1864, %f1842, %p117;
	sub.s32 	%r630, %r310, %r630;
$L__BB1_112:
	and.b32  	%r311, %r244, 1;
	setp.eq.b32 	%p118, %r311, 1;
	not.pred 	%p119, %p118;
	@%p119 bra 	$L__BB1_114;
	shl.b32 	%r312, %r630, 1;
	mul.wide.u32 	%rd83, %r312, 8;
	add.s64 	%rd84, %rd3, %rd83;
	ld.global.v2.f32 	{%f1865, %f1866}, [%rd84];
	ld.global.v2.f32 	{%f1867, %f1868}, [%rd84+8];
	sub.f32 	%f1869, %f1867, %f1865;
	sub.f32 	%f1870, %f1868, %f1866;
	sub.f32 	%f1871, %f126, %f1865;
	sub.f32 	%f1872, %f127, %f1866;
	mul.f32 	%f1873, %f1872, %f1870;
	fma.rn.f32 	%f1874, %f1871, %f1869, %f1873;
	mul.f32 	%f1875, %f1870, %f1870;
	fma.rn.f32 	%f1876, %f1869, %f1869, %f1875;
	div.rn.f32 	%f1877, %f1874, %f1876;
	min.f32 	%f1878, %f1877, 0f3F800000;
	max.f32 	%f1879, %f1878, 0f00000000;
	fma.rn.f32 	%f1880, %f1869, %f1879, %f1865;
	fma.rn.f32 	%f1881, %f1870, %f1879, %f1866;
	sub.f32 	%f1882, %f1880, %f126;
	sub.f32 	%f1883, %f1881, %f127;
	mul.f32 	%f1884, %f1883, %f1883;
	fma.rn.f32 	%f1885, %f1882, %f1882, %f1884;
	sqrt.rn.f32 	%f1886, %f1885;
	setp.lt.f32 	%p120, %f1886, %f6348;
	selp.f32 	%f6348, %f1886, %f6348, %p120;
$L__BB1_114:
	setp.lt.u32 	%p121, %r34, 3;
	ld.global.v2.f32 	{%f137, %f138}, [%rd7+36864];
	mov.f32 	%f6354, 0f7F7FFFFF;
	mov.b32 	%r633, 0;
	@%p121 bra 	$L__BB1_117;
	and.b32  	%r633, %r244, 2147483644;
	mov.f32 	%f6354, 0f7F7FFFFF;
	mov.b32 	%r631, 0;
$L__BB1_116:
	.pragma "nounroll";
	shl.b32 	%r315, %r631, 1;
	mul.wide.u32 	%rd85, %r315, 8;
	add.s64 	%rd86, %rd3, %rd85;
	ld.global.v2.f32 	{%f1890, %f1891}, [%rd86];
	ld.global.v2.f32 	{%f1892, %f1893}, [%rd86+8];
	sub.f32 	%f1894, %f1892, %f1890;
	sub.f32 	%f1895, %f1893, %f1891;
	sub.f32 	%f1896, %f137, %f1890;
	sub.f32 	%f1897, %f138, %f1891;
	mul.f32 	%f1898, %f1897, %f1895;
	fma.rn.f32 	%f1899, %f1896, %f1894, %f1898;
	mul.f32 	%f1900, %f1895, %f1895;
	fma.rn.f32 	%f1901, %f1894, %f1894, %f1900;
	div.rn.f32 	%f1902, %f1899, %f1901;
	min.f32 	%f1903, %f1902, 0f3F800000;
	max.f32 	%f1904, %f1903, 0f00000000;
	fma.rn.f32 	%f1905, %f1894, %f1904, %f1890;
	fma.rn.f32 	%f1906, %f1895, %f1904, %f1891;
	sub.f32 	%f1907, %f1905, %f137;
	sub.f32 	%f1908, %f1906, %f138;
	mul.f32 	%f1909, %f1908, %f1908;
	fma.rn.f32 	%f1910, %f1907, %f1907, %f1909;
	sqrt.rn.f32 	%f1911, %f1910;
	setp.lt.f32 	%p122, %f1911, %f6354;
	selp.f32 	%f1912, %f1911, %f6354, %p122;
	ld.global.v2.f32 	{%f1913, %f1914}, [%rd86+16];
	ld.global.v2.f32 	{%f1915, %f1916}, [%rd86+24];
	sub.f32 	%f1917, %f1915, %f1913;
	sub.f32 	%f1918, %f1916, %f1914;
	sub.f32 	%f1919, %f137, %f1913;
	sub.f32 	%f1920, %f138, %f1914;
	mul.f32 	%f1921, %f1920, %f1918;
	fma.rn.f32 	%f1922, %f1919, %f1917, %f1921;
	mul.f32 	%f1923, %f1918, %f1918;
	fma.rn.f32 	%f1924, %f1917, %f1917, %f1923;
	div.rn.f32 	%f1925, %f1922, %f1924;
	min.f32 	%f1926, %f1925, 0f3F800000;
	max.f32 	%f1927, %f1926, 0f00000000;
	fma.rn.f32 	%f1928, %f1917, %f1927, %f1913;
	fma.rn.f32 	%f1929, %f1918, %f1927, %f1914;
	sub.f32 	%f1930, %f1928, %f137;
	sub.f32 	%f1931, %f1929, %f138;
	mul.f32 	%f1932, %f1931, %f1931;
	fma.rn.f32 	%f1933, %f1930, %f1930, %f1932;
	sqrt.rn.f32 	%f1934, %f1933;
	setp.lt.f32 	%p123, %f1934, %f1912;
	selp.f32 	%f1935, %f1934, %f1912, %p123;
	ld.global.v2.f32 	{%f1936, %f1937}, [%rd86+32];
	ld.global.v2.f32 	{%f1938, %f1939}, [%rd86+40];
	sub.f32 	%f1940, %f1938, %f1936;
	sub.f32 	%f1941, %f1939, %f1937;
	sub.f32 	%f1942, %f137, %f1936;
	sub.f32 	%f1943, %f138, %f1937;
	mul.f32 	%f1944, %f1943, %f1941;
	fma.rn.f32 	%f1945, %f1942, %f1940, %f1944;
	mul.f32 	%f1946, %f1941, %f1941;
	fma.rn.f32 	%f1947, %f1940, %f1940, %f1946;
	div.rn.f32 	%f1948, %f1945, %f1947;
	min.f32 	%f1949, %f1948, 0f3F800000;
	max.f32 	%f1950, %f1949, 0f00000000;
	fma.rn.f32 	%f1951, %f1940, %f1950, %f1936;
	fma.rn.f32 	%f1952, %f1941, %f1950, %f1937;
	sub.f32 	%f1953, %f1951, %f137;
	sub.f32 	%f1954, %f1952, %f138;
	mul.f32 	%f1955, %f1954, %f1954;
	fma.rn.f32 	%f1956, %f1953, %f1953, %f1955;
	sqrt.rn.f32 	%f1957, %f1956;
	setp.lt.f32 	%p124, %f1957, %f1935;
	selp.f32 	%f1958, %f1957, %f1935, %p124;
	ld.global.v2.f32 	{%f1959, %f1960}, [%rd86+48];
	ld.global.v2.f32 	{%f1961, %f1962}, [%rd86+56];
	sub.f32 	%f1963, %f1961, %f1959;
	sub.f32 	%f1964, %f1962, %f1960;
	sub.f32 	%f1965, %f137, %f1959;
	sub.f32 	%f1966, %f138, %f1960;
	mul.f32 	%f1967, %f1966, %f1964;
	fma.rn.f32 	%f1968, %f1965, %f1963, %f1967;
	mul.f32 	%f1969, %f1964, %f1964;
	fma.rn.f32 	%f1970, %f1963, %f1963, %f1969;
	div.rn.f32 	%f1971, %f1968, %f1970;
	min.f32 	%f1972, %f1971, 0f3F800000;
	max.f32 	%f1973, %f1972, 0f00000000;
	fma.rn.f32 	%f1974, %f1963, %f1973, %f1959;
	fma.rn.f32 	%f1975, %f1964, %f1973, %f1960;
	sub.f32 	%f1976, %f1974, %f137;
	sub.f32 	%f1977, %f1975, %f138;
	mul.f32 	%f1978, %f1977, %f1977;
	fma.rn.f32 	%f1979, %f1976, %f1976, %f1978;
	sqrt.rn.f32 	%f1980, %f1979;
	setp.lt.f32 	%p125, %f1980, %f1958;
	selp.f32 	%f6354, %f1980, %f1958, %p125;
	add.s32 	%r631, %r631, 4;
	setp.ne.s32 	%p126, %r631, %r633;
	@%p126 bra 	$L__BB1_116;
$L__BB1_117:
	setp.eq.s32 	%p127, %r35, 0;
	@%p127 bra 	$L__BB1_122;
	setp.eq.s32 	%p128, %r36, 0;
	@%p128 bra 	$L__BB1_120;
	shl.b32 	%r316, %r633, 1;
	mul.wide.u32 	%rd87, %r316, 8;
	add.s64 	%rd88, %rd3, %rd87;
	ld.global.v2.f32 	{%f1982, %f1983}, [%rd88];
	ld.global.v2.f32 	{%f1984, %f1985}, [%rd88+8];
	sub.f32 	%f1986, %f1984, %f1982;
	sub.f32 	%f1987, %f1985, %f1983;
	sub.f32 	%f1988, %f137, %f1982;
	sub.f32 	%f1989, %f138, %f1983;
	mul.f32 	%f1990, %f1989, %f1987;
	fma.rn.f32 	%f1991, %f1988, %f1986, %f1990;
	mul.f32 	%f1992, %f1987, %f1987;
	fma.rn.f32 	%f1993, %f1986, %f1986, %f1992;
	div.rn.f32 	%f1994, %f1991, %f1993;
	min.f32 	%f1995, %f1994, 0f3F800000;
	max.f32 	%f1996, %f1995, 0f00000000;
	fma.rn.f32 	%f1997, %f1986, %f1996, %f1982;
	fma.rn.f32 	%f1998, %f1987, %f1996, %f1983;
	sub.f32 	%f1999, %f1997, %f137;
	sub.f32 	%f2000, %f1998, %f138;
	mul.f32 	%f2001, %f2000, %f2000;
	fma.rn.f32 	%f2002, %f1999, %f1999, %f2001;
	sqrt.rn.f32 	%f2003, %f2002;
	setp.lt.f32 	%p129, %f2003, %f6354;
	selp.f32 	%f2004, %f2003, %f6354, %p129;
	add.s32 	%r317, %r316, 2;
	mul.wide.u32 	%rd89, %r317, 8;
	add.s64 	%rd90, %rd3, %rd89;
	ld.global.v2.f32 	{%f2005, %f2006}, [%rd90];
	ld.global.v2.f32 	{%f2007, %f2008}, [%rd90+8];
	sub.f32 	%f2009, %f2007, %f2005;
	sub.f32 	%f2010, %f2008, %f2006;
	sub.f32 	%f2011, %f137, %f2005;
	sub.f32 	%f2012, %f138, %f2006;
	mul.f32 	%f2013, %f2012, %f2010;
	fma.rn.f32 	%f2014, %f2011, %f2009, %f2013;
	mul.f32 	%f2015, %f2010, %f2010;
	fma.rn.f32 	%f2016, %f2009, %f2009, %f2015;
	div.rn.f32 	%f2017, %f2014, %f2016;
	min.f32 	%f2018, %f2017, 0f3F800000;
	max.f32 	%f2019, %f2018, 0f00000000;
	fma.rn.f32 	%f2020, %f2009, %f2019, %f2005;
	fma.rn.f32 	%f2021, %f2010, %f2019, %f2006;
	sub.f32 	%f2022, %f2020, %f137;
	sub.f32 	%f2023, %f2021, %f138;
	mul.f32 	%f2024, %f2023, %f2023;
	fma.rn.f32 	%f2025, %f2022, %f2022, %f2024;
	sqrt.rn.f32 	%f2026, %f2025;
	setp.lt.f32 	%p130, %f2026, %f2004;
	selp.f32 	%f6354, %f2026, %f2004, %p130;
	sub.s32 	%r633, %r317, %r633;
$L__BB1_120:
	and.b32  	%r318, %r244, 1;
	setp.eq.b32 	%p131, %r318, 1;
	not.pred 	%p132, %p131;
	@%p132 bra 	$L__BB1_122;
	shl.b32 	%r319, %r633, 1;
	mul.wide.u32 	%rd91, %r319, 8;
	add.s64 	%rd92, %rd3, %rd91;
	ld.global.v2.f32 	{%f2027, %f2028}, [%rd92];
	ld.global.v2.f32 	{%f2029, %f2030}, [%rd92+8];
	sub.f32 	%f2031, %f2029, %f2027;
	sub.f32 	%f2032, %f2030, %f2028;
	sub.f32 	%f2033, %f137, %f2027;
	sub.f32 	%f2034, %f138, %f2028;
	mul.f32 	%f2035, %f2034, %f2032;
	fma.rn.f32 	%f2036, %f2033, %f2031, %f2035;
	mul.f32 	%f2037, %f2032, %f2032;
	fma.rn.f32 	%f2038, %f2031, %f2031, %f2037;
	div.rn.f32 	%f2039, %f2036, %f2038;
	min.f32 	%f2040, %f2039, 0f3F800000;
	max.f32 	%f2041, %f2040, 0f00000000;
	fma.rn.f32 	%f2042, %f2031, %f2041, %f2027;
	fma.rn.f32 	%f2043, %f2032, %f2041, %f2028;
	sub.f32 	%f2044, %f2042, %f137;
	sub.f32 	%f2045, %f2043, %f138;
	mul.f32 	%f2046, %f2045, %f2045;
	fma.rn.f32 	%f2047, %f2044, %f2044, %f2046;
	sqrt.rn.f32 	%f2048, %f2047;
	setp.lt.f32 	%p133, %f2048, %f6354;
	selp.f32 	%f6354, %f2048, %f6354, %p133;
$L__BB1_122:
	setp.lt.u32 	%p134, %r34, 3;
	ld.global.v2.f32 	{%f148, %f149}, [%rd7+40960];
	mov.f32 	%f6360, 0f7F7FFFFF;
	mov.b32 	%r636, 0;
	@%p134 bra 	$L__BB1_125;
	and.b32  	%r636, %r244, 2147483644;
	mov.f32 	%f6360, 0f7F7FFFFF;
	mov.b32 	%r634, 0;
$L__BB1_124:
	.pragma "nounroll";
	shl.b32 	%r322, %r634, 1;
	mul.wide.u32 	%rd93, %r322, 8;
	add.s64 	%rd94, %rd3, %rd93;
	ld.global.v2.f32 	{%f2052, %f2053}, [%rd94];
	ld.global.v2.f32 	{%f2054, %f2055}, [%rd94+8];
	sub.f32 	%f2056, %f2054, %f2052;
	sub.f32 	%f2057, %f2055, %f2053;
	sub.f32 	%f2058, %f148, %f2052;
	sub.f32 	%f2059, %f149, %f2053;
	mul.f32 	%f2060, %f2059, %f2057;
	fma.rn.f32 	%f2061, %f2058, %f2056, %f2060;
	mul.f32 	%f2062, %f2057, %f2057;
	fma.rn.f32 	%f2063, %f2056, %f2056, %f2062;
	div.rn.f32 	%f2064, %f2061, %f2063;
	min.f32 	%f2065, %f2064, 0f3F800000;
	max.f32 	%f2066, %f2065, 0f00000000;
	fma.rn.f32 	%f2067, %f2056, %f2066, %f2052;
	fma.rn.f32 	%f2068, %f2057, %f2066, %f2053;
	sub.f32 	%f2069, %f2067, %f148;
	sub.f32 	%f2070, %f2068, %f149;
	mul.f32 	%f2071, %f2070, %f2070;
	fma.rn.f32 	%f2072, %f2069, %f2069, %f2071;
	sqrt.rn.f32 	%f2073, %f2072;
	setp.lt.f32 	%p135, %f2073, %f6360;
	selp.f32 	%f2074, %f2073, %f6360, %p135;
	ld.global.v2.f32 	{%f2075, %f2076}, [%rd94+16];
	ld.global.v2.f32 	{%f2077, %f2078}, [%rd94+24];
	sub.f32 	%f2079, %f2077, %f2075;
	sub.f32 	%f2080, %f2078, %f2076;
	sub.f32 	%f2081, %f148, %f2075;
	sub.f32 	%f2082, %f149, %f2076;
	mul.f32 	%f2083, %f2082, %f2080;
	fma.rn.f32 	%f2084, %f2081, %f2079, %f2083;
	mul.f32 	%f2085, %f2080, %f2080;
	fma.rn.f32 	%f2086, %f2079, %f2079, %f2085;
	div.rn.f32 	%f2087, %f2084, %f2086;
	min.f32 	%f2088, %f2087, 0f3F800000;
	max.f32 	%f2089, %f2088, 0f00000000;
	fma.rn.f32 	%f2090, %f2079, %f2089, %f2075;
	fma.rn.f32 	%f2091, %f2080, %f2089, %f2076;
	sub.f32 	%f2092, %f2090, %f148;
	sub.f32 	%f2093, %f2091, %f149;
	mul.f32 	%f2094, %f2093, %f2093;
	fma.rn.f32 	%f2095, %f2092, %f2092, %f2094;
	sqrt.rn.f32 	%f2096, %f2095;
	setp.lt.f32 	%p136, %f2096, %f2074;
	selp.f32 	%f2097, %f2096, %f2074, %p136;
	ld.global.v2.f32 	{%f2098, %f2099}, [%rd94+32];
	ld.global.v2.f32 	{%f2100, %f2101}, [%rd94+40];
	sub.f32 	%f2102, %f2100, %f2098;
	sub.f32 	%f2103, %f2101, %f2099;
	sub.f32 	%f2104, %f148, %f2098;
	sub.f32 	%f2105, %f149, %f2099;
	mul.f32 	%f2106, %f2105, %f2103;
	fma.rn.f32 	%f2107, %f2104, %f2102, %f2106;
	mul.f32 	%f2108, %f2103, %f2103;
	fma.rn.f32 	%f2109, %f2102, %f2102, %f2108;
	div.rn.f32 	%f2110, %f2107, %f2109;
	min.f32 	%f2111, %f2110, 0f3F800000;
	max.f32 	%f2112, %f2111, 0f00000000;
	fma.rn.f32 	%f2113, %f2102, %f2112, %f2098;
	fma.rn.f32 	%f2114, %f2103, %f2112, %f2099;
	sub.f32 	%f2115, %f2113, %f148;
	sub.f32 	%f2116, %f2114, %f149;
	mul.f32 	%f2117, %f2116, %f2116;
	fma.rn.f32 	%f2118, %f2115, %f2115, %f2117;
	sqrt.rn.f32 	%f2119, %f2118;
	setp.lt.f32 	%p137, %f2119, %f2097;
	selp.f32 	%f2120, %f2119, %f2097, %p137;
	ld.global.v2.f32 	{%f2121, %f2122}, [%rd94+48];
	ld.global.v2.f32 	{%f2123, %f2124}, [%rd94+56];
	sub.f32 	%f2125, %f2123, %f2121;
	sub.f32 	%f2126, %f2124, %f2122;
	sub.f32 	%f2127, %f148, %f2121;
	sub.f32 	%f2128, %f149, %f2122;
	mul.f32 	%f2129, %f2128, %f2126;
	fma.rn.f32 	%f2130, %f2127, %f2125, %f2129;
	mul.f32 	%f2131, %f2126, %f2126;
	fma.rn.f32 	%f2132, %f2125, %f2125, %f2131;
	div.rn.f32 	%f2133, %f2130, %f2132;
	min.f32 	%f2134, %f2133, 0f3F800000;
	max.f32 	%f2135, %f2134, 0f00000000;
	fma.rn.f32 	%f2136, %f2125, %f2135, %f2121;
	fma.rn.f32 	%f2137, %f2126, %f2135, %f2122;
	sub.f32 	%f2138, %f2136, %f148;
	sub.f32 	%f2139, %f2137, %f149;
	mul.f32 	%f2140, %f2139, %f2139;
	fma.rn.f32 	%f2141, %f2138, %f2138, %f2140;
	sqrt.rn.f32 	%f2142, %f2141;
	setp.lt.f32 	%p138, %f2142, %f2120;
	selp.f32 	%f6360, %f2142, %f2120, %p138;
	add.s32 	%r634, %r634, 4;
	setp.ne.s32 	%p139, %r634, %r636;
	@%p139 bra 	$L__BB1_124;
$L__BB1_125:
	setp.eq.s32 	%p140, %r35, 0;
	@%p140 bra 	$L__BB1_130;
	setp.eq.s32 	%p141, %r36, 0;
	@%p141 bra 	$L__BB1_128;
	shl.b32 	%r323, %r636, 1;
	mul.wide.u32 	%rd95, %r323, 8;
	add.s64 	%rd96, %rd3, %rd95;
	ld.global.v2.f32 	{%f2144, %f2145}, [%rd96];
	ld.global.v2.f32 	{%f2146, %f2147}, [%rd96+8];
	sub.f32 	%f2148, %f2146, %f2144;
	sub.f32 	%f2149, %f2147, %f2145;
	sub.f32 	%f2150, %f148, %f2144;
	sub.f32 	%f2151, %f149, %f2145;
	mul.f32 	%f2152, %f2151, %f2149;
	fma.rn.f32 	%f2153, %f2150, %f2148, %f2152;
	mul.f32 	%f2154, %f2149, %f2149;
	fma.rn.f32 	%f2155, %f2148, %f2148, %f2154;
	div.rn.f32 	%f2156, %f2153, %f2155;
	min.f32 	%f2157, %f2156, 0f3F800000;
	max.f32 	%f2158, %f2157, 0f00000000;
	fma.rn.f32 	%f2159, %f2148, %f2158, %f2144;
	fma.rn.f32 	%f2160, %f2149, %f2158, %f2145;
	sub.f32 	%f2161, %f2159, %f148;
	sub.f32 	%f2162, %f2160, %f149;
	mul.f32 	%f2163, %f2162, %f2162;
	fma.rn.f32 	%f2164, %f2161, %f2161, %f2163;
	sqrt.rn.f32 	%f2165, %f2164;
	setp.lt.f32 	%p142, %f2165, %f6360;
	selp.f32 	%f2166, %f2165, %f6360, %p142;
	add.s32 	%r324, %r323, 2;
	mul.wide.u32 	%rd97, %r324, 8;
	add.s64 	%rd98, %rd3, %rd97;
	ld.global.v2.f32 	{%f2167, %f2168}, [%rd98];
	ld.global.v2.f32 	{%f2169, %f2170}, [%rd98+8];
	sub.f32 	%f2171, %f2169, %f2167;
	sub.f32 	%f2172, %f2170, %f2168;
	sub.f32 	%f2173, %f148, %f2167;
	sub.f32 	%f2174, %f149, %f2168;
	mul.f32 	%f2175, %f2174, %f2172;
	fma.rn.f32 	%f2176, %f2173, %f2171, %f2175;
	mul.f32 	%f2177, %f2172, %f2172;
	fma.rn.f32 	%f2178, %f2171, %f2171, %f2177;
	div.rn.f32 	%f2179, %f2176, %f2178;
	min.f32 	%f2180, %f2179, 0f3F800000;
	max.f32 	%f2181, %f2180, 0f00000000;
	fma.rn.f32 	%f2182, %f2171, %f2181, %f2167;
	fma.rn.f32 	%f2183, %f2172, %f2181, %f2168;
	sub.f32 	%f2184, %f2182, %f148;
	sub.f32 	%f2185, %f2183, %f149;
	mul.f32 	%f2186, %f2185, %f2185;
	fma.rn.f32 	%f2187, %f2184, %f2184, %f2186;
	sqrt.rn.f32 	%f2188, %f2187;
	setp.lt.f32 	%p143, %f2188, %f2166;
	selp.f32 	%f6360, %f2188, %f2166, %p143;
	sub.s32 	%r636, %r324, %r636;
$L__BB1_128:
	and.b32  	%r325, %r244, 1;
	setp.eq.b32 	%p144, %r325, 1;
	not.pred 	%p145, %p144;
	@%p145 bra 	$L__BB1_130;
	shl.b32 	%r326, %r636, 1;
	mul.wide.u32 	%rd99, %r326, 8;
	add.s64 	%rd100, %rd3, %rd99;
	ld.global.v2.f32 	{%f2189, %f2190}, [%rd100];
	ld.global.v2.f32 	{%f2191, %f2192}, [%rd100+8];
	sub.f32 	%f2193, %f2191, %f2189;
	sub.f32 	%f2194, %f2192, %f2190;
	sub.f32 	%f2195, %f148, %f2189;
	sub.f32 	%f2196, %f149, %f2190;
	mul.f32 	%f2197, %f2196, %f2194;
	fma.rn.f32 	%f2198, %f2195, %f2193, %f2197;
	mul.f32 	%f2199, %f2194, %f2194;
	fma.rn.f32 	%f2200, %f2193, %f2193, %f2199;
	div.rn.f32 	%f2201, %f2198, %f2200;
	min.f32 	%f2202, %f2201, 0f3F800000;
	max.f32 	%f2203, %f2202, 0f00000000;
	fma.rn.f32 	%f2204, %f2193, %f2203, %f2189;
	fma.rn.f32 	%f2205, %f2194, %f2203, %f2190;
	sub.f32 	%f2206, %f2204, %f148;
	sub.f32 	%f2207, %f2205, %f149;
	mul.f32 	%f2208, %f2207, %f2207;
	fma.rn.f32 	%f2209, %f2206, %f2206, %f2208;
	sqrt.rn.f32 	%f2210, %f2209;
	setp.lt.f32 	%p146, %f2210, %f6360;
	selp.f32 	%f6360, %f2210, %f6360, %p146;
$L__BB1_130:
	setp.lt.u32 	%p147, %r34, 3;
	ld.global.v2.f32 	{%f159, %f160}, [%rd7+45056];
	mov.f32 	%f6366, 0f7F7FFFFF;
	mov.b32 	%r639, 0;
	@%p147 bra 	$L__BB1_133;
	and.b32  	%r639, %r244, 2147483644;
	mov.f32 	%f6366, 0f7F7FFFFF;
	mov.b32 	%r637, 0;
$L__BB1_132:
	.pragma "nounroll";
	shl.b32 	%r329, %r637, 1;
	mul.wide.u32 	%rd101, %r329, 8;
	add.s64 	%rd102, %rd3, %rd101;
	ld.global.v2.f32 	{%f2214, %f2215}, [%rd102];
	ld.global.v2.f32 	{%f2216, %f2217}, [%rd102+8];
	sub.f32 	%f2218, %f2216, %f2214;
	sub.f32 	%f2219, %f2217, %f2215;
	sub.f32 	%f2220, %f159, %f2214;
	sub.f32 	%f2221, %f160, %f2215;
	mul.f32 	%f2222, %f2221, %f2219;
	fma.rn.f32 	%f2223, %f2220, %f2218, %f2222;
	mul.f32 	%f2224, %f2219, %f2219;
	fma.rn.f32 	%f2225, %f2218, %f2218, %f2224;
	div.rn.f32 	%f2226, %f2223, %f2225;
	min.f32 	%f2227, %f2226, 0f3F800000;
	max.f32 	%f2228, %f2227, 0f00000000;
	fma.rn.f32 	%f2229, %f2218, %f2228, %f2214;
	fma.rn.f32 	%f2230, %f2219, %f2228, %f2215;
	sub.f32 	%f2231, %f2229, %f159;
	sub.f32 	%f2232, %f2230, %f160;
	mul.f32 	%f2233, %f2232, %f2232;
	fma.rn.f32 	%f2234, %f2231, %f2231, %f2233;
	sqrt.rn.f32 	%f2235, %f2234;
	setp.lt.f32 	%p148, %f2235, %f6366;
	selp.f32 	%f2236, %f2235, %f6366, %p148;
	ld.global.v2.f32 	{%f2237, %f2238}, [%rd102+16];
	ld.global.v2.f32 	{%f2239, %f2240}, [%rd102+24];
	sub.f32 	%f2241, %f2239, %f2237;
	sub.f32 	%f2242, %f2240, %f2238;
	sub.f32 	%f2243, %f159, %f2237;
	sub.f32 	%f2244, %f160, %f2238;
	mul.f32 	%f2245, %f2244, %f2242;
	fma.rn.f32 	%f2246, %f2243, %f2241, %f2245;
	mul.f32 	%f2247, %f2242, %f2242;
	fma.rn.f32 	%f2248, %f2241, %f2241, %f2247;
	div.rn.f32 	%f2249, %f2246, %f2248;
	min.f32 	%f2250, %f2249, 0f3F800000;
	max.f32 	%f2251, %f2250, 0f00000000;
	fma.rn.f32 	%f2252, %f2241, %f2251, %f2237;
	fma.rn.f32 	%f2253, %f2242, %f2251, %f2238;
	sub.f32 	%f2254, %f2252, %f159;
	sub.f32 	%f2255, %f2253, %f160;
	mul.f32 	%f2256, %f2255, %f2255;
	fma.rn.f32 	%f2257, %f2254, %f2254, %f2256;
	sqrt.rn.f32 	%f2258, %f2257;
	setp.lt.f32 	%p149, %f2258, %f2236;
	selp.f32 	%f2259, %f2258, %f2236, %p149;
	ld.global.v2.f32 	{%f2260, %f2261}, [%rd102+32];
	ld.global.v2.f32 	{%f2262, %f2263}, [%rd102+40];
	sub.f32 	%f2264, %f2262, %f2260;
	sub.f32 	%f2265, %f2263, %f2261;
	sub.f32 	%f2266, %f159, %f2260;
	sub.f32 	%f2267, %f160, %f2261;
	mul.f32 	%f2268, %f2267, %f2265;
	fma.rn.f32 	%f2269, %f2266, %f2264, %f2268;
	mul.f32 	%f2270, %f2265, %f2265;
	fma.rn.f32 	%f2271, %f2264, %f2264, %f2270;
	div.rn.f32 	%f2272, %f2269, %f2271;
	min.f32 	%f2273, %f2272, 0f3F800000;
	max.f32 	%f2274, %f2273, 0f00000000;
	fma.rn.f32 	%f2275, %f2264, %f2274, %f2260;
	fma.rn.f32 	%f2276, %f2265, %f2274, %f2261;
	sub.f32 	%f2277, %f2275, %f159;
	sub.f32 	%f2278, %f2276, %f160;
	mul.f32 	%f2279, %f2278, %f2278;
	fma.rn.f32 	%f2280, %f2277, %f2277, %f2279;
	sqrt.rn.f32 	%f2281, %f2280;
	setp.lt.f32 	%p150, %f2281, %f2259;
	selp.f32 	%f2282, %f2281, %f2259, %p150;
	ld.global.v2.f32 	{%f2283, %f2284}, [%rd102+48];
	ld.global.v2.f32 	{%f2285, %f2286}, [%rd102+56];
	sub.f32 	%f2287, %f2285, %f2283;
	sub.f32 	%f2288, %f2286, %f2284;
	sub.f32 	%f2289, %f159, %f2283;
	sub.f32 	%f2290, %f160, %f2284;
	mul.f32 	%f2291, %f2290, %f2288;
	fma.rn.f32 	%f2292, %f2289, %f2287, %f2291;
	mul.f32 	%f2293, %f2288, %f2288;
	fma.rn.f32 	%f2294, %f2287, %f2287, %f2293;
	div.rn.f32 	%f2295, %f2292, %f2294;
	min.f32 	%f2296, %f2295, 0f3F800000;
	max.f32 	%f2297, %f2296, 0f00000000;
	fma.rn.f32 	%f2298, %f2287, %f2297, %f2283;
	fma.rn.f32 	%f2299, %f2288, %f2297, %f2284;
	sub.f32 	%f2300, %f2298, %f159;
	sub.f32 	%f2301, %f2299, %f160;
	mul.f32 	%f2302, %f2301, %f2301;
	fma.rn.f32 	%f2303, %f2300, %f2300, %f2302;
	sqrt.rn.f32 	%f2304, %f2303;
	setp.lt.f32 	%p151, %f2304, %f2282;
	selp.f32 	%f6366, %f2304, %f2282, %p151;
	add.s32 	%r637, %r637, 4;
	setp.ne.s32 	%p152, %r637, %r639;
	@%p152 bra 	$L__BB1_132;
$L__BB1_133:
	setp.eq.s32 	%p153, %r35, 0;
	@%p153 bra 	$L__BB1_138;
	setp.eq.s32 	%p154, %r36, 0;
	@%p154 bra 	$L__BB1_136;
	shl.b32 	%r330, %r639, 1;
	mul.wide.u32 	%rd103, %r330, 8;
	add.s64 	%rd104, %rd3, %rd103;
	ld.global.v2.f32 	{%f2306, %f2307}, [%rd104];
	ld.global.v2.f32 	{%f2308, %f2309}, [%rd104+8];
	sub.f32 	%f2310, %f2308, %f2306;
	sub.f32 	%f2311, %f2309, %f2307;
	sub.f32 	%f2312, %f159, %f2306;
	sub.f32 	%f2313, %f160, %f2307;
	mul.f32 	%f2314, %f2313, %f2311;
	fma.rn.f32 	%f2315, %f2312, %f2310, %f2314;
	mul.f32 	%f2316, %f2311, %f2311;
	fma.rn.f32 	%f2317, %f2310, %f2310, %f2316;
	div.rn.f32 	%f2318, %f2315, %f2317;
	min.f32 	%f2319, %f2318, 0f3F800000;
	max.f32 	%f2320, %f2319, 0f00000000;
	fma.rn.f32 	%f2321, %f2310, %f2320, %f2306;
	fma.rn.f32 	%f2322, %f2311, %f2320, %f2307;
	sub.f32 	%f2323, %f2321, %f159;
	sub.f32 	%f2324, %f2322, %f160;
	mul.f32 	%f2325, %f2324, %f2324;
	fma.rn.f32 	%f2326, %f2323, %f2323, %f2325;
	sqrt.rn.f32 	%f2327, %f2326;
	setp.lt.f32 	%p155, %f2327, %f6366;
	selp.f32 	%f2328, %f2327, %f6366, %p155;
	add.s32 	%r331, %r330, 2;
	mul.wide.u32 	%rd105, %r331, 8;
	add.s64 	%rd106, %rd3, %rd105;
	ld.global.v2.f32 	{%f2329, %f2330}, [%rd106];
	ld.global.v2.f32 	{%f2331, %f2332}, [%rd106+8];
	sub.f32 	%f2333, %f2331, %f2329;
	sub.f32 	%f2334, %f2332, %f2330;
	sub.f32 	%f2335, %f159, %f2329;
	sub.f32 	%f2336, %f160, %f2330;
	mul.f32 	%f2337, %f2336, %f2334;
	fma.rn.f32 	%f2338, %f2335, %f2333, %f2337;
	mul.f32 	%f2339, %f2334, %f2334;
	fma.rn.f32 	%f2340, %f2333, %f2333, %f2339;
	div.rn.f32 	%f2341, %f2338, %f2340;
	min.f32 	%f2342, %f2341, 0f3F800000;
	max.f32 	%f2343, %f2342, 0f00000000;
	fma.rn.f32 	%f2344, %f2333, %f2343, %f2329;
	fma.rn.f32 	%f2345, %f2334, %f2343, %f2330;
	sub.f32 	%f2346, %f2344, %f159;
	sub.f32 	%f2347, %f2345, %f160;
	mul.f32 	%f2348, %f2347, %f2347;
	fma.rn.f32 	%f2349, %f2346, %f2346, %f2348;
	sqrt.rn.f32 	%f2350, %f2349;
	setp.lt.f32 	%p156, %f2350, %f2328;
	selp.f32 	%f6366, %f2350, %f2328, %p156;
	sub.s32 	%r639, %r331, %r639;
$L__BB1_136:
	and.b32  	%r332, %r244, 1;
	setp.eq.b32 	%p157, %r332, 1;
	not.pred 	%p158, %p157;
	@%p158 bra 	$L__BB1_138;
	shl.b32 	%r333, %r639, 1;
	mul.wide.u32 	%rd107, %r333, 8;
	add.s64 	%rd108, %rd3, %rd107;
	ld.global.v2.f32 	{%f2351, %f2352}, [%rd108];
	ld.global.v2.f32 	{%f2353, %f2354}, [%rd108+8];
	sub.f32 	%f2355, %f2353, %f2351;
	sub.f32 	%f2356, %f2354, %f2352;
	sub.f32 	%f2357, %f159, %f2351;
	sub.f32 	%f2358, %f160, %f2352;
	mul.f32 	%f2359, %f2358, %f2356;
	fma.rn.f32 	%f2360, %f2357, %f2355, %f2359;
	mul.f32 	%f2361, %f2356, %f2356;
	fma.rn.f32 	%f2362, %f2355, %f2355, %f2361;
	div.rn.f32 	%f2363, %f2360, %f2362;
	min.f32 	%f2364, %f2363, 0f3F800000;
	max.f32 	%f2365, %f2364, 0f00000000;
	fma.rn.f32 	%f2366, %f2355, %f2365, %f2351;
	fma.rn.f32 	%f2367, %f2356, %f2365, %f2352;
	sub.f32 	%f2368, %f2366, %f159;
	sub.f32 	%f2369, %f2367, %f160;
	mul.f32 	%f2370, %f2369, %f2369;
	fma.rn.f32 	%f2371, %f2368, %f2368, %f2370;
	sqrt.rn.f32 	%f2372, %f2371;
	setp.lt.f32 	%p159, %f2372, %f6366;
	selp.f32 	%f6366, %f2372, %f6366, %p159;
$L__BB1_138:
	setp.lt.u32 	%p160, %r34, 3;
	ld.global.v2.f32 	{%f170, %f171}, [%rd7+49152];
	mov.f32 	%f6372, 0f7F7FFFFF;
	mov.b32 	%r642, 0;
	@%p160 bra 	$L__BB1_141;
	and.b32  	%r642, %r244, 2147483644;
	mov.f32 	%f6372, 0f7F7FFFFF;
	mov.b32 	%r640, 0;
$L__BB1_140:
	.pragma "nounroll";
	shl.b32 	%r336, %r640, 1;
	mul.wide.u32 	%rd109, %r336, 8;
	add.s64 	%rd110, %rd3, %rd109;
	ld.global.v2.f32 	{%f2376, %f2377}, [%rd110];
	ld.global.v2.f32 	{%f2378, %f2379}, [%rd110+8];
	sub.f32 	%f2380, %f2378, %f2376;
	sub.f32 	%f2381, %f2379, %f2377;
	sub.f32 	%f2382, %f170, %f2376;
	sub.f32 	%f2383, %f171, %f2377;
	mul.f32 	%f2384, %f2383, %f2381;
	fma.rn.f32 	%f2385, %f2382, %f2380, %f2384;
	mul.f32 	%f2386, %f2381, %f2381;
	fma.rn.f32 	%f2387, %f2380, %f2380, %f2386;
	div.rn.f32 	%f2388, %f2385, %f2387;
	min.f32 	%f2389, %f2388, 0f3F800000;
	max.f32 	%f2390, %f2389, 0f00000000;
	fma.rn.f32 	%f2391, %f2380, %f2390, %f2376;
	fma.rn.f32 	%f2392, %f2381, %f2390, %f2377;
	sub.f32 	%f2393, %f2391, %f170;
	sub.f32 	%f2394, %f2392, %f171;
	mul.f32 	%f2395, %f2394, %f2394;
	fma.rn.f32 	%f2396, %f2393, %f2393, %f2395;
	sqrt.rn.f32 	%f2397, %f2396;
	setp.lt.f32 	%p161, %f2397, %f6372;
	selp.f32 	%f2398, %f2397, %f6372, %p161;
	ld.global.v2.f32 	{%f2399, %f2400}, [%rd110+16];
	ld.global.v2.f32 	{%f2401, %f2402}, [%rd110+24];
	sub.f32 	%f2403, %f2401, %f2399;
	sub.f32 	%f2404, %f2402, %f2400;
	sub.f32 	%f2405, %f170, %f2399;
	sub.f32 	%f2406, %f171, %f2400;
	mul.f32 	%f2407, %f2406, %f2404;
	fma.rn.f32 	%f2408, %f2405, %f2403, %f2407;
	mul.f32 	%f2409, %f2404, %f2404;
	fma.rn.f32 	%f2410, %f2403, %f2403, %f2409;
	div.rn.f32 	%f2411, %f2408, %f2410;
	min.f32 	%f2412, %f2411, 0f3F800000;
	max.f32 	%f2413, %f2412, 0f00000000;
	fma.rn.f32 	%f2414, %f2403, %f2413, %f2399;
	fma.rn.f32 	%f2415, %f2404, %f2413, %f2400;
	sub.f32 	%f2416, %f2414, %f170;
	sub.f32 	%f2417, %f2415, %f171;
	mul.f32 	%f2418, %f2417, %f2417;
	fma.rn.f32 	%f2419, %f2416, %f2416, %f2418;
	sqrt.rn.f32 	%f2420, %f2419;
	setp.lt.f32 	%p162, %f2420, %f2398;
	selp.f32 	%f2421, %f2420, %f2398, %p162;
	ld.global.v2.f32 	{%f2422, %f2423}, [%rd110+32];
	ld.global.v2.f32 	{%f2424, %f2425}, [%rd110+40];
	sub.f32 	%f2426, %f2424, %f2422;
	sub.f32 	%f2427, %f2425, %f2423;
	sub.f32 	%f2428, %f170, %f2422;
	sub.f32 	%f2429, %f171, %f2423;
	mul.f32 	%f2430, %f2429, %f2427;
	fma.rn.f32 	%f2431, %f2428, %f2426, %f2430;
	mul.f32 	%f2432, %f2427, %f2427;
	fma.rn.f32 	%f2433, %f2426, %f2426, %f2432;
	div.rn.f32 	%f2434, %f2431, %f2433;
	min.f32 	%f2435, %f2434, 0f3F800000;
	max.f32 	%f2436, %f2435, 0f00000000;
	fma.rn.f32 	%f2437, %f2426, %f2436, %f2422;
	fma.rn.f32 	%f2438, %f2427, %f2436, %f2423;
	sub.f32 	%f2439, %f2437, %f170;
	sub.f32 	%f2440, %f2438, %f171;
	mul.f32 	%f2441, %f2440, %f2440;
	fma.rn.f32 	%f2442, %f2439, %f2439, %f2441;
	sqrt.rn.f32 	%f2443, %f2442;
	setp.lt.f32 	%p163, %f2443, %f2421;
	selp.f32 	%f2444, %f2443, %f2421, %p163;
	ld.global.v2.f32 	{%f2445, %f2446}, [%rd110+48];
	ld.global.v2.f32 	{%f2447, %f2448}, [%rd110+56];
	sub.f32 	%f2449, %f2447, %f2445;
	sub.f32 	%f2450, %f2448, %f2446;
	sub.f32 	%f2451, %f170, %f2445;
	sub.f32 	%f2452, %f171, %f2446;
	mul.f32 	%f2453, %f2452, %f2450;
	fma.rn.f32 	%f2454, %f2451, %f2449, %f2453;
	mul.f32 	%f2455, %f2450, %f2450;
	fma.rn.f32 	%f2456, %f2449, %f2449, %f2455;
	div.rn.f32 	%f2457, %f2454, %f2456;
	min.f32 	%f2458, %f2457, 0f3F800000;
	max.f32 	%f2459, %f2458, 0f00000000;
	fma.rn.f32 	%f2460, %f2449, %f2459, %f2445;
	fma.rn.f32 	%f2461, %f2450, %f2459, %f2446;
	sub.f32 	%f2462, %f2460, %f170;
	sub.f32 	%f2463, %f2461, %f171;
	mul.f32 	%f2464, %f2463, %f2463;
	fma.rn.f32 	%f2465, %f2462, %f2462, %f2464;
	sqrt.rn.f32 	%f2466, %f2465;
	setp.lt.f32 	%p164, %f2466, %f2444;
	selp.f32 	%f6372, %f2466, %f2444, %p164;
	add.s32 	%r640, %r640, 4;
	setp.ne.s32 	%p165, %r640, %r642;
	@%p165 bra 	$L__BB1_140;
$L__BB1_141:
	setp.eq.s32 	%p166, %r35, 0;
	@%p166 bra 	$L__BB1_146;
	setp.eq.s32 	%p167, %r36, 0;
	@%p167 bra 	$L__BB1_144;
	shl.b32 	%r337, %r642, 1;
	mul.wide.u32 	%rd111, %r337, 8;
	add.s64 	%rd112, %rd3, %rd111;
	ld.global.v2.f32 	{%f2468, %f2469}, [%rd112];
	ld.global.v2.f32 	{%f2470, %f2471}, [%rd112+8];
	sub.f32 	%f2472, %f2470, %f2468;
	sub.f32 	%f2473, %f2471, %f2469;
	sub.f32 	%f2474, %f170, %f2468;
	sub.f32 	%f2475, %f171, %f2469;
	mul.f32 	%f2476, %f2475, %f2473;
	fma.rn.f32 	%f2477, %f2474, %f2472, %f2476;
	mul.f32 	%f2478, %f2473, %f2473;
	fma.rn.f32 	%f2479, %f2472, %f2472, %f2478;
	div.rn.f32 	%f2480, %f2477, %f2479;
	min.f32 	%f2481, %f2480, 0f3F800000;
	max.f32 	%f2482, %f2481, 0f00000000;
	fma.rn.f32 	%f2483, %f2472, %f2482, %f2468;
	fma.rn.f32 	%f2484, %f2473, %f2482, %f2469;
	sub.f32 	%f2485, %f2483, %f170;
	sub.f32 	%f2486, %f2484, %f171;
	mul.f32 	%f2487, %f2486, %f2486;
	fma.rn.f32 	%f2488, %f2485, %f2485, %f2487;
	sqrt.rn.f32 	%f2489, %f2488;
	setp.lt.f32 	%p168, %f2489, %f6372;
	selp.f32 	%f2490, %f2489, %f6372, %p168;
	add.s32 	%r338, %r337, 2;
	mul.wide.u32 	%rd113, %r338, 8;
	add.s64 	%rd114, %rd3, %rd113;
	ld.global.v2.f32 	{%f2491, %f2492}, [%rd114];
	ld.global.v2.f32 	{%f2493, %f2494}, [%rd114+8];
	sub.f32 	%f2495, %f2493, %f2491;
	sub.f32 	%f2496, %f2494, %f2492;
	sub.f32 	%f2497, %f170, %f2491;
	sub.f32 	%f2498, %f171, %f2492;
	mul.f32 	%f2499, %f2498, %f2496;
	fma.rn.f32 	%f2500, %f2497, %f2495, %f2499;
	mul.f32 	%f2501, %f2496, %f2496;
	fma.rn.f32 	%f2502, %f2495, %f2495, %f2501;
	div.rn.f32 	%f2503, %f2500, %f2502;
	min.f32 	%f2504, %f2503, 0f3F800000;
	max.f32 	%f2505, %f2504, 0f00000000;
	fma.rn.f32 	%f2506, %f2495, %f2505, %f2491;
	fma.rn.f32 	%f2507, %f2496, %f2505, %f2492;
	sub.f32 	%f2508, %f2506, %f170;
	sub.f32 	%f2509, %f2507, %f171;
	mul.f32 	%f2510, %f2509, %f2509;
	fma.rn.f32 	%f2511, %f2508, %f2508, %f2510;
	sqrt.rn.f32 	%f2512, %f2511;
	setp.lt.f32 	%p169, %f2512, %f2490;
	selp.f32 	%f6372, %f2512, %f2490, %p169;
	sub.s32 	%r642, %r338, %r642;
$L__BB1_144:
	and.b32  	%r339, %r244, 1;
	setp.eq.b32 	%p170, %r339, 1;
	not.pred 	%p171, %p170;
	@%p171 bra 	$L__BB1_146;
	shl.b32 	%r340, %r642, 1;
	mul.wide.u32 	%rd115, %r340, 8;
	add.s64 	%rd116, %rd3, %rd115;
	ld.global.v2.f32 	{%f2513, %f2514}, [%rd116];
	ld.global.v2.f32 	{%f2515, %f2516}, [%rd116+8];
	sub.f32 	%f2517, %f2515, %f2513;
	sub.f32 	%f2518, %f2516, %f2514;
	sub.f32 	%f2519, %f170, %f2513;
	sub.f32 	%f2520, %f171, %f2514;
	mul.f32 	%f2521, %f2520, %f2518;
	fma.rn.f32 	%f2522, %f2519, %f2517, %f2521;
	mul.f32 	%f2523, %f2518, %f2518;
	fma.rn.f32 	%f2524, %f2517, %f2517, %f2523;
	div.rn.f32 	%f2525, %f2522, %f2524;
	min.f32 	%f2526, %f2525, 0f3F800000;
	max.f32 	%f2527, %f2526, 0f00000000;
	fma.rn.f32 	%f2528, %f2517, %f2527, %f2513;
	fma.rn.f32 	%f2529, %f2518, %f2527, %f2514;
	sub.f32 	%f2530, %f2528, %f170;
	sub.f32 	%f2531, %f2529, %f171;
	mul.f32 	%f2532, %f2531, %f2531;
	fma.rn.f32 	%f2533, %f2530, %f2530, %f2532;
	sqrt.rn.f32 	%f2534, %f2533;
	setp.lt.f32 	%p172, %f2534, %f6372;
	selp.f32 	%f6372, %f2534, %f6372, %p172;
$L__BB1_146:
	setp.lt.u32 	%p173, %r34, 3;
	ld.global.v2.f32 	{%f181, %f182}, [%rd7+53248];
	mov.f32 	%f6378, 0f7F7FFFFF;
	mov.b32 	%r645, 0;
	@%p173 bra 	$L__BB1_149;
	and.b32  	%r645, %r244, 2147483644;
	mov.f32 	%f6378, 0f7F7FFFFF;
	mov.b32 	%r643, 0;
$L__BB1_148:
	.pragma "nounroll";
	shl.b32 	%r343, %r643, 1;
	mul.wide.u32 	%rd117, %r343, 8;
	add.s64 	%rd118, %rd3, %rd117;
	ld.global.v2.f32 	{%f2538, %f2539}, [%rd118];
	ld.global.v2.f32 	{%f2540, %f2541}, [%rd118+8];
	sub.f32 	%f2542, %f2540, %f2538;
	sub.f32 	%f2543, %f2541, %f2539;
	sub.f32 	%f2544, %f181, %f2538;
	sub.f32 	%f2545, %f182, %f2539;
	mul.f32 	%f2546, %f2545, %f2543;
	fma.rn.f32 	%f2547, %f2544, %f2542, %f2546;
	mul.f32 	%f2548, %f2543, %f2543;
	fma.rn.f32 	%f2549, %f2542, %f2542, %f2548;
	div.rn.f32 	%f2550, %f2547, %f2549;
	min.f32 	%f2551, %f2550, 0f3F800000;
	max.f32 	%f2552, %f2551, 0f00000000;
	fma.rn.f32 	%f2553, %f2542, %f2552, %f2538;
	fma.rn.f32 	%f2554, %f2543, %f2552, %f2539;
	sub.f32 	%f2555, %f2553, %f181;
	sub.f32 	%f2556, %f2554, %f182;
	mul.f32 	%f2557, %f2556, %f2556;
	fma.rn.f32 	%f2558, %f2555, %f2555, %f2557;
	sqrt.rn.f32 	%f2559, %f2558;
	setp.lt.f32 	%p174, %f2559, %f6378;
	selp.f32 	%f2560, %f2559, %f6378, %p174;
	ld.global.v2.f32 	{%f2561, %f2562}, [%rd118+16];
	ld.global.v2.f32 	{%f2563, %f2564}, [%rd118+24];
	sub.f32 	%f2565, %f2563, %f2561;
	sub.f32 	%f2566, %f2564, %f2562;
	sub.f32 	%f2567, %f181, %f2561;
	sub.f32 	%f2568, %f182, %f2562;
	mul.f32 	%f2569, %f2568, %f2566;
	fma.rn.f32 	%f2570, %f2567, %f2565, %f2569;
	mul.f32 	%f2571, %f2566, %f2566;
	fma.rn.f32 	%f2572, %f2565, %f2565, %f2571;
	div.rn.f32 	%f2573, %f2570, %f2572;
	min.f32 	%f2574, %f2573, 0f3F800000;
	max.f32 	%f2575, %f2574, 0f00000000;
	fma.rn.f32 	%f2576, %f2565, %f2575, %f2561;
	fma.rn.f32 	%f2577, %f2566, %f2575, %f2562;
	sub.f32 	%f2578, %f2576, %f181;
	sub.f32 	%f2579, %f2577, %f182;
	mul.f32 	%f2580, %f2579, %f2579;
	fma.rn.f32 	%f2581, %f2578, %f2578, %f2580;
	sqrt.rn.f32 	%f2582, %f2581;
	setp.lt.f32 	%p175, %f2582, %f2560;
	selp.f32 	%f2583, %f2582, %f2560, %p175;
	ld.global.v2.f32 	{%f2584, %f2585}, [%rd118+32];
	ld.global.v2.f32 	{%f2586, %f2587}, [%rd118+40];
	sub.f32 	%f2588, %f2586, %f2584;
	sub.f32 	%f2589, %f2587, %f2585;
	sub.f32 	%f2590, %f181, %f2584;
	sub.f32 	%f2591, %f182, %f2585;
	mul.f32 	%f2592, %f2591, %f2589;
	fma.rn.f32 	%f2593, %f2590, %f2588, %f2592;
	mul.f32 	%f2594, %f2589, %f2589;
	fma.rn.f32 	%f2595, %f2588, %f2588, %f2594;
	div.rn.f32 	%f2596, %f2593, %f2595;
	min.f32 	%f2597, %f2596, 0f3F800000;
	max.f32 	%f2598, %f2597, 0f00000000;
	fma.rn.f32 	%f2599, %f2588, %f2598, %f2584;
	fma.rn.f32 	%f2600, %f2589, %f2598, %f2585;
	sub.f32 	%f2601, %f2599, %f181;
	sub.f32 	%f2602, %f2600, %f182;
	mul.f32 	%f2603, %f2602, %f2602;
	fma.rn.f32 	%f2604, %f2601, %f2601, %f2603;
	sqrt.rn.f32 	%f2605, %f2604;
	setp.lt.f32 	%p176, %f2605, %f2583;
	selp.f32 	%f2606, %f2605, %f2583, %p176;
	ld.global.v2.f32 	{%f2607, %f2608}, [%rd118+48];
	ld.global.v2.f32 	{%f2609, %f2610}, [%rd118+56];
	sub.f32 	%f2611, %f2609, %f2607;
	sub.f32 	%f2612, %f2610, %f2608;
	sub.f32 	%f2613, %f181, %f2607;
	sub.f32 	%f2614, %f182, %f2608;
	mul.f32 	%f2615, %f2614, %f2612;
	fma.rn.f32 	%f2616, %f2613, %f2611, %f2615;
	mul.f32 	%f2617, %f2612, %f2612;
	fma.rn.f32 	%f2618, %f2611, %f2611, %f2617;
	div.rn.f32 	%f2619, %f2616, %f2618;
	min.f32 	%f2620, %f2619, 0f3F800000;
	max.f32 	%f2621, %f2620, 0f00000000;
	fma.rn.f32 	%f2622, %f2611, %f2621, %f2607;
	fma.rn.f32 	%f2623, %f2612, %f2621, %f2608;
	sub.f32 	%f2624, %f2622, %f181;
	sub.f32 	%f2625, %f2623, %f182;
	mul.f32 	%f2626, %f2625, %f2625;
	fma.rn.f32 	%f2627, %f2624, %f2624, %f2626;
	sqrt.rn.f32 	%f2628, %f2627;
	setp.lt.f32 	%p177, %f2628, %f2606;
	selp.f32 	%f6378, %f2628, %f2606, %p177;
	add.s32 	%r643, %r643, 4;
	setp.ne.s32 	%p178, %r643, %r645;
	@%p178 bra 	$L__BB1_148;
$L__BB1_149:
	setp.eq.s32 	%p179, %r35, 0;
	@%p179 bra 	$L__BB1_154;
	setp.eq.s32 	%p180, %r36, 0;
	@%p180 bra 	$L__BB1_152;
	shl.b32 	%r344, %r645, 1;
	mul.wide.u32 	%rd119, %r344, 8;
	add.s64 	%rd120, %rd3, %rd119;
	ld.global.v2.f32 	{%f2630, %f2631}, [%rd120];
	ld.global.v2.f32 	{%f2632, %f2633}, [%rd120+8];
	sub.f32 	%f2634, %f2632, %f2630;
	sub.f32 	%f2635, %f2633, %f2631;
	sub.f32 	%f2636, %f181, %f2630;
	sub.f32 	%f2637, %f182, %f2631;
	mul.f32 	%f2638, %f2637, %f2635;
	fma.rn.f32 	%f2639, %f2636, %f2634, %f2638;
	mul.f32 	%f2640, %f2635, %f2635;
	fma.rn.f32 	%f2641, %f2634, %f2634, %f2640;
	div.rn.f32 	%f2642, %f2639, %f2641;
	min.f32 	%f2643, %f2642, 0f3F800000;
	max.f32 	%f2644, %f2643, 0f00000000;
	fma.rn.f32 	%f2645, %f2634, %f2644, %f2630;
	fma.rn.f32 	%f2646, %f2635, %f2644, %f2631;
	sub.f32 	%f2647, %f2645, %f181;
	sub.f32 	%f2648, %f2646, %f182;
	mul.f32 	%f2649, %f2648, %f2648;
	fma.rn.f32 	%f2650, %f2647, %f2647, %f2649;
	sqrt.rn.f32 	%f2651, %f2650;
	setp.lt.f32 	%p181, %f2651, %f6378;
	selp.f32 	%f2652, %f2651, %f6378, %p181;
	add.s32 	%r345, %r344, 2;
	mul.wide.u32 	%rd121, %r345, 8;
	add.s64 	%rd122, %rd3, %rd121;
	ld.global.v2.f32 	{%f2653, %f2654}, [%rd122];
	ld.global.v2.f32 	{%f2655, %f2656}, [%rd122+8];
	sub.f32 	%f2657, %f2655, %f2653;
	sub.f32 	%f2658, %f2656, %f2654;
	sub.f32 	%f2659, %f181, %f2653;
	sub.f32 	%f2660, %f182, %f2654;
	mul.f32 	%f2661, %f2660, %f2658;
	fma.rn.f32 	%f2662, %f2659, %f2657, %f2661;
	mul.f32 	%f2663, %f2658, %f2658;
	fma.rn.f32 	%f2664, %f2657, %f2657, %f2663;
	div.rn.f32 	%f2665, %f2662, %f2664;
	min.f32 	%f2666, %f2665, 0f3F800000;
	max.f32 	%f2667, %f2666, 0f00000000;
	fma.rn.f32 	%f2668, %f2657, %f2667, %f2653;
	fma.rn.f32 	%f2669, %f2658, %f2667, %f2654;
	sub.f32 	%f2670, %f2668, %f181;
	sub.f32 	%f2671, %f2669, %f182;
	mul.f32 	%f2672, %f2671, %f2671;
	fma.rn.f32 	%f2673, %f2670, %f2670, %f2672;
	sqrt.rn.f32 	%f2674, %f2673;
	setp.lt.f32 	%p182, %f2674, %f2652;
	selp.f32 	%f6378, %f2674, %f2652, %p182;
	sub.s32 	%r645, %r345, %r645;
$L__BB1_152:
	and.b32  	%r346, %r244, 1;
	setp.eq.b32 	%p183, %r346, 1;
	not.pred 	%p184, %p183;
	@%p184 bra 	$L__BB1_154;
	shl.b32 	%r347, %r645, 1;
	mul.wide.u32 	%rd123, %r347, 8;
	add.s64 	%rd124, %rd3, %rd123;
	ld.global.v2.f32 	{%f2675, %f2676}, [%rd124];
	ld.global.v2.f32 	{%f2677, %f2678}, [%rd124+8];
	sub.f32 	%f2679, %f2677, %f2675;
	sub.f32 	%f2680, %f2678, %f2676;
	sub.f32 	%f2681, %f181, %f2675;
	sub.f32 	%f2682, %f182, %f2676;
	mul.f32 	%f2683, %f2682, %f2680;
	fma.rn.f32 	%f2684, %f2681, %f2679, %f2683;
	mul.f32 	%f2685, %f2680, %f2680;
	fma.rn.f32 	%f2686, %f2679, %f2679, %f2685;
	div.rn.f32 	%f2687, %f2684, %f2686;
	min.f32 	%f2688, %f2687, 0f3F800000;
	max.f32 	%f2689, %f2688, 0f00000000;
	fma.rn.f32 	%f2690, %f2679, %f2689, %f2675;
	fma.rn.f32 	%f2691, %f2680, %f2689, %f2676;
	sub.f32 	%f2692, %f2690, %f181;
	sub.f32 	%f2693, %f2691, %f182;
	mul.f32 	%f2694, %f2693, %f2693;
	fma.rn.f32 	%f2695, %f2692, %f2692, %f2694;
	sqrt.rn.f32 	%f2696, %f2695;
	setp.lt.f32 	%p185, %f2696, %f6378;
	selp.f32 	%f6378, %f2696, %f6378, %p185;
$L__BB1_154:
	setp.lt.u32 	%p186, %r34, 3;
	ld.global.v2.f32 	{%f192, %f193}, [%rd7+57344];
	mov.f32 	%f6384, 0f7F7FFFFF;
	mov.b32 	%r648, 0;
	@%p186 bra 	$L__BB1_157;
	and.b32  	%r648, %r244, 2147483644;
	mov.f32 	%f6384, 0f7F7FFFFF;
	mov.b32 	%r646, 0;
$L__BB1_156:
	.pragma "nounroll";
	shl.b32 	%r350, %r646, 1;
	mul.wide.u32 	%rd125, %r350, 8;
	add.s64 	%rd126, %rd3, %rd125;
	ld.global.v2.f32 	{%f2700, %f2701}, [%rd126];
	ld.global.v2.f32 	{%f2702, %f2703}, [%rd126+8];
	sub.f32 	%f2704, %f2702, %f2700;
	sub.f32 	%f2705, %f2703, %f2701;
	sub.f32 	%f2706, %f192, %f2700;
	sub.f32 	%f2707, %f193, %f2701;
	mul.f32 	%f2708, %f2707, %f2705;
	fma.rn.f32 	%f2709, %f2706, %f2704, %f2708;
	mul.f32 	%f2710, %f2705, %f2705;
	fma.rn.f32 	%f2711, %f2704, %f2704, %f2710;
	div.rn.f32 	%f2712, %f2709, %f2711;
	min.f32 	%f2713, %f2712, 0f3F800000;
	max.f32 	%f2714, %f2713, 0f00000000;
	fma.rn.f32 	%f2715, %f2704, %f2714, %f2700;
	fma.rn.f32 	%f2716, %f2705, %f2714, %f2701;
	sub.f32 	%f2717, %f2715, %f192;
	sub.f32 	%f2718, %f2716, %f193;
	mul.f32 	%f2719, %f2718, %f2718;
	fma.rn.f32 	%f2720, %f2717, %f2717, %f2719;
	sqrt.rn.f32 	%f2721, %f2720;
	setp.lt.f32 	%p187, %f2721, %f6384;
	selp.f32 	%f2722, %f2721, %f6384, %p187;
	ld.global.v2.f32 	{%f2723, %f2724}, [%rd126+16];
	ld.global.v2.f32 	{%f2725, %f2726}, [%rd126+24];
	sub.f32 	%f2727, %f2725, %f2723;
	sub.f32 	%f2728, %f2726, %f2724;
	sub.f32 	%f2729, %f192, %f2723;
	sub.f32 	%f2730, %f193, %f2724;
	mul.f32 	%f2731, %f2730, %f2728;
	fma.rn.f32 	%f2732, %f2729, %f2727, %f2731;
	mul.f32 	%f2733, %f2728, %f2728;
	fma.rn.f32 	%f2734, %f2727, %f2727, %f2733;
	div.rn.f32 	%f2735, %f2732, %f2734;
	min.f32 	%f2736, %f2735, 0f3F800000;
	max.f32 	%f2737, %f2736, 0f00000000;
	fma.rn.f32 	%f2738, %f2727, %f2737, %f2723;
	fma.rn.f32 	%f2739, %f2728, %f2737, %f2724;
	sub.f32 	%f2740, %f2738, %f192;
	sub.f32 	%f2741, %f2739, %f193;
	mul.f32 	%f2742, %f2741, %f2741;
	fma.rn.f32 	%f2743, %f2740, %f2740, %f2742;
	sqrt.rn.f32 	%f2744, %f2743;
	setp.lt.f32 	%p188, %f2744, %f2722;
	selp.f32 	%f2745, %f2744, %f2722, %p188;
	ld.global.v2.f32 	{%f2746, %f2747}, [%rd126+32];
	ld.global.v2.f32 	{%f2748, %f2749}, [%rd126+40];
	sub.f32 	%f2750, %f2748, %f2746;
	sub.f32 	%f2751, %f2749, %f2747;
	sub.f32 	%f2752, %f192, %f2746;
	sub.f32 	%f2753, %f193, %f2747;
	mul.f32 	%f2754, %f2753, %f2751;
	fma.rn.f32 	%f2755, %f2752, %f2750, %f2754;
	mul.f32 	%f2756, %f2751, %f2751;
	fma.rn.f32 	%f2757, %f2750, %f2750, %f2756;
	div.rn.f32 	%f2758, %f2755, %f2757;
	min.f32 	%f2759, %f2758, 0f3F800000;
	max.f32 	%f2760, %f2759, 0f00000000;
	fma.rn.f32 	%f2761, %f2750, %f2760, %f2746;
	fma.rn.f32 	%f2762, %f2751, %f2760, %f2747;
	sub.f32 	%f2763, %f2761, %f192;
	sub.f32 	%f2764, %f2762, %f193;
	mul.f32 	%f2765, %f2764, %f2764;
	fma.rn.f32 	%f2766, %f2763, %f2763, %f2765;
	sqrt.rn.f32 	%f2767, %f2766;
	setp.lt.f32 	%p189, %f2767, %f2745;
	selp.f32 	%f2768, %f2767, %f2745, %p189;
	ld.global.v2.f32 	{%f2769, %f2770}, [%rd126+48];
	ld.global.v2.f32 	{%f2771, %f2772}, [%rd126+56];
	sub.f32 	%f2773, %f2771, %f2769;
	sub.f32 	%f2774, %f2772, %f2770;
	sub.f32 	%f2775, %f192, %f2769;
	sub.f32 	%f2776, %f193, %f2770;
	mul.f32 	%f2777, %f2776, %f2774;
	fma.rn.f32 	%f2778, %f2775, %f2773, %f2777;
	mul.f32 	%f2779, %f2774, %f2774;
	fma.rn.f32 	%f2780, %f2773, %f2773, %f2779;
	div.rn.f32 	%f2781, %f2778, %f2780;
	min.f32 	%f2782, %f2781, 0f3F800000;
	max.f32 	%f2783, %f2782, 0f00000000;
	fma.rn.f32 	%f2784, %f2773, %f2783, %f2769;
	fma.rn.f32 	%f2785, %f2774, %f2783, %f2770;
	sub.f32 	%f2786, %f2784, %f192;
	sub.f32 	%f2787, %f2785, %f193;
	mul.f32 	%f2788, %f2787, %f2787;
	fma.rn.f32 	%f2789, %f2786, %f2786, %f2788;
	sqrt.rn.f32 	%f2790, %f2789;
	setp.lt.f32 	%p190, %f2790, %f2768;
	selp.f32 	%f6384, %f2790, %f2768, %p190;
	add.s32 	%r646, %r646, 4;
	setp.ne.s32 	%p191, %r646, %r648;
	@%p191 bra 	$L__BB1_156;
$L__BB1_157:
	setp.eq.s32 	%p192, %r35, 0;
	@%p192 bra 	$L__BB1_162;
	setp.eq.s32 	%p193, %r36, 0;
	@%p193 bra 	$L__BB1_160;
	shl.b32 	%r351, %r648, 1;
	mul.wide.u32 	%rd127, %r351, 8;
	add.s64 	%rd128, %rd3, %rd127;
	ld.global.v2.f32 	{%f2792, %f2793}, [%rd128];
	ld.global.v2.f32 	{%f2794, %f2795}, [%rd128+8];
	sub.f32 	%f2796, %f2794, %f2792;
	sub.f32 	%f2797, %f2795, %f2793;
	sub.f32 	%f2798, %f192, %f2792;
	sub.f32 	%f2799, %f193, %f2793;
	mul.f32 	%f2800, %f2799, %f2797;
	fma.rn.f32 	%f2801, %f2798, %f2796, %f2800;
	mul.f32 	%f2802, %f2797, %f2797;
	fma.rn.f32 	%f2803, %f2796, %f2796, %f2802;
	div.rn.f32 	%f2804, %f2801, %f2803;
	min.f32 	%f2805, %f2804, 0f3F800000;
	max.f32 	%f2806, %f2805, 0f00000000;
	fma.rn.f32 	%f2807, %f2796, %f2806, %f2792;
	fma.rn.f32 	%f2808, %f2797, %f2806, %f2793;
	sub.f32 	%f2809, %f2807, %f192;
	sub.f32 	%f2810, %f2808, %f193;
	mul.f32 	%f2811, %f2810, %f2810;
	fma.rn.f32 	%f2812, %f2809, %f2809, %f2811;
	sqrt.rn.f32 	%f2813, %f2812;
	setp.lt.f32 	%p194, %f2813, %f6384;
	selp.f32 	%f2814, %f2813, %f6384, %p194;
	add.s32 	%r352, %r351, 2;
	mul.wide.u32 	%rd129, %r352, 8;
	add.s64 	%rd130, %rd3, %rd129;
	ld.global.v2.f32 	{%f2815, %f2816}, [%rd130];
	ld.global.v2.f32 	{%f2817, %f2818}, [%rd130+8];
	sub.f32 	%f2819, %f2817, %f2815;
	sub.f32 	%f2820, %f2818, %f2816;
	sub.f32 	%f2821, %f192, %f2815;
	sub.f32 	%f2822, %f193, %f2816;
	mul.f32 	%f2823, %f2822, %f2820;
	fma.rn.f32 	%f2824, %f2821, %f2819, %f2823;
	mul.f32 	%f2825, %f2820, %f2820;
	fma.rn.f32 	%f2826, %f2819, %f2819, %f2825;
	div.rn.f32 	%f2827, %f2824, %f2826;
	min.f32 	%f2828, %f2827, 0f3F800000;
	max.f32 	%f2829, %f2828, 0f00000000;
	fma.rn.f32 	%f2830, %f2819, %f2829, %f2815;
	fma.rn.f32 	%f2831, %f2820, %f2829, %f2816;
	sub.f32 	%f2832, %f2830, %f192;
	sub.f32 	%f2833, %f2831, %f193;
	mul.f32 	%f2834, %f2833, %f2833;
	fma.rn.f32 	%f2835, %f2832, %f2832, %f2834;
	sqrt.rn.f32 	%f2836, %f2835;
	setp.lt.f32 	%p195, %f2836, %f2814;
	selp.f32 	%f6384, %f2836, %f2814, %p195;
	sub.s32 	%r648, %r352, %r648;
$L__BB1_160:
	and.b32  	%r353, %r244, 1;
	setp.eq.b32 	%p196, %r353, 1;
	not.pred 	%p197, %p196;
	@%p197 bra 	$L__BB1_162;
	shl.b32 	%r354, %r648, 1;
	mul.wide.u32 	%rd131, %r354, 8;
	add.s64 	%rd132, %rd3, %rd131;
	ld.global.v2.f32 	{%f2837, %f2838}, [%rd132];
	ld.global.v2.f32 	{%f2839, %f2840}, [%rd132+8];
	sub.f32 	%f2841, %f2839, %f2837;
	sub.f32 	%f2842, %f2840, %f2838;
	sub.f32 	%f2843, %f192, %f2837;
	sub.f32 	%f2844, %f193, %f2838;
	mul.f32 	%f2845, %f2844, %f2842;
	fma.rn.f32 	%f2846, %f2843, %f2841, %f2845;
	mul.f32 	%f2847, %f2842, %f2842;
	fma.rn.f32 	%f2848, %f2841, %f2841, %f2847;
	div.rn.f32 	%f2849, %f2846, %f2848;
	min.f32 	%f2850, %f2849, 0f3F800000;
	max.f32 	%f2851, %f2850, 0f00000000;
	fma.rn.f32 	%f2852, %f2841, %f2851, %f2837;
	fma.rn.f32 	%f2853, %f2842, %f2851, %f2838;
	sub.f32 	%f2854, %f2852, %f192;
	sub.f32 	%f2855, %f2853, %f193;
	mul.f32 	%f2856, %f2855, %f2855;
	fma.rn.f32 	%f2857, %f2854, %f2854, %f2856;
	sqrt.rn.f32 	%f2858, %f2857;
	setp.lt.f32 	%p198, %f2858, %f6384;
	selp.f32 	%f6384, %f2858, %f6384, %p198;
$L__BB1_162:
	setp.lt.u32 	%p199, %r34, 3;
	ld.global.v2.f32 	{%f203, %f204}, [%rd7+61440];
	mov.f32 	%f6390, 0f7F7FFFFF;
	mov.b32 	%r651, 0;
	@%p199 bra 	$L__BB1_165;
	and.b32  	%r651, %r244, 2147483644;
	mov.f32 	%f6390, 0f7F7FFFFF;
	mov.b32 	%r649, 0;
$L__BB1_164:
	.pragma "nounroll";
	shl.b32 	%r357, %r649, 1;
	mul.wide.u32 	%rd133, %r357, 8;
	add.s64 	%rd134, %rd3, %rd133;
	ld.global.v2.f32 	{%f2862, %f2863}, [%rd134];
	ld.global.v2.f32 	{%f2864, %f2865}, [%rd134+8];
	sub.f32 	%f2866, %f2864, %f2862;
	sub.f32 	%f2867, %f2865, %f2863;
	sub.f32 	%f2868, %f203, %f2862;
	sub.f32 	%f2869, %f204, %f2863;
	mul.f32 	%f2870, %f2869, %f2867;
	fma.rn.f32 	%f2871, %f2868, %f2866, %f2870;
	mul.f32 	%f2872, %f2867, %f2867;
	fma.rn.f32 	%f2873, %f2866, %f2866, %f2872;
	div.rn.f32 	%f2874, %f2871, %f2873;
	min.f32 	%f2875, %f2874, 0f3F800000;
	max.f32 	%f2876, %f2875, 0f00000000;
	fma.rn.f32 	%f2877, %f2866, %f2876, %f2862;
	fma.rn.f32 	%f2878, %f2867, %f2876, %f2863;
	sub.f32 	%f2879, %f2877, %f203;
	sub.f32 	%f2880, %f2878, %f204;
	mul.f32 	%f2881, %f2880, %f2880;
	fma.rn.f32 	%f2882, %f2879, %f2879, %f2881;
	sqrt.rn.f32 	%f2883, %f2882;
	setp.lt.f32 	%p200, %f2883, %f6390;
	selp.f32 	%f2884, %f2883, %f6390, %p200;
	ld.global.v2.f32 	{%f2885, %f2886}, [%rd134+16];
	ld.global.v2.f32 	{%f2887, %f2888}, [%rd134+24];
	sub.f32 	%f2889, %f2887, %f2885;
	sub.f32 	%f2890, %f2888, %f2886;
	sub.f32 	%f2891, %f203, %f2885;
	sub.f32 	%f2892, %f204, %f2886;
	mul.f32 	%f2893, %f2892, %f2890;
	fma.rn.f32 	%f2894, %f2891, %f2889, %f2893;
	mul.f32 	%f2895, %f2890, %f2890;
	fma.rn.f32 	%f2896, %f2889, %f2889, %f2895;
	div.rn.f32 	%f2897, %f2894, %f2896;
	min.f32 	%f2898, %f2897, 0f3F800000;
	max.f32 	%f2899, %f2898, 0f00000000;
	fma.rn.f32 	%f2900, %f2889, %f2899, %f2885;
	fma.rn.f32 	%f2901, %f2890, %f2899, %f2886;
	sub.f32 	%f2902, %f2900, %f203;
	sub.f32 	%f2903, %f2901, %f204;
	mul.f32 	%f2904, %f2903, %f2903;
	fma.rn.f32 	%f2905, %f2902, %f2902, %f2904;
	sqrt.rn.f32 	%f2906, %f2905;
	setp.lt.f32 	%p201, %f2906, %f2884;
	selp.f32 	%f2907, %f2906, %f2884, %p201;
	ld.global.v2.f32 	{%f2908, %f2909}, [%rd134+32];
	ld.global.v2.f32 	{%f2910, %f2911}, [%rd134+40];
	sub.f32 	%f2912, %f2910, %f2908;
	sub.f32 	%f2913, %f2911, %f2909;
	sub.f32 	%f2914, %f203, %f2908;
	sub.f32 	%f2915, %f204, %f2909;
	mul.f32 	%f2916, %f2915, %f2913;
	fma.rn.f32 	%f2917, %f2914, %f2912, %f2916;
	mul.f32 	%f2918, %f2913, %f2913;
	fma.rn.f32 	%f2919, %f2912, %f2912, %f2918;
	div.rn.f32 	%f2920, %f2917, %f2919;
	min.f32 	%f2921, %f2920, 0f3F800000;
	max.f32 	%f2922, %f2921, 0f00000000;
	fma.rn.f32 	%f2923, %f2912, %f2922, %f2908;
	fma.rn.f32 	%f2924, %f2913, %f2922, %f2909;
	sub.f32 	%f2925, %f2923, %f203;
	sub.f32 	%f2926, %f2924, %f204;
	mul.f32 	%f2927, %f2926, %f2926;
	fma.rn.f32 	%f2928, %f2925, %f2925, %f2927;
	sqrt.rn.f32 	%f2929, %f2928;
	setp.lt.f32 	%p202, %f2929, %f2907;
	selp.f32 	%f2930, %f2929, %f2907, %p202;
	ld.global.v2.f32 	{%f2931, %f2932}, [%rd134+48];
	ld.global.v2.f32 	{%f2933, %f2934}, [%rd134+56];
	sub.f32 	%f2935, %f2933, %f2931;
	sub.f32 	%f2936, %f2934, %f2932;
	sub.f32 	%f2937, %f203, %f2931;
	sub.f32 	%f2938, %f204, %f2932;
	mul.f32 	%f2939, %f2938, %f2936;
	fma.rn.f32 	%f2940, %f2937, %f2935, %f2939;
	mul.f32 	%f2941, %f2936, %f2936;
	fma.rn.f32 	%f2942, %f2935, %f2935, %f2941;
	div.rn.f32 	%f2943, %f2940, %f2942;
	min.f32 	%f2944, %f2943, 0f3F800000;
	max.f32 	%f2945, %f2944, 0f00000000;
	fma.rn.f32 	%f2946, %f2935, %f2945, %f2931;
	fma.rn.f32 	%f2947, %f2936, %f2945, %f2932;
	sub.f32 	%f2948, %f2946, %f203;
	sub.f32 	%f2949, %f2947, %f204;
	mul.f32 	%f2950, %f2949, %f2949;
	fma.rn.f32 	%f2951, %f2948, %f2948, %f2950;
	sqrt.rn.f32 	%f2952, %f2951;
	setp.lt.f32 	%p203, %f2952, %f2930;
	selp.f32 	%f6390, %f2952, %f2930, %p203;
	add.s32 	%r649, %r649, 4;
	setp.ne.s32 	%p204, %r649, %r651;
	@%p204 bra 	$L__BB1_164;
$L__BB1_165:
	setp.eq.s32 	%p205, %r35, 0;
	@%p205 bra 	$L__BB1_170;
	setp.eq.s32 	%p206, %r36, 0;
	@%p206 bra 	$L__BB1_168;
	shl.b32 	%r358, %r651, 1;
	mul.wide.u32 	%rd135, %r358, 8;
	add.s64 	%rd136, %rd3, %rd135;
	ld.global.v2.f32 	{%f2954, %f2955}, [%rd136];
	ld.global.v2.f32 	{%f2956, %f2957}, [%rd136+8];
	sub.f32 	%f2958, %f2956, %f2954;
	sub.f32 	%f2959, %f2957, %f2955;
	sub.f32 	%f2960, %f203, %f2954;
	sub.f32 	%f2961, %f204, %f2955;
	mul.f32 	%f2962, %f2961, %f2959;
	fma.rn.f32 	%f2963, %f2960, %f2958, %f2962;
	mul.f32 	%f2964, %f2959, %f2959;
	fma.rn.f32 	%f2965, %f2958, %f2958, %f2964;
	div.rn.f32 	%f2966, %f2963, %f2965;
	min.f32 	%f2967, %f2966, 0f3F800000;
	max.f32 	%f2968, %f2967, 0f00000000;
	fma.rn.f32 	%f2969, %f2958, %f2968, %f2954;
	fma.rn.f32 	%f2970, %f2959, %f2968, %f2955;
	sub.f32 	%f2971, %f2969, %f203;
	sub.f32 	%f2972, %f2970, %f204;
	mul.f32 	%f2973, %f2972, %f2972;
	fma.rn.f32 	%f2974, %f2971, %f2971, %f2973;
	sqrt.rn.f32 	%f2975, %f2974;
	setp.lt.f32 	%p207, %f2975, %f6390;
	selp.f32 	%f2976, %f2975, %f6390, %p207;
	add.s32 	%r359, %r358, 2;
	mul.wide.u32 	%rd137, %r359, 8;
	add.s64 	%rd138, %rd3, %rd137;
	ld.global.v2.f32 	{%f2977, %f2978}, [%rd138];
	ld.global.v2.f32 	{%f2979, %f2980}, [%rd138+8];
	sub.f32 	%f2981, %f2979, %f2977;
	sub.f32 	%f2982, %f2980, %f2978;
	sub.f32 	%f2983, %f203, %f2977;
	sub.f32 	%f2984, %f204, %f2978;
	mul.f32 	%f2985, %f2984, %f2982;
	fma.rn.f32 	%f2986, %f2983, %f2981, %f2985;
	mul.f32 	%f2987, %f2982, %f2982;
	fma.rn.f32 	%f2988, %f2981, %f2981, %f2987;
	div.rn.f32 	%f2989, %f2986, %f2988;
	min.f32 	%f2990, %f2989, 0f3F800000;
	max.f32 	%f2991, %f2990, 0f00000000;
	fma.rn.f32 	%f2992, %f2981, %f2991, %f2977;
	fma.rn.f32 	%f2993, %f2982, %f2991, %f2978;
	sub.f32 	%f2994, %f2992, %f203;
	sub.f32 	%f2995, %f2993, %f204;
	mul.f32 	%f2996, %f2995, %f2995;
	fma.rn.f32 	%f2997, %f2994, %f2994, %f2996;
	sqrt.rn.f32 	%f2998, %f2997;
	setp.lt.f32 	%p208, %f2998, %f2976;
	selp.f32 	%f6390, %f2998, %f2976, %p208;
	sub.s32 	%r651, %r359, %r651;
$L__BB1_168:
	and.b32  	%r360, %r244, 1;
	setp.eq.b32 	%p209, %r360, 1;
	not.pred 	%p210, %p209;
	@%p210 bra 	$L__BB1_170;
	shl.b32 	%r361, %r651, 1;
	mul.wide.u32 	%rd139, %r361, 8;
	add.s64 	%rd140, %rd3, %rd139;
	ld.global.v2.f32 	{%f2999, %f3000}, [%rd140];
	ld.global.v2.f32 	{%f3001, %f3002}, [%rd140+8];
	sub.f32 	%f3003, %f3001, %f2999;
	sub.f32 	%f3004, %f3002, %f3000;
	sub.f32 	%f3005, %f203, %f2999;
	sub.f32 	%f3006, %f204, %f3000;
	mul.f32 	%f3007, %f3006, %f3004;
	fma.rn.f32 	%f3008, %f3005, %f3003, %f3007;
	mul.f32 	%f3009, %f3004, %f3004;
	fma.rn.f32 	%f3010, %f3003, %f3003, %f3009;
	div.rn.f32 	%f3011, %f3008, %f3010;
	min.f32 	%f3012, %f3011, 0f3F800000;
	max.f32 	%f3013, %f3012, 0f00000000;
	fma.rn.f32 	%f3014, %f3003, %f3013, %f2999;
	fma.rn.f32 	%f3015, %f3004, %f3013, %f3000;
	sub.f32 	%f3016, %f3014, %f203;
	sub.f32 	%f3017, %f3015, %f204;
	mul.f32 	%f3018, %f3017, %f3017;
	fma.rn.f32 	%f3019, %f3016, %f3016, %f3018;
	sqrt.rn.f32 	%f3020, %f3019;
	setp.lt.f32 	%p211, %f3020, %f6390;
	selp.f32 	%f6390, %f3020, %f6390, %p211;
$L__BB1_170:
	add.f32 	%f3021, %f6300, %f6306;
	add.f32 	%f3022, %f6312, %f6318;
	add.f32 	%f3023, %f6324, %f6330;
	add.f32 	%f3024, %f6336, %f6342;
	add.f32 	%f3025, %f6348, %f6354;
	add.f32 	%f3026, %f6360, %f6366;
	add.f32 	%f3027, %f6372, %f6378;
	add.f32 	%f3028, %f6384, %f6390;
	add.f32 	%f3029, %f3021, %f3022;
	add.f32 	%f3030, %f3023, %f3024;
	add.f32 	%f3031, %f3025, %f3026;
	add.f32 	%f3032, %f3027, %f3028;
	add.f32 	%f3033, %f3029, %f3030;
	add.f32 	%f3034, %f3031, %f3032;
	add.f32 	%f6510, %f3033, %f3034;
$L__BB1_171:
	add.s32 	%r133, %r243, -8192;
	setp.lt.u32 	%p212, %r133, 8192;
	mov.b32 	%r701, 8192;
	@%p212 bra 	$L__BB1_305;
	add.s32 	%r134, %r244, -1;
	and.b32  	%r135, %r244, 3;
	add.s32 	%r136, %r135, -1;
	and.b32  	%r137, %r244, 2147483644;
	and.b32  	%r138, %r244, 1;
	mov.b32 	%r701, 8192;
$L__BB1_173:
	setp.lt.s32 	%p213, %r244, 1;
	mov.f32 	%f6495, 0f7F800000;
	mov.f32 	%f6398, 0f7F7FFFFF;
	mov.f32 	%f6488, %f6398;
	mov.f32 	%f6496, %f6495;
	mov.f32 	%f6497, %f6495;
	@%p213 bra 	$L__BB1_303;
	setp.lt.u32 	%p214, %r134, 3;
	add.s32 	%r365, %r33, %r701;
	mul.wide.u32 	%rd141, %r365, 8;
	add.s64 	%rd8, %rd2, %rd141;
	ld.global.v2.f32 	{%f217, %f218}, [%rd8];
	mov.f32 	%f6398, 0f7F7FFFFF;
	mov.b32 	%r655, 0;
	@%p214 bra 	$L__BB1_177;
	mov.f32 	%f6398, 0f7F7FFFFF;
	mov.b32 	%r653, 0;
$L__BB1_176:
	.pragma "nounroll";
	shl.b32 	%r367, %r653, 1;
	mul.wide.u32 	%rd142, %r367, 8;
	add.s64 	%rd143, %rd3, %rd142;
	ld.global.v2.f32 	{%f3040, %f3041}, [%rd143];
	ld.global.v2.f32 	{%f3042, %f3043}, [%rd143+8];
	sub.f32 	%f3044, %f3042, %f3040;
	sub.f32 	%f3045, %f3043, %f3041;
	sub.f32 	%f3046, %f217, %f3040;
	sub.f32 	%f3047, %f218, %f3041;
	mul.f32 	%f3048, %f3047, %f3045;
	fma.rn.f32 	%f3049, %f3046, %f3044, %f3048;
	mul.f32 	%f3050, %f3045, %f3045;
	fma.rn.f32 	%f3051, %f3044, %f3044, %f3050;
	div.rn.f32 	%f3052, %f3049, %f3051;
	min.f32 	%f3053, %f3052, 0f3F800000;
	max.f32 	%f3054, %f3053, 0f00000000;
	fma.rn.f32 	%f3055, %f3044, %f3054, %f3040;
	fma.rn.f32 	%f3056, %f3045, %f3054, %f3041;
	sub.f32 	%f3057, %f3055, %f217;
	sub.f32 	%f3058, %f3056, %f218;
	mul.f32 	%f3059, %f3058, %f3058;
	fma.rn.f32 	%f3060, %f3057, %f3057, %f3059;
	sqrt.rn.f32 	%f3061, %f3060;
	setp.lt.f32 	%p215, %f3061, %f6398;
	selp.f32 	%f3062, %f3061, %f6398, %p215;
	ld.global.v2.f32 	{%f3063, %f3064}, [%rd143+16];
	ld.global.v2.f32 	{%f3065, %f3066}, [%rd143+24];
	sub.f32 	%f3067, %f3065, %f3063;
	sub.f32 	%f3068, %f3066, %f3064;
	sub.f32 	%f3069, %f217, %f3063;
	sub.f32 	%f3070, %f218, %f3064;
	mul.f32 	%f3071, %f3070, %f3068;
	fma.rn.f32 	%f3072, %f3069, %f3067, %f3071;
	mul.f32 	%f3073, %f3068, %f3068;
	fma.rn.f32 	%f3074, %f3067, %f3067, %f3073;
	div.rn.f32 	%f3075, %f3072, %f3074;
	min.f32 	%f3076, %f3075, 0f3F800000;
	max.f32 	%f3077, %f3076, 0f00000000;
	fma.rn.f32 	%f3078, %f3067, %f3077, %f3063;
	fma.rn.f32 	%f3079, %f3068, %f3077, %f3064;
	sub.f32 	%f3080, %f3078, %f217;
	sub.f32 	%f3081, %f3079, %f218;
	mul.f32 	%f3082, %f3081, %f3081;
	fma.rn.f32 	%f3083, %f3080, %f3080, %f3082;
	sqrt.rn.f32 	%f3084, %f3083;
	setp.lt.f32 	%p216, %f3084, %f3062;
	selp.f32 	%f3085, %f3084, %f3062, %p216;
	ld.global.v2.f32 	{%f3086, %f3087}, [%rd143+32];
	ld.global.v2.f32 	{%f3088, %f3089}, [%rd143+40];
	sub.f32 	%f3090, %f3088, %f3086;
	sub.f32 	%f3091, %f3089, %f3087;
	sub.f32 	%f3092, %f217, %f3086;
	sub.f32 	%f3093, %f218, %f3087;
	mul.f32 	%f3094, %f3093, %f3091;
	fma.rn.f32 	%f3095, %f3092, %f3090, %f3094;
	mul.f32 	%f3096, %f3091, %f3091;
	fma.rn.f32 	%f3097, %f3090, %f3090, %f3096;
	div.rn.f32 	%f3098, %f3095, %f3097;
	min.f32 	%f3099, %f3098, 0f3F800000;
	max.f32 	%f3100, %f3099, 0f00000000;
	fma.rn.f32 	%f3101, %f3090, %f3100, %f3086;
	fma.rn.f32 	%f3102, %f3091, %f3100, %f3087;
	sub.f32 	%f3103, %f3101, %f217;
	sub.f32 	%f3104, %f3102, %f218;
	mul.f32 	%f3105, %f3104, %f3104;
	fma.rn.f32 	%f3106, %f3103, %f3103, %f3105;
	sqrt.rn.f32 	%f3107, %f3106;
	setp.lt.f32 	%p217, %f3107, %f3085;
	selp.f32 	%f3108, %f3107, %f3085, %p217;
	ld.global.v2.f32 	{%f3109, %f3110}, [%rd143+48];
	ld.global.v2.f32 	{%f3111, %f3112}, [%rd143+56];
	sub.f32 	%f3113, %f3111, %f3109;
	sub.f32 	%f3114, %f3112, %f3110;
	sub.f32 	%f3115, %f217, %f3109;
	sub.f32 	%f3116, %f218, %f3110;
	mul.f32 	%f3117, %f3116, %f3114;
	fma.rn.f32 	%f3118, %f3115, %f3113, %f3117;
	mul.f32 	%f3119, %f3114, %f3114;
	fma.rn.f32 	%f3120, %f3113, %f3113, %f3119;
	div.rn.f32 	%f3121, %f3118, %f3120;
	min.f32 	%f3122, %f3121, 0f3F800000;
	max.f32 	%f3123, %f3122, 0f00000000;
	fma.rn.f32 	%f3124, %f3113, %f3123, %f3109;
	fma.rn.f32 	%f3125, %f3114, %f3123, %f3110;
	sub.f32 	%f3126, %f3124, %f217;
	sub.f32 	%f3127, %f3125, %f218;
	mul.f32 	%f3128, %f3127, %f3127;
	fma.rn.f32 	%f3129, %f3126, %f3126, %f3128;
	sqrt.rn.f32 	%f3130, %f3129;
	setp.lt.f32 	%p218, %f3130, %f3108;
	selp.f32 	%f6398, %f3130, %f3108, %p218;
	add.s32 	%r653, %r653, 4;
	setp.ne.s32 	%p219, %r653, %r137;
	mov.u32 	%r655, %r137;
	@%p219 bra 	$L__BB1_176;
$L__BB1_177:
	setp.eq.s32 	%p220, %r135, 0;
	@%p220 bra 	$L__BB1_182;
	setp.eq.s32 	%p221, %r136, 0;
	@%p221 bra 	$L__BB1_180;
	shl.b32 	%r368, %r655, 1;
	mul.wide.u32 	%rd144, %r368, 8;
	add.s64 	%rd145, %rd3, %rd144;
	ld.global.v2.f32 	{%f3132, %f3133}, [%rd145];
	ld.global.v2.f32 	{%f3134, %f3135}, [%rd145+8];
	sub.f32 	%f3136, %f3134, %f3132;
	sub.f32 	%f3137, %f3135, %f3133;
	sub.f32 	%f3138, %f217, %f3132;
	sub.f32 	%f3139, %f218, %f3133;
	mul.f32 	%f3140, %f3139, %f3137;
	fma.rn.f32 	%f3141, %f3138, %f3136, %f3140;
	mul.f32 	%f3142, %f3137, %f3137;
	fma.rn.f32 	%f3143, %f3136, %f3136, %f3142;
	div.rn.f32 	%f3144, %f3141, %f3143;
	min.f32 	%f3145, %f3144, 0f3F800000;
	max.f32 	%f3146, %f3145, 0f00000000;
	fma.rn.f32 	%f3147, %f3136, %f3146, %f3132;
	fma.rn.f32 	%f3148, %f3137, %f3146, %f3133;
	sub.f32 	%f3149, %f3147, %f217;
	sub.f32 	%f3150, %f3148, %f218;
	mul.f32 	%f3151, %f3150, %f3150;
	fma.rn.f32 	%f3152, %f3149, %f3149, %f3151;
	sqrt.rn.f32 	%f3153, %f3152;
	setp.lt.f32 	%p222, %f3153, %f6398;
	selp.f32 	%f3154, %f3153, %f6398, %p222;
	add.s32 	%r369, %r368, 2;
	mul.wide.u32 	%rd146, %r369, 8;
	add.s64 	%rd147, %rd3, %rd146;
	ld.global.v2.f32 	{%f3155, %f3156}, [%rd147];
	ld.global.v2.f32 	{%f3157, %f3158}, [%rd147+8];
	sub.f32 	%f3159, %f3157, %f3155;
	sub.f32 	%f3160, %f3158, %f3156;
	sub.f32 	%f3161, %f217, %f3155;
	sub.f32 	%f3162, %f218, %f3156;
	mul.f32 	%f3163, %f3162, %f3160;
	fma.rn.f32 	%f3164, %f3161, %f3159, %f3163;
	mul.f32 	%f3165, %f3160, %f3160;
	fma.rn.f32 	%f3166, %f3159, %f3159, %f3165;
	div.rn.f32 	%f3167, %f3164, %f3166;
	min.f32 	%f3168, %f3167, 0f3F800000;
	max.f32 	%f3169, %f3168, 0f00000000;
	fma.rn.f32 	%f3170, %f3159, %f3169, %f3155;
	fma.rn.f32 	%f3171, %f3160, %f3169, %f3156;
	sub.f32 	%f3172, %f3170, %f217;
	sub.f32 	%f3173, %f3171, %f218;
	mul.f32 	%f3174, %f3173, %f3173;
	fma.rn.f32 	%f3175, %f3172, %f3172, %f3174;
	sqrt.rn.f32 	%f3176, %f3175;
	setp.lt.f32 	%p223, %f3176, %f3154;
	selp.f32 	%f6398, %f3176, %f3154, %p223;
	sub.s32 	%r655, %r369, %r655;
$L__BB1_180:
	setp.eq.s32 	%p224, %r138, 0;
	@%p224 bra 	$L__BB1_182;
	shl.b32 	%r370, %r655, 1;
	mul.wide.u32 	%rd148, %r370, 8;
	add.s64 	%rd149, %rd3, %rd148;
	ld.global.v2.f32 	{%f3177, %f3178}, [%rd149];
	ld.global.v2.f32 	{%f3179, %f3180}, [%rd149+8];
	sub.f32 	%f3181, %f3179, %f3177;
	sub.f32 	%f3182, %f3180, %f3178;
	sub.f32 	%f3183, %f217, %f3177;
	sub.f32 	%f3184, %f218, %f3178;
	mul.f32 	%f3185, %f3184, %f3182;
	fma.rn.f32 	%f3186, %f3183, %f3181, %f3185;
	mul.f32 	%f3187, %f3182, %f3182;
	fma.rn.f32 	%f3188, %f3181, %f3181, %f3187;
	div.rn.f32 	%f3189, %f3186, %f3188;
	min.f32 	%f3190, %f3189, 0f3F800000;
	max.f32 	%f3191, %f3190, 0f00000000;
	fma.rn.f32 	%f3192, %f3181, %f3191, %f3177;
	fma.rn.f32 	%f3193, %f3182, %f3191, %f3178;
	sub.f32 	%f3194, %f3192, %f217;
	sub.f32 	%f3195, %f3193, %f218;
	mul.f32 	%f3196, %f3195, %f3195;
	fma.rn.f32 	%f3197, %f3194, %f3194, %f3196;
	sqrt.rn.f32 	%f3198, %f3197;
	setp.lt.f32 	%p225, %f3198, %f6398;
	selp.f32 	%f6398, %f3198, %f6398, %p225;
$L__BB1_182:
	setp.lt.u32 	%p226, %r134, 3;
	ld.global.v2.f32 	{%f228, %f229}, [%rd8+4096];
	mov.f32 	%f6404, 0f7F7FFFFF;
	mov.b32 	%r658, 0;
	@%p226 bra 	$L__BB1_185;
	mov.f32 	%f6404, 0f7F7FFFFF;
	mov.b32 	%r656, 0;
$L__BB1_184:
	.pragma "nounroll";
	shl.b32 	%r373, %r656, 1;
	mul.wide.u32 	%rd150, %r373, 8;
	add.s64 	%rd151, %rd3, %rd150;
	ld.global.v2.f32 	{%f3202, %f3203}, [%rd151];
	ld.global.v2.f32 	{%f3204, %f3205}, [%rd151+8];
	sub.f32 	%f3206, %f3204, %f3202;
	sub.f32 	%f3207, %f3205, %f3203;
	sub.f32 	%f3208, %f228, %f3202;
	sub.f32 	%f3209, %f229, %f3203;
	mul.f32 	%f3210, %f3209, %f3207;
	fma.rn.f32 	%f3211, %f3208, %f3206, %f3210;
	mul.f32 	%f3212, %f3207, %f3207;
	fma.rn.f32 	%f3213, %f3206, %f3206, %f3212;
	div.rn.f32 	%f3214, %f3211, %f3213;
	min.f32 	%f3215, %f3214, 0f3F800000;
	max.f32 	%f3216, %f3215, 0f00000000;
	fma.rn.f32 	%f3217, %f3206, %f3216, %f3202;
	fma.rn.f32 	%f3218, %f3207, %f3216, %f3203;
	sub.f32 	%f3219, %f3217, %f228;
	sub.f32 	%f3220, %f3218, %f229;
	mul.f32 	%f3221, %f3220, %f3220;
	fma.rn.f32 	%f3222, %f3219, %f3219, %f3221;
	sqrt.rn.f32 	%f3223, %f3222;
	setp.lt.f32 	%p227, %f3223, %f6404;
	selp.f32 	%f3224, %f3223, %f6404, %p227;
	ld.global.v2.f32 	{%f3225, %f3226}, [%rd151+16];
	ld.global.v2.f32 	{%f3227, %f3228}, [%rd151+24];
	sub.f32 	%f3229, %f3227, %f3225;
	sub.f32 	%f3230, %f3228, %f3226;
	sub.f32 	%f3231, %f228, %f3225;
	sub.f32 	%f3232, %f229, %f3226;
	mul.f32 	%f3233, %f3232, %f3230;
	fma.rn.f32 	%f3234, %f3231, %f3229, %f3233;
	mul.f32 	%f3235, %f3230, %f3230;
	fma.rn.f32 	%f3236, %f3229, %f3229, %f3235;
	div.rn.f32 	%f3237, %f3234, %f3236;
	min.f32 	%f3238, %f3237, 0f3F800000;
	max.f32 	%f3239, %f3238, 0f00000000;
	fma.rn.f32 	%f3240, %f3229, %f3239, %f3225;
	fma.rn.f32 	%f3241, %f3230, %f3239, %f3226;
	sub.f32 	%f3242, %f3240, %f228;
	sub.f32 	%f3243, %f3241, %f229;
	mul.f32 	%f3244, %f3243, %f3243;
	fma.rn.f32 	%f3245, %f3242, %f3242, %f3244;
	sqrt.rn.f32 	%f3246, %f3245;
	setp.lt.f32 	%p228, %f3246, %f3224;
	selp.f32 	%f3247, %f3246, %f3224, %p228;
	ld.global.v2.f32 	{%f3248, %f3249}, [%rd151+32];
	ld.global.v2.f32 	{%f3250, %f3251}, [%rd151+40];
	sub.f32 	%f3252, %f3250, %f3248;
	sub.f32 	%f3253, %f3251, %f3249;
	sub.f32 	%f3254, %f228, %f3248;
	sub.f32 	%f3255, %f229, %f3249;
	mul.f32 	%f3256, %f3255, %f3253;
	fma.rn.f32 	%f3257, %f3254, %f3252, %f3256;
	mul.f32 	%f3258, %f3253, %f3253;
	fma.rn.f32 	%f3259, %f3252, %f3252, %f3258;
	div.rn.f32 	%f3260, %f3257, %f3259;
	min.f32 	%f3261, %f3260, 0f3F800000;
	max.f32 	%f3262, %f3261, 0f00000000;
	fma.rn.f32 	%f3263, %f3252, %f3262, %f3248;
	fma.rn.f32 	%f3264, %f3253, %f3262, %f3249;
	sub.f32 	%f3265, %f3263, %f228;
	sub.f32 	%f3266, %f3264, %f229;
	mul.f32 	%f3267, %f3266, %f3266;
	fma.rn.f32 	%f3268, %f3265, %f3265, %f3267;
	sqrt.rn.f32 	%f3269, %f3268;
	setp.lt.f32 	%p229, %f3269, %f3247;
	selp.f32 	%f3270, %f3269, %f3247, %p229;
	ld.global.v2.f32 	{%f3271, %f3272}, [%rd151+48];
	ld.global.v2.f32 	{%f3273, %f3274}, [%rd151+56];
	sub.f32 	%f3275, %f3273, %f3271;
	sub.f32 	%f3276, %f3274, %f3272;
	sub.f32 	%f3277, %f228, %f3271;
	sub.f32 	%f3278, %f229, %f3272;
	mul.f32 	%f3279, %f3278, %f3276;
	fma.rn.f32 	%f3280, %f3277, %f3275, %f3279;
	mul.f32 	%f3281, %f3276, %f3276;
	fma.rn.f32 	%f3282, %f3275, %f3275, %f3281;
	div.rn.f32 	%f3283, %f3280, %f3282;
	min.f32 	%f3284, %f3283, 0f3F800000;
	max.f32 	%f3285, %f3284, 0f00000000;
	fma.rn.f32 	%f3286, %f3275, %f3285, %f3271;
	fma.rn.f32 	%f3287, %f3276, %f3285, %f3272;
	sub.f32 	%f3288, %f3286, %f228;
	sub.f32 	%f3289, %f3287, %f229;
	mul.f32 	%f3290, %f3289, %f3289;
	fma.rn.f32 	%f3291, %f3288, %f3288, %f3290;
	sqrt.rn.f32 	%f3292, %f3291;
	setp.lt.f32 	%p230, %f3292, %f3270;
	selp.f32 	%f6404, %f3292, %f3270, %p230;
	add.s32 	%r656, %r656, 4;
	setp.ne.s32 	%p231, %r656, %r137;
	mov.u32 	%r658, %r137;
	@%p231 bra 	$L__BB1_184;
$L__BB1_185:
	setp.eq.s32 	%p232, %r135, 0;
	@%p232 bra 	$L__BB1_190;
	setp.eq.s32 	%p233, %r136, 0;
	@%p233 bra 	$L__BB1_188;
	shl.b32 	%r374, %r658, 1;
	mul.wide.u32 	%rd152, %r374, 8;
	add.s64 	%rd153, %rd3, %rd152;
	ld.global.v2.f32 	{%f3294, %f3295}, [%rd153];
	ld.global.v2.f32 	{%f3296, %f3297}, [%rd153+8];
	sub.f32 	%f3298, %f3296, %f3294;
	sub.f32 	%f3299, %f3297, %f3295;
	sub.f32 	%f3300, %f228, %f3294;
	sub.f32 	%f3301, %f229, %f3295;
	mul.f32 	%f3302, %f3301, %f3299;
	fma.rn.f32 	%f3303, %f3300, %f3298, %f3302;
	mul.f32 	%f3304, %f3299, %f3299;
	fma.rn.f32 	%f3305, %f3298, %f3298, %f3304;
	div.rn.f32 	%f3306, %f3303, %f3305;
	min.f32 	%f3307, %f3306, 0f3F800000;
	max.f32 	%f3308, %f3307, 0f00000000;
	fma.rn.f32 	%f3309, %f3298, %f3308, %f3294;
	fma.rn.f32 	%f3310, %f3299, %f3308, %f3295;
	sub.f32 	%f3311, %f3309, %f228;
	sub.f32 	%f3312, %f3310, %f229;
	mul.f32 	%f3313, %f3312, %f3312;
	fma.rn.f32 	%f3314, %f3311, %f3311, %f3313;
	sqrt.rn.f32 	%f3315, %f3314;
	setp.lt.f32 	%p234, %f3315, %f6404;
	selp.f32 	%f3316, %f3315, %f6404, %p234;
	add.s32 	%r375, %r374, 2;
	mul.wide.u32 	%rd154, %r375, 8;
	add.s64 	%rd155, %rd3, %rd154;
	ld.global.v2.f32 	{%f3317, %f3318}, [%rd155];
	ld.global.v2.f32 	{%f3319, %f3320}, [%rd155+8];
	sub.f32 	%f3321, %f3319, %f3317;
	sub.f32 	%f3322, %f3320, %f3318;
	sub.f32 	%f3323, %f228, %f3317;
	sub.f32 	%f3324, %f229, %f3318;
	mul.f32 	%f3325, %f3324, %f3322;
	fma.rn.f32 	%f3326, %f3323, %f3321, %f3325;
	mul.f32 	%f3327, %f3322, %f3322;
	fma.rn.f32 	%f3328, %f3321, %f3321, %f3327;
	div.rn.f32 	%f3329, %f3326, %f3328;
	min.f32 	%f3330, %f3329, 0f3F800000;
	max.f32 	%f3331, %f3330, 0f00000000;
	fma.rn.f32 	%f3332, %f3321, %f3331, %f3317;
	fma.rn.f32 	%f3333, %f3322, %f3331, %f3318;
	sub.f32 	%f3334, %f3332, %f228;
	sub.f32 	%f3335, %f3333, %f229;
	mul.f32 	%f3336, %f3335, %f3335;
	fma.rn.f32 	%f3337, %f3334, %f3334, %f3336;
	sqrt.rn.f32 	%f3338, %f3337;
	setp.lt.f32 	%p235, %f3338, %f3316;
	selp.f32 	%f6404, %f3338, %f3316, %p235;
	sub.s32 	%r658, %r375, %r658;
$L__BB1_188:
	setp.eq.s32 	%p236, %r138, 0;
	@%p236 bra 	$L__BB1_190;
	shl.b32 	%r376, %r658, 1;
	mul.wide.u32 	%rd156, %r376, 8;
	add.s64 	%rd157, %rd3, %rd156;
	ld.global.v2.f32 	{%f3339, %f3340}, [%rd157];
	ld.global.v2.f32 	{%f3341, %f3342}, [%rd157+8];
	sub.f32 	%f3343, %f3341, %f3339;
	sub.f32 	%f3344, %f3342, %f3340;
	sub.f32 	%f3345, %f228, %f3339;
	sub.f32 	%f3346, %f229, %f3340;
	mul.f32 	%f3347, %f3346, %f3344;
	fma.rn.f32 	%f3348, %f3345, %f3343, %f3347;
	mul.f32 	%f3349, %f3344, %f3344;
	fma.rn.f32 	%f3350, %f3343, %f3343, %f3349;
	div.rn.f32 	%f3351, %f3348, %f3350;
	min.f32 	%f3352, %f3351, 0f3F800000;
	max.f32 	%f3353, %f3352, 0f00000000;
	fma.rn.f32 	%f3354, %f3343, %f3353, %f3339;
	fma.rn.f32 	%f3355, %f3344, %f3353, %f3340;
	sub.f32 	%f3356, %f3354, %f228;
	sub.f32 	%f3357, %f3355, %f229;
	mul.f32 	%f3358, %f3357, %f3357;
	fma.rn.f32 	%f3359, %f3356, %f3356, %f3358;
	sqrt.rn.f32 	%f3360, %f3359;
	setp.lt.f32 	%p237, %f3360, %f6404;
	selp.f32 	%f6404, %f3360, %f6404, %p237;
$L__BB1_190:
	setp.lt.u32 	%p238, %r134, 3;
	ld.global.v2.f32 	{%f239, %f240}, [%rd8+8192];
	mov.f32 	%f6410, 0f7F7FFFFF;
	mov.b32 	%r661, 0;
	@%p238 bra 	$L__BB1_193;
	mov.f32 	%f6410, 0f7F7FFFFF;
	mov.b32 	%r659, 0;
$L__BB1_192:
	.pragma "nounroll";
	shl.b32 	%r379, %r659, 1;
	mul.wide.u32 	%rd158, %r379, 8;
	add.s64 	%rd159, %rd3, %rd158;
	ld.global.v2.f32 	{%f3364, %f3365}, [%rd159];
	ld.global.v2.f32 	{%f3366, %f3367}, [%rd159+8];
	sub.f32 	%f3368, %f3366, %f3364;
	sub.f32 	%f3369, %f3367, %f3365;
	sub.f32 	%f3370, %f239, %f3364;
	sub.f32 	%f3371, %f240, %f3365;
	mul.f32 	%f3372, %f3371, %f3369;
	fma.rn.f32 	%f3373, %f3370, %f3368, %f3372;
	mul.f32 	%f3374, %f3369, %f3369;
	fma.rn.f32 	%f3375, %f3368, %f3368, %f3374;
	div.rn.f32 	%f3376, %f3373, %f3375;
	min.f32 	%f3377, %f3376, 0f3F800000;
	max.f32 	%f3378, %f3377, 0f00000000;
	fma.rn.f32 	%f3379, %f3368, %f3378, %f3364;
	fma.rn.f32 	%f3380, %f3369, %f3378, %f3365;
	sub.f32 	%f3381, %f3379, %f239;
	sub.f32 	%f3382, %f3380, %f240;
	mul.f32 	%f3383, %f3382, %f3382;
	fma.rn.f32 	%f3384, %f3381, %f3381, %f3383;
	sqrt.rn.f32 	%f3385, %f3384;
	setp.lt.f32 	%p239, %f3385, %f6410;
	selp.f32 	%f3386, %f3385, %f6410, %p239;
	ld.global.v2.f32 	{%f3387, %f3388}, [%rd159+16];
	ld.global.v2.f32 	{%f3389, %f3390}, [%rd159+24];
	sub.f32 	%f3391, %f3389, %f3387;
	sub.f32 	%f3392, %f3390, %f3388;
	sub.f32 	%f3393, %f239, %f3387;
	sub.f32 	%f3394, %f240, %f3388;
	mul.f32 	%f3395, %f3394, %f3392;
	fma.rn.f32 	%f3396, %f3393, %f3391, %f3395;
	mul.f32 	%f3397, %f3392, %f3392;
	fma.rn.f32 	%f3398, %f3391, %f3391, %f3397;
	div.rn.f32 	%f3399, %f3396, %f3398;
	min.f32 	%f3400, %f3399, 0f3F800000;
	max.f32 	%f3401, %f3400, 0f00000000;
	fma.rn.f32 	%f3402, %f3391, %f3401, %f3387;
	fma.rn.f32 	%f3403, %f3392, %f3401, %f3388;
	sub.f32 	%f3404, %f3402, %f239;
	sub.f32 	%f3405, %f3403, %f240;
	mul.f32 	%f3406, %f3405, %f3405;
	fma.rn.f32 	%f3407, %f3404, %f3404, %f3406;
	sqrt.rn.f32 	%f3408, %f3407;
	setp.lt.f32 	%p240, %f3408, %f3386;
	selp.f32 	%f3409, %f3408, %f3386, %p240;
	ld.global.v2.f32 	{%f3410, %f3411}, [%rd159+32];
	ld.global.v2.f32 	{%f3412, %f3413}, [%rd159+40];
	sub.f32 	%f3414, %f3412, %f3410;
	sub.f32 	%f3415, %f3413, %f3411;
	sub.f32 	%f3416, %f239, %f3410;
	sub.f32 	%f3417, %f240, %f3411;
	mul.f32 	%f3418, %f3417, %f3415;
	fma.rn.f32 	%f3419, %f3416, %f3414, %f3418;
	mul.f32 	%f3420, %f3415, %f3415;
	fma.rn.f32 	%f3421, %f3414, %f3414, %f3420;
	div.rn.f32 	%f3422, %f3419, %f3421;
	min.f32 	%f3423, %f3422, 0f3F800000;
	max.f32 	%f3424, %f3423, 0f00000000;
	fma.rn.f32 	%f3425, %f3414, %f3424, %f3410;
	fma.rn.f32 	%f3426, %f3415, %f3424, %f3411;
	sub.f32 	%f3427, %f3425, %f239;
	sub.f32 	%f3428, %f3426, %f240;
	mul.f32 	%f3429, %f3428, %f3428;
	fma.rn.f32 	%f3430, %f3427, %f3427, %f3429;
	sqrt.rn.f32 	%f3431, %f3430;
	setp.lt.f32 	%p241, %f3431, %f3409;
	selp.f32 	%f3432, %f3431, %f3409, %p241;
	ld.global.v2.f32 	{%f3433, %f3434}, [%rd159+48];
	ld.global.v2.f32 	{%f3435, %f3436}, [%rd159+56];
	sub.f32 	%f3437, %f3435, %f3433;
	sub.f32 	%f3438, %f3436, %f3434;
	sub.f32 	%f3439, %f239, %f3433;
	sub.f32 	%f3440, %f240, %f3434;
	mul.f32 	%f3441, %f3440, %f3438;
	fma.rn.f32 	%f3442, %f3439, %f3437, %f3441;
	mul.f32 	%f3443, %f3438, %f3438;
	fma.rn.f32 	%f3444, %f3437, %f3437, %f3443;
	div.rn.f32 	%f3445, %f3442, %f3444;
	min.f32 	%f3446, %f3445, 0f3F800000;
	max.f32 	%f3447, %f3446, 0f00000000;
	fma.rn.f32 	%f3448, %f3437, %f3447, %f3433;
	fma.rn.f32 	%f3449, %f3438, %f3447, %f3434;
	sub.f32 	%f3450, %f3448, %f239;
	sub.f32 	%f3451, %f3449, %f240;
	mul.f32 	%f3452, %f3451, %f3451;
	fma.rn.f32 	%f3453, %f3450, %f3450, %f3452;
	sqrt.rn.f32 	%f3454, %f3453;
	setp.lt.f32 	%p242, %f3454, %f3432;
	selp.f32 	%f6410, %f3454, %f3432, %p242;
	add.s32 	%r659, %r659, 4;
	setp.ne.s32 	%p243, %r659, %r137;
	mov.u32 	%r661, %r137;
	@%p243 bra 	$L__BB1_192;
$L__BB1_193:
	setp.eq.s32 	%p244, %r135, 0;
	@%p244 bra 	$L__BB1_198;
	setp.eq.s32 	%p245, %r136, 0;
	@%p245 bra 	$L__BB1_196;
	shl.b32 	%r380, %r661, 1;
	mul.wide.u32 	%rd160, %r380, 8;
	add.s64 	%rd161, %rd3, %rd160;
	ld.global.v2.f32 	{%f3456, %f3457}, [%rd161];
	ld.global.v2.f32 	{%f3458, %f3459}, [%rd161+8];
	sub.f32 	%f3460, %f3458, %f3456;
	sub.f32 	%f3461, %f3459, %f3457;
	sub.f32 	%f3462, %f239, %f3456;
	sub.f32 	%f3463, %f240, %f3457;
	mul.f32 	%f3464, %f3463, %f3461;
	fma.rn.f32 	%f3465, %f3462, %f3460, %f3464;
	mul.f32 	%f3466, %f3461, %f3461;
	fma.rn.f32 	%f3467, %f3460, %f3460, %f3466;
	div.rn.f32 	%f3468, %f3465, %f3467;
	min.f32 	%f3469, %f3468, 0f3F800000;
	max.f32 	%f3470, %f3469, 0f00000000;
	fma.rn.f32 	%f3471, %f3460, %f3470, %f3456;
	fma.rn.f32 	%f3472, %f3461, %f3470, %f3457;
	sub.f32 	%f3473, %f3471, %f239;
	sub.f32 	%f3474, %f3472, %f240;
	mul.f32 	%f3475, %f3474, %f3474;
	fma.rn.f32 	%f3476, %f3473, %f3473, %f3475;
	sqrt.rn.f32 	%f3477, %f3476;
	setp.lt.f32 	%p246, %f3477, %f6410;
	selp.f32 	%f3478, %f3477, %f6410, %p246;
	add.s32 	%r381, %r380, 2;
	mul.wide.u32 	%rd162, %r381, 8;
	add.s64 	%rd163, %rd3, %rd162;
	ld.global.v2.f32 	{%f3479, %f3480}, [%rd163];
	ld.global.v2.f32 	{%f3481, %f3482}, [%rd163+8];
	sub.f32 	%f3483, %f3481, %f3479;
	sub.f32 	%f3484, %f3482, %f3480;
	sub.f32 	%f3485, %f239, %f3479;
	sub.f32 	%f3486, %f240, %f3480;
	mul.f32 	%f3487, %f3486, %f3484;
	fma.rn.f32 	%f3488, %f3485, %f3483, %f3487;
	mul.f32 	%f3489, %f3484, %f3484;
	fma.rn.f32 	%f3490, %f3483, %f3483, %f3489;
	div.rn.f32 	%f3491, %f3488, %f3490;
	min.f32 	%f3492, %f3491, 0f3F800000;
	max.f32 	%f3493, %f3492, 0f00000000;
	fma.rn.f32 	%f3494, %f3483, %f3493, %f3479;
	fma.rn.f32 	%f3495, %f3484, %f3493, %f3480;
	sub.f32 	%f3496, %f3494, %f239;
	sub.f32 	%f3497, %f3495, %f240;
	mul.f32 	%f3498, %f3497, %f3497;
	fma.rn.f32 	%f3499, %f3496, %f3496, %f3498;
	sqrt.rn.f32 	%f3500, %f3499;
	setp.lt.f32 	%p247, %f3500, %f3478;
	selp.f32 	%f6410, %f3500, %f3478, %p247;
	sub.s32 	%r661, %r381, %r661;
$L__BB1_196:
	setp.eq.s32 	%p248, %r138, 0;
	@%p248 bra 	$L__BB1_198;
	shl.b32 	%r382, %r661, 1;
	mul.wide.u32 	%rd164, %r382, 8;
	add.s64 	%rd165, %rd3, %rd164;
	ld.global.v2.f32 	{%f3501, %f3502}, [%rd165];
	ld.global.v2.f32 	{%f3503, %f3504}, [%rd165+8];
	sub.f32 	%f3505, %f3503, %f3501;
	sub.f32 	%f3506, %f3504, %f3502;
	sub.f32 	%f3507, %f239, %f3501;
	sub.f32 	%f3508, %f240, %f3502;
	mul.f32 	%f3509, %f3508, %f3506;
	fma.rn.f32 	%f3510, %f3507, %f3505, %f3509;
	mul.f32 	%f3511, %f3506, %f3506;
	fma.rn.f32 	%f3512, %f3505, %f3505, %f3511;
	div.rn.f32 	%f3513, %f3510, %f3512;
	min.f32 	%f3514, %f3513, 0f3F800000;
	max.f32 	%f3515, %f3514, 0f00000000;
	fma.rn.f32 	%f3516, %f3505, %f3515, %f3501;
	fma.rn.f32 	%f3517, %f3506, %f3515, %f3502;
	sub.f32 	%f3518, %f3516, %f239;
	sub.f32 	%f3519, %f3517, %f240;
	mul.f32 	%f3520, %f3519, %f3519;
	fma.rn.f32 	%f3521, %f3518, %f3518, %f3520;
	sqrt.rn.f32 	%f3522, %f3521;
	setp.lt.f32 	%p249, %f3522, %f6410;
	selp.f32 	%f6410, %f3522, %f6410, %p249;
$L__BB1_198:
	setp.lt.u32 	%p250, %r134, 3;
	ld.global.v2.f32 	{%f250, %f251}, [%rd8+12288];
	mov.f32 	%f6416, 0f7F7FFFFF;
	mov.b32 	%r664, 0;
	@%p250 bra 	$L__BB1_201;
	mov.f32 	%f6416, 0f7F7FFFFF;
	mov.b32 	%r662, 0;
$L__BB1_200:
	.pragma "nounroll";
	shl.b32 	%r385, %r662, 1;
	mul.wide.u32 	%rd166, %r385, 8;
	add.s64 	%rd167, %rd3, %rd166;
	ld.global.v2.f32 	{%f3526, %f3527}, [%rd167];
	ld.global.v2.f32 	{%f3528, %f3529}, [%rd167+8];
	sub.f32 	%f3530, %f3528, %f3526;
	sub.f32 	%f3531, %f3529, %f3527;
	sub.f32 	%f3532, %f250, %f3526;
	sub.f32 	%f3533, %f251, %f3527;
	mul.f32 	%f3534, %f3533, %f3531;
	fma.rn.f32 	%f3535, %f3532, %f3530, %f3534;
	mul.f32 	%f3536, %f3531, %f3531;
	fma.rn.f32 	%f3537, %f3530, %f3530, %f3536;
	div.rn.f32 	%f3538, %f3535, %f3537;
	min.f32 	%f3539, %f3538, 0f3F800000;
	max.f32 	%f3540, %f3539, 0f00000000;
	fma.rn.f32 	%f3541, %f3530, %f3540, %f3526;
	fma.rn.f32 	%f3542, %f3531, %f3540, %f3527;
	sub.f32 	%f3543, %f3541, %f250;
	sub.f32 	%f3544, %f3542, %f251;
	mul.f32 	%f3545, %f3544, %f3544;
	fma.rn.f32 	%f3546, %f3543, %f3543, %f3545;
	sqrt.rn.f32 	%f3547, %f3546;
	setp.lt.f32 	%p251, %f3547, %f6416;
	selp.f32 	%f3548, %f3547, %f6416, %p251;
	ld.global.v2.f32 	{%f3549, %f3550}, [%rd167+16];
	ld.global.v2.f32 	{%f3551, %f3552}, [%rd167+24];
	sub.f32 	%f3553, %f3551, %f3549;
	sub.f32 	%f3554, %f3552, %f3550;
	sub.f32 	%f3555, %f250, %f3549;
	sub.f32 	%f3556, %f251, %f3550;
	mul.f32 	%f3557, %f3556, %f3554;
	fma.rn.f32 	%f3558, %f3555, %f3553, %f3557;
	mul.f32 	%f3559, %f3554, %f3554;
	fma.rn.f32 	%f3560, %f3553, %f3553, %f3559;
	div.rn.f32 	%f3561, %f3558, %f3560;
	min.f32 	%f3562, %f3561, 0f3F800000;
	max.f32 	%f3563, %f3562, 0f00000000;
	fma.rn.f32 	%f3564, %f3553, %f3563, %f3549;
	fma.rn.f32 	%f3565, %f3554, %f3563, %f3550;
	sub.f32 	%f3566, %f3564, %f250;
	sub.f32 	%f3567, %f3565, %f251;
	mul.f32 	%f3568, %f3567, %f3567;
	fma.rn.f32 	%f3569, %f3566, %f3566, %f3568;
	sqrt.rn.f32 	%f3570, %f3569;
	setp.lt.f32 	%p252, %f3570, %f3548;
	selp.f32 	%f3571, %f3570, %f3548, %p252;
	ld.global.v2.f32 	{%f3572, %f3573}, [%rd167+32];
	ld.global.v2.f32 	{%f3574, %f3575}, [%rd167+40];
	sub.f32 	%f3576, %f3574, %f3572;
	sub.f32 	%f3577, %f3575, %f3573;
	sub.f32 	%f3578, %f250, %f3572;
	sub.f32 	%f3579, %f251, %f3573;
	mul.f32 	%f3580, %f3579, %f3577;
	fma.rn.f32 	%f3581, %f3578, %f3576, %f3580;
	mul.f32 	%f3582, %f3577, %f3577;
	fma.rn.f32 	%f3583, %f3576, %f3576, %f3582;
	div.rn.f32 	%f3584, %f3581, %f3583;
	min.f32 	%f3585, %f3584, 0f3F800000;
	max.f32 	%f3586, %f3585, 0f00000000;
	fma.rn.f32 	%f3587, %f3576, %f3586, %f3572;
	fma.rn.f32 	%f3588, %f3577, %f3586, %f3573;
	sub.f32 	%f3589, %f3587, %f250;
	sub.f32 	%f3590, %f3588, %f251;
	mul.f32 	%f3591, %f3590, %f3590;
	fma.rn.f32 	%f3592, %f3589, %f3589, %f3591;
	sqrt.rn.f32 	%f3593, %f3592;
	setp.lt.f32 	%p253, %f3593, %f3571;
	selp.f32 	%f3594, %f3593, %f3571, %p253;
	ld.global.v2.f32 	{%f3595, %f3596}, [%rd167+48];
	ld.global.v2.f32 	{%f3597, %f3598}, [%rd167+56];
	sub.f32 	%f3599, %f3597, %f3595;
	sub.f32 	%f3600, %f3598, %f3596;
	sub.f32 	%f3601, %f250, %f3595;
	sub.f32 	%f3602, %f251, %f3596;
	mul.f32 	%f3603, %f3602, %f3600;
	fma.rn.f32 	%f3604, %f3601, %f3599, %f3603;
	mul.f32 	%f3605, %f3600, %f3600;
	fma.rn.f32 	%f3606, %f3599, %f3599, %f3605;
	div.rn.f32 	%f3607, %f3604, %f3606;
	min.f32 	%f3608, %f3607, 0f3F800000;
	max.f32 	%f3609, %f3608, 0f00000000;
	fma.rn.f32 	%f3610, %f3599, %f3609, %f3595;
	fma.rn.f32 	%f3611, %f3600, %f3609, %f3596;
	sub.f32 	%f3612, %f3610, %f250;
	sub.f32 	%f3613, %f3611, %f251;
	mul.f32 	%f3614, %f3613, %f3613;
	fma.rn.f32 	%f3615, %f3612, %f3612, %f3614;
	sqrt.rn.f32 	%f3616, %f3615;
	setp.lt.f32 	%p254, %f3616, %f3594;
	selp.f32 	%f6416, %f3616, %f3594, %p254;
	add.s32 	%r662, %r662, 4;
	setp.ne.s32 	%p255, %r662, %r137;
	mov.u32 	%r664, %r137;
	@%p255 bra 	$L__BB1_200;
$L__BB1_201:
	setp.eq.s32 	%p256, %r135, 0;
	@%p256 bra 	$L__BB1_206;
	setp.eq.s32 	%p257, %r136, 0;
	@%p257 bra 	$L__BB1_204;
	shl.b32 	%r386, %r664, 1;
	mul.wide.u32 	%rd168, %r386, 8;
	add.s64 	%rd169, %rd3, %rd168;
	ld.global.v2.f32 	{%f3618, %f3619}, [%rd169];
	ld.global.v2.f32 	{%f3620, %f3621}, [%rd169+8];
	sub.f32 	%f3622, %f3620, %f3618;
	sub.f32 	%f3623, %f3621, %f3619;
	sub.f32 	%f3624, %f250, %f3618;
	sub.f32 	%f3625, %f251, %f3619;
	mul.f32 	%f3626, %f3625, %f3623;
	fma.rn.f32 	%f3627, %f3624, %f3622, %f3626;
	mul.f32 	%f3628, %f3623, %f3623;
	fma.rn.f32 	%f3629, %f3622, %f3622, %f3628;
	div.rn.f32 	%f3630, %f3627, %f3629;
	min.f32 	%f3631, %f3630, 0f3F800000;
	max.f32 	%f3632, %f3631, 0f00000000;
	fma.rn.f32 	%f3633, %f3622, %f3632, %f3618;
	fma.rn.f32 	%f3634, %f3623, %f3632, %f3619;
	sub.f32 	%f3635, %f3633, %f250;
	sub.f32 	%f3636, %f3634, %f251;
	mul.f32 	%f3637, %f3636, %f3636;
	fma.rn.f32 	%f3638, %f3635, %f3635, %f3637;
	sqrt.rn.f32 	%f3639, %f3638;
	setp.lt.f32 	%p258, %f3639, %f6416;
	selp.f32 	%f3640, %f3639, %f6416, %p258;
	add.s32 	%r387, %r386, 2;
	mul.wide.u32 	%rd170, %r387, 8;
	add.s64 	%rd171, %rd3, %rd170;
	ld.global.v2.f32 	{%f3641, %f3642}, [%rd171];
	ld.global.v2.f32 	{%f3643, %f3644}, [%rd171+8];
	sub.f32 	%f3645, %f3643, %f3641;
	sub.f32 	%f3646, %f3644, %f3642;
	sub.f32 	%f3647, %f250, %f3641;
	sub.f32 	%f3648, %f251, %f3642;
	mul.f32 	%f3649, %f3648, %f3646;
	fma.rn.f32 	%f3650, %f3647, %f3645, %f3649;
	mul.f32 	%f3651, %f3646, %f3646;
	fma.rn.f32 	%f3652, %f3645, %f3645, %f3651;
	div.rn.f32 	%f3653, %f3650, %f3652;
	min.f32 	%f3654, %f3653, 0f3F800000;
	max.f32 	%f3655, %f3654, 0f00000000;
	fma.rn.f32 	%f3656, %f3645, %f3655, %f3641;
	fma.rn.f32 	%f3657, %f3646, %f3655, %f3642;
	sub.f32 	%f3658, %f3656, %f250;
	sub.f32 	%f3659, %f3657, %f251;
	mul.f32 	%f3660, %f3659, %f3659;
	fma.rn.f32 	%f3661, %f3658, %f3658, %f3660;
	sqrt.rn.f32 	%f3662, %f3661;
	setp.lt.f32 	%p259, %f3662, %f3640;
	selp.f32 	%f6416, %f3662, %f3640, %p259;
	sub.s32 	%r664, %r387, %r664;
$L__BB1_204:
	setp.eq.s32 	%p260, %r138, 0;
	@%p260 bra 	$L__BB1_206;
	shl.b32 	%r388, %r664, 1;
	mul.wide.u32 	%rd172, %r388, 8;
	add.s64 	%rd173, %rd3, %rd172;
	ld.global.v2.f32 	{%f3663, %f3664}, [%rd173];
	ld.global.v2.f32 	{%f3665, %f3666}, [%rd173+8];
	sub.f32 	%f3667, %f3665, %f3663;
	sub.f32 	%f3668, %f3666, %f3664;
	sub.f32 	%f3669, %f250, %f3663;
	sub.f32 	%f3670, %f251, %f3664;
	mul.f32 	%f3671, %f3670, %f3668;
	fma.rn.f32 	%f3672, %f3669, %f3667, %f3671;
	mul.f32 	%f3673, %f3668, %f3668;
	fma.rn.f32 	%f3674, %f3667, %f3667, %f3673;
	div.rn.f32 	%f3675, %f3672, %f3674;
	min.f32 	%f3676, %f3675, 0f3F800000;
	max.f32 	%f3677, %f3676, 0f00000000;
	fma.rn.f32 	%f3678, %f3667, %f3677, %f3663;
	fma.rn.f32 	%f3679, %f3668, %f3677, %f3664;
	sub.f32 	%f3680, %f3678, %f250;
	sub.f32 	%f3681, %f3679, %f251;
	mul.f32 	%f3682, %f3681, %f3681;
	fma.rn.f32 	%f3683, %f3680, %f3680, %f3682;
	sqrt.rn.f32 	%f3684, %f3683;
	setp.lt.f32 	%p261, %f3684, %f6416;
	selp.f32 	%f6416, %f3684, %f6416, %p261;
$L__BB1_206:
	setp.lt.u32 	%p262, %r134, 3;
	ld.global.v2.f32 	{%f261, %f262}, [%rd8+16384];
	mov.f32 	%f6422, 0f7F7FFFFF;
	mov.b32 	%r667, 0;
	@%p262 bra 	$L__BB1_209;
	mov.f32 	%f6422, 0f7F7FFFFF;
	mov.b32 	%r665, 0;
$L__BB1_208:
	.pragma "nounroll";
	shl.b32 	%r391, %r665, 1;
	mul.wide.u32 	%rd174, %r391, 8;
	add.s64 	%rd175, %rd3, %rd174;
	ld.global.v2.f32 	{%f3688, %f3689}, [%rd175];
	ld.global.v2.f32 	{%f3690, %f3691}, [%rd175+8];
	sub.f32 	%f3692, %f3690, %f3688;
	sub.f32 	%f3693, %f3691, %f3689;
	sub.f32 	%f3694, %f261, %f3688;
	sub.f32 	%f3695, %f262, %f3689;
	mul.f32 	%f3696, %f3695, %f3693;
	fma.rn.f32 	%f3697, %f3694, %f3692, %f3696;
	mul.f32 	%f3698, %f3693, %f3693;
	fma.rn.f32 	%f3699, %f3692, %f3692, %f3698;
	div.rn.f32 	%f3700, %f3697, %f3699;
	min.f32 	%f3701, %f3700, 0f3F800000;
	max.f32 	%f3702, %f3701, 0f00000000;
	fma.rn.f32 	%f3703, %f3692, %f3702, %f3688;
	fma.rn.f32 	%f3704, %f3693, %f3702, %f3689;
	sub.f32 	%f3705, %f3703, %f261;
	sub.f32 	%f3706, %f3704, %f262;
	mul.f32 	%f3707, %f3706, %f3706;
	fma.rn.f32 	%f3708, %f3705, %f3705, %f3707;
	sqrt.rn.f32 	%f3709, %f3708;
	setp.lt.f32 	%p263, %f3709, %f6422;
	selp.f32 	%f3710, %f3709, %f6422, %p263;
	ld.global.v2.f32 	{%f3711, %f3712}, [%rd175+16];
	ld.global.v2.f32 	{%f3713, %f3714}, [%rd175+24];
	sub.f32 	%f3715, %f3713, %f3711;
	sub.f32 	%f3716, %f3714, %f3712;
	sub.f32 	%f3717, %f261, %f3711;
	sub.f32 	%f3718, %f262, %f3712;
	mul.f32 	%f3719, %f3718, %f3716;
	fma.rn.f32 	%f3720, %f3717, %f3715, %f3719;
	mul.f32 	%f3721, %f3716, %f3716;
	fma.rn.f32 	%f3722, %f3715, %f3715, %f3721;
	div.rn.f32 	%f3723, %f3720, %f3722;
	min.f32 	%f3724, %f3723, 0f3F800000;
	max.f32 	%f3725, %f3724, 0f00000000;
	fma.rn.f32 	%f3726, %f3715, %f3725, %f3711;
	fma.rn.f32 	%f3727, %f3716, %f3725, %f3712;
	sub.f32 	%f3728, %f3726, %f261;
	sub.f32 	%f3729, %f3727, %f262;
	mul.f32 	%f3730, %f3729, %f3729;
	fma.rn.f32 	%f3731, %f3728, %f3728, %f3730;
	sqrt.rn.f32 	%f3732, %f3731;
	setp.lt.f32 	%p264, %f3732, %f3710;
	selp.f32 	%f3733, %f3732, %f3710, %p264;
	ld.global.v2.f32 	{%f3734, %f3735}, [%rd175+32];
	ld.global.v2.f32 	{%f3736, %f3737}, [%rd175+40];
	sub.f32 	%f3738, %f3736, %f3734;
	sub.f32 	%f3739, %f3737, %f3735;
	sub.f32 	%f3740, %f261, %f3734;
	sub.f32 	%f3741, %f262, %f3735;
	mul.f32 	%f3742, %f3741, %f3739;
	fma.rn.f32 	%f3743, %f3740, %f3738, %f3742;
	mul.f32 	%f3744, %f3739, %f3739;
	fma.rn.f32 	%f3745, %f3738, %f3738, %f3744;
	div.rn.f32 	%f3746, %f3743, %f3745;
	min.f32 	%f3747, %f3746, 0f3F800000;
	max.f32 	%f3748, %f3747, 0f00000000;
	fma.rn.f32 	%f3749, %f3738, %f3748, %f3734;
	fma.rn.f32 	%f3750, %f3739, %f3748, %f3735;
	sub.f32 	%f3751, %f3749, %f261;
	sub.f32 	%f3752, %f3750, %f262;
	mul.f32 	%f3753, %f3752, %f3752;
	fma.rn.f32 	%f3754, %f3751, %f3751, %f3753;
	sqrt.rn.f32 	%f3755, %f3754;
	setp.lt.f32 	%p265, %f3755, %f3733;
	selp.f32 	%f3756, %f3755, %f3733, %p265;
	ld.global.v2.f32 	{%f3757, %f3758}, [%rd175+48];
	ld.global.v2.f32 	{%f3759, %f3760}, [%rd175+56];
	sub.f32 	%f3761, %f3759, %f3757;
	sub.f32 	%f3762, %f3760, %f3758;
	sub.f32 	%f3763, %f261, %f3757;
	sub.f32 	%f3764, %f262, %f3758;
	mul.f32 	%f3765, %f3764, %f3762;
	fma.rn.f32 	%f3766, %f3763, %f3761, %f3765;
	mul.f32 	%f3767, %f3762, %f3762;
	fma.rn.f32 	%f3768, %f3761, %f3761, %f3767;
	div.rn.f32 	%f3769, %f3766, %f3768;
	min.f32 	%f3770, %f3769, 0f3F800000;
	max.f32 	%f3771, %f3770, 0f00000000;
	fma.rn.f32 	%f3772, %f3761, %f3771, %f3757;
	fma.rn.f32 	%f3773, %f3762, %f3771, %f3758;
	sub.f32 	%f3774, %f3772, %f261;
	sub.f32 	%f3775, %f3773, %f262;
	mul.f32 	%f3776, %f3775, %f3775;
	fma.rn.f32 	%f3777, %f3774, %f3774, %f3776;
	sqrt.rn.f32 	%f3778, %f3777;
	setp.lt.f32 	%p266, %f3778, %f3756;
	selp.f32 	%f6422, %f3778, %f3756, %p266;
	add.s32 	%r665, %r665, 4;
	setp.ne.s32 	%p267, %r665, %r137;
	mov.u32 	%r667, %r137;
	@%p267 bra 	$L__BB1_208;
$L__BB1_209:
	setp.eq.s32 	%p268, %r135, 0;
	@%p268 bra 	$L__BB1_214;
	setp.eq.s32 	%p269, %r136, 0;
	@%p269 bra 	$L__BB1_212;
	shl.b32 	%r392, %r667, 1;
	mul.wide.u32 	%rd176, %r392, 8;
	add.s64 	%rd177, %rd3, %rd176;
	ld.global.v2.f32 	{%f3780, %f3781}, [%rd177];
	ld.global.v2.f32 	{%f3782, %f3783}, [%rd177+8];
	sub.f32 	%f3784, %f3782, %f3780;
	sub.f32 	%f3785, %f3783, %f3781;
	sub.f32 	%f3786, %f261, %f3780;
	sub.f32 	%f3787, %f262, %f3781;
	mul.f32 	%f3788, %f3787, %f3785;
	fma.rn.f32 	%f3789, %f3786, %f3784, %f3788;
	mul.f32 	%f3790, %f3785, %f3785;
	fma.rn.f32 	%f3791, %f3784, %f3784, %f3790;
	div.rn.f32 	%f3792, %f3789, %f3791;
	min.f32 	%f3793, %f3792, 0f3F800000;
	max.f32 	%f3794, %f3793, 0f00000000;
	fma.rn.f32 	%f3795, %f3784, %f3794, %f3780;
	fma.rn.f32 	%f3796, %f3785, %f3794, %f3781;
	sub.f32 	%f3797, %f3795, %f261;
	sub.f32 	%f3798, %f3796, %f262;
	mul.f32 	%f3799, %f3798, %f3798;
	fma.rn.f32 	%f3800, %f3797, %f3797, %f3799;
	sqrt.rn.f32 	%f3801, %f3800;
	setp.lt.f32 	%p270, %f3801, %f6422;
	selp.f32 	%f3802, %f3801, %f6422, %p270;
	add.s32 	%r393, %r392, 2;
	mul.wide.u32 	%rd178, %r393, 8;
	add.s64 	%rd179, %rd3, %rd178;
	ld.global.v2.f32 	{%f3803, %f3804}, [%rd179];
	ld.global.v2.f32 	{%f3805, %f3806}, [%rd179+8];
	sub.f32 	%f3807, %f3805, %f3803;
	sub.f32 	%f3808, %f3806, %f3804;
	sub.f32 	%f3809, %f261, %f3803;
	sub.f32 	%f3810, %f262, %f3804;
	mul.f32 	%f3811, %f3810, %f3808;
	fma.rn.f32 	%f3812, %f3809, %f3807, %f3811;
	mul.f32 	%f3813, %f3808, %f3808;
	fma.rn.f32 	%f3814, %f3807, %f3807, %f3813;
	div.rn.f32 	%f3815, %f3812, %f3814;
	min.f32 	%f3816, %f3815, 0f3F800000;
	max.f32 	%f3817, %f3816, 0f00000000;
	fma.rn.f32 	%f3818, %f3807, %f3817, %f3803;
	fma.rn.f32 	%f3819, %f3808, %f3817, %f3804;
	sub.f32 	%f3820, %f3818, %f261;
	sub.f32 	%f3821, %f3819, %f262;
	mul.f32 	%f3822, %f3821, %f3821;
	fma.rn.f32 	%f3823, %f3820, %f3820, %f3822;
	sqrt.rn.f32 	%f3824, %f3823;
	setp.lt.f32 	%p271, %f3824, %f3802;
	selp.f32 	%f6422, %f3824, %f3802, %p271;
	sub.s32 	%r667, %r393, %r667;
$L__BB1_212:
	setp.eq.s32 	%p272, %r138, 0;
	@%p272 bra 	$L__BB1_214;
	shl.b32 	%r394, %r667, 1;
	mul.wide.u32 	%rd180, %r394, 8;
	add.s64 	%rd181, %rd3, %rd180;
	ld.global.v2.f32 	{%f3825, %f3826}, [%rd181];
	ld.global.v2.f32 	{%f3827, %f3828}, [%rd181+8];
	sub.f32 	%f3829, %f3827, %f3825;
	sub.f32 	%f3830, %f3828, %f3826;
	sub.f32 	%f3831, %f261, %f3825;
	sub.f32 	%f3832, %f262, %f3826;
	mul.f32 	%f3833, %f3832, %f3830;
	fma.rn.f32 	%f3834, %f3831, %f3829, %f3833;
	mul.f32 	%f3835, %f3830, %f3830;
	fma.rn.f32 	%f3836, %f3829, %f3829, %f3835;
	div.rn.f32 	%f3837, %f3834, %f3836;
	min.f32 	%f3838, %f3837, 0f3F800000;
	max.f32 	%f3839, %f3838, 0f00000000;
	fma.rn.f32 	%f3840, %f3829, %f3839, %f3825;
	fma.rn.f32 	%f3841, %f3830, %f3839, %f3826;
	sub.f32 	%f3842, %f3840, %f261;
	sub.f32 	%f3843, %f3841, %f262;
	mul.f32 	%f3844, %f3843, %f3843;
	fma.rn.f32 	%f3845, %f3842, %f3842, %f3844;
	sqrt.rn.f32 	%f3846, %f3845;
	setp.lt.f32 	%p273, %f3846, %f6422;
	selp.f32 	%f6422, %f3846, %f6422, %p273;
$L__BB1_214:
	setp.lt.u32 	%p274, %r134, 3;
	ld.global.v2.f32 	{%f272, %f273}, [%rd8+20480];
	mov.f32 	%f6428, 0f7F7FFFFF;
	mov.b32 	%r670, 0;
	@%p274 bra 	$L__BB1_217;
	mov.f32 	%f6428, 0f7F7FFFFF;
	mov.b32 	%r668, 0;
$L__BB1_216:
	.pragma "nounroll";
	shl.b32 	%r397, %r668, 1;
	mul.wide.u32 	%rd182, %r397, 8;
	add.s64 	%rd183, %rd3, %rd182;
	ld.global.v2.f32 	{%f3850, %f3851}, [%rd183];
	ld.global.v2.f32 	{%f3852, %f3853}, [%rd183+8];
	sub.f32 	%f3854, %f3852, %f3850;
	sub.f32 	%f3855, %f3853, %f3851;
	sub.f32 	%f3856, %f272, %f3850;
	sub.f32 	%f3857, %f273, %f3851;
	mul.f32 	%f3858, %f3857, %f3855;
	fma.rn.f32 	%f3859, %f3856, %f3854, %f3858;
	mul.f32 	%f3860, %f3855, %f3855;
	fma.rn.f32 	%f3861, %f3854, %f3854, %f3860;
	div.rn.f32 	%f3862, %f3859, %f3861;
	min.f32 	%f3863, %f3862, 0f3F800000;
	max.f32 	%f3864, %f3863, 0f00000000;
	fma.rn.f32 	%f3865, %f3854, %f3864, %f3850;
	fma.rn.f32 	%f3866, %f3855, %f3864, %f3851;
	sub.f32 	%f3867, %f3865, %f272;
	sub.f32 	%f3868, %f3866, %f273;
	mul.f32 	%f3869, %f3868, %f3868;
	fma.rn.f32 	%f3870, %f3867, %f3867, %f3869;
	sqrt.rn.f32 	%f3871, %f3870;
	setp.lt.f32 	%p275, %f3871, %f6428;
	selp.f32 	%f3872, %f3871, %f6428, %p275;
	ld.global.v2.f32 	{%f3873, %f3874}, [%rd183+16];
	ld.global.v2.f32 	{%f3875, %f3876}, [%rd183+24];
	sub.f32 	%f3877, %f3875, %f3873;
	sub.f32 	%f3878, %f3876, %f3874;
	sub.f32 	%f3879, %f272, %f3873;
	sub.f32 	%f3880, %f273, %f3874;
	mul.f32 	%f3881, %f3880, %f3878;
	fma.rn.f32 	%f3882, %f3879, %f3877, %f3881;
	mul.f32 	%f3883, %f3878, %f3878;
	fma.rn.f32 	%f3884, %f3877, %f3877, %f3883;
	div.rn.f32 	%f3885, %f3882, %f3884;
	min.f32 	%f3886, %f3885, 0f3F800000;
	max.f32 	%f3887, %f3886, 0f00000000;
	fma.rn.f32 	%f3888, %f3877, %f3887, %f3873;
	fma.rn.f32 	%f3889, %f3878, %f3887, %f3874;
	sub.f32 	%f3890, %f3888, %f272;
	sub.f32 	%f3891, %f3889, %f273;
	mul.f32 	%f3892, %f3891, %f3891;
	fma.rn.f32 	%f3893, %f3890, %f3890, %f3892;
	sqrt.rn.f32 	%f3894, %f3893;
	setp.lt.f32 	%p276, %f3894, %f3872;
	selp.f32 	%f3895, %f3894, %f3872, %p276;
	ld.global.v2.f32 	{%f3896, %f3897}, [%rd183+32];
	ld.global.v2.f32 	{%f3898, %f3899}, [%rd183+40];
	sub.f32 	%f3900, %f3898, %f3896;
	sub.f32 	%f3901, %f3899, %f3897;
	sub.f32 	%f3902, %f272, %f3896;
	sub.f32 	%f3903, %f273, %f3897;
	mul.f32 	%f3904, %f3903, %f3901;
	fma.rn.f32 	%f3905, %f3902, %f3900, %f3904;
	mul.f32 	%f3906, %f3901, %f3901;
	fma.rn.f32 	%f3907, %f3900, %f3900, %f3906;
	div.rn.f32 	%f3908, %f3905, %f3907;
	min.f32 	%f3909, %f3908, 0f3F800000;
	max.f32 	%f3910, %f3909, 0f00000000;
	fma.rn.f32 	%f3911, %f3900, %f3910, %f3896;
	fma.rn.f32 	%f3912, %f3901, %f3910, %f3897;
	sub.f32 	%f3913, %f3911, %f272;
	sub.f32 	%f3914, %f3912, %f273;
	mul.f32 	%f3915, %f3914, %f3914;
	fma.rn.f32 	%f3916, %f3913, %f3913, %f3915;
	sqrt.rn.f32 	%f3917, %f3916;
	setp.lt.f32 	%p277, %f3917, %f3895;
	selp.f32 	%f3918, %f3917, %f3895, %p277;
	ld.global.v2.f32 	{%f3919, %f3920}, [%rd183+48];
	ld.global.v2.f32 	{%f3921, %f3922}, [%rd183+56];
	sub.f32 	%f3923, %f3921, %f3919;
	sub.f32 	%f3924, %f3922, %f3920;
	sub.f32 	%f3925, %f272, %f3919;
	sub.f32 	%f3926, %f273, %f3920;
	mul.f32 	%f3927, %f3926, %f3924;
	fma.rn.f32 	%f3928, %f3925, %f3923, %f3927;
	mul.f32 	%f3929, %f3924, %f3924;
	fma.rn.f32 	%f3930, %f3923, %f3923, %f3929;
	div.rn.f32 	%f3931, %f3928, %f3930;
	min.f32 	%f3932, %f3931, 0f3F800000;
	max.f32 	%f3933, %f3932, 0f00000000;
	fma.rn.f32 	%f3934, %f3923, %f3933, %f3919;
	fma.rn.f32 	%f3935, %f3924, %f3933, %f3920;
	sub.f32 	%f3936, %f3934, %f272;
	sub.f32 	%f3937, %f3935, %f273;
	mul.f32 	%f3938, %f3937, %f3937;
	fma.rn.f32 	%f3939, %f3936, %f3936, %f3938;
	sqrt.rn.f32 	%f3940, %f3939;
	setp.lt.f32 	%p278, %f3940, %f3918;
	selp.f32 	%f6428, %f3940, %f3918, %p278;
	add.s32 	%r668, %r668, 4;
	setp.ne.s32 	%p279, %r668, %r137;
	mov.u32 	%r670, %r137;
	@%p279 bra 	$L__BB1_216;
$L__BB1_217:
	setp.eq.s32 	%p280, %r135, 0;
	@%p280 bra 	$L__BB1_222;
	setp.eq.s32 	%p281, %r136, 0;
	@%p281 bra 	$L__BB1_220;
	shl.b32 	%r398, %r670, 1;
	mul.wide.u32 	%rd184, %r398, 8;
	add.s64 	%rd185, %rd3, %rd184;
	ld.global.v2.f32 	{%f3942, %f3943}, [%rd185];
	ld.global.v2.f32 	{%f3944, %f3945}, [%rd185+8];
	sub.f32 	%f3946, %f3944, %f3942;
	sub.f32 	%f3947, %f3945, %f3943;
	sub.f32 	%f3948, %f272, %f3942;
	sub.f32 	%f3949, %f273, %f3943;
	mul.f32 	%f3950, %f3949, %f3947;
	fma.rn.f32 	%f3951, %f3948, %f3946, %f3950;
	mul.f32 	%f3952, %f3947, %f3947;
	fma.rn.f32 	%f3953, %f3946, %f3946, %f3952;
	div.rn.f32 	%f3954, %f3951, %f3953;
	min.f32 	%f3955, %f3954, 0f3F800000;
	max.f32 	%f3956, %f3955, 0f00000000;
	fma.rn.f32 	%f3957, %f3946, %f3956, %f3942;
	fma.rn.f32 	%f3958, %f3947, %f3956, %f3943;
	sub.f32 	%f3959, %f3957, %f272;
	sub.f32 	%f3960, %f3958, %f273;
	mul.f32 	%f3961, %f3960, %f3960;
	fma.rn.f32 	%f3962, %f3959, %f3959, %f3961;
	sqrt.rn.f32 	%f3963, %f3962;
	setp.lt.f32 	%p282, %f3963, %f6428;
	selp.f32 	%f3964, %f3963, %f6428, %p282;
	add.s32 	%r399, %r398, 2;
	mul.wide.u32 	%rd186, %r399, 8;
	add.s64 	%rd187, %rd3, %rd186;
	ld.global.v2.f32 	{%f3965, %f3966}, [%rd187];
	ld.global.v2.f32 	{%f3967, %f3968}, [%rd187+8];
	sub.f32 	%f3969, %f3967, %f3965;
	sub.f32 	%f3970, %f3968, %f3966;
	sub.f32 	%f3971, %f272, %f3965;
	sub.f32 	%f3972, %f273, %f3966;
	mul.f32 	%f3973, %f3972, %f3970;
	fma.rn.f32 	%f3974, %f3971, %f3969, %f3973;
	mul.f32 	%f3975, %f3970, %f3970;
	fma.rn.f32 	%f3976, %f3969, %f3969, %f3975;
	div.rn.f32 	%f3977, %f3974, %f3976;
	min.f32 	%f3978, %f3977, 0f3F800000;
	max.f32 	%f3979, %f3978, 0f00000000;
	fma.rn.f32 	%f3980, %f3969, %f3979, %f3965;
	fma.rn.f32 	%f3981, %f3970, %f3979, %f3966;
	sub.f32 	%f3982, %f3980, %f272;
	sub.f32 	%f3983, %f3981, %f273;
	mul.f32 	%f3984, %f3983, %f3983;
	fma.rn.f32 	%f3985, %f3982, %f3982, %f3984;
	sqrt.rn.f32 	%f3986, %f3985;
	setp.lt.f32 	%p283, %f3986, %f3964;
	selp.f32 	%f6428, %f3986, %f3964, %p283;
	sub.s32 	%r670, %r399, %r670;
$L__BB1_220:
	setp.eq.s32 	%p284, %r138, 0;
	@%p284 bra 	$L__BB1_222;
	shl.b32 	%r400, %r670, 1;
	mul.wide.u32 	%rd188, %r400, 8;
	add.s64 	%rd189, %rd3, %rd188;
	ld.global.v2.f32 	{%f3987, %f3988}, [%rd189];
	ld.global.v2.f32 	{%f3989, %f3990}, [%rd189+8];
	sub.f32 	%f3991, %f3989, %f3987;
	sub.f32 	%f3992, %f3990, %f3988;
	sub.f32 	%f3993, %f272, %f3987;
	sub.f32 	%f3994, %f273, %f3988;
	mul.f32 	%f3995, %f3994, %f3992;
	fma.rn.f32 	%f3996, %f3993, %f3991, %f3995;
	mul.f32 	%f3997, %f3992, %f3992;
	fma.rn.f32 	%f3998, %f3991, %f3991, %f3997;
	div.rn.f32 	%f3999, %f3996, %f3998;
	min.f32 	%f4000, %f3999, 0f3F800000;
	max.f32 	%f4001, %f4000, 0f00000000;
	fma.rn.f32 	%f4002, %f3991, %f4001, %f3987;
	fma.rn.f32 	%f4003, %f3992, %f4001, %f3988;
	sub.f32 	%f4004, %f4002, %f272;
	sub.f32 	%f4005, %f4003, %f273;
	mul.f32 	%f4006, %f4005, %f4005;
	fma.rn.f32 	%f4007, %f4004, %f4004, %f4006;
	sqrt.rn.f32 	%f4008, %f4007;
	setp.lt.f32 	%p285, %f4008, %f6428;
	selp.f32 	%f6428, %f4008, %f6428, %p285;
$L__BB1_222:
	setp.lt.u32 	%p286, %r134, 3;
	ld.global.v2.f32 	{%f283, %f284}, [%rd8+24576];
	mov.f32 	%f6434, 0f7F7FFFFF;
	mov.b32 	%r673, 0;
	@%p286 bra 	$L__BB1_225;
	mov.f32 	%f6434, 0f7F7FFFFF;
	mov.b32 	%r671, 0;
$L__BB1_224:
	.pragma "nounroll";
	shl.b32 	%r403, %r671, 1;
	mul.wide.u32 	%rd190, %r403, 8;
	add.s64 	%rd191, %rd3, %rd190;
	ld.global.v2.f32 	{%f4012, %f4013}, [%rd191];
	ld.global.v2.f32 	{%f4014, %f4015}, [%rd191+8];
	sub.f32 	%f4016, %f4014, %f4012;
	sub.f32 	%f4017, %f4015, %f4013;
	sub.f32 	%f4018, %f283, %f4012;
	sub.f32 	%f4019, %f284, %f4013;
	mul.f32 	%f4020, %f4019, %f4017;
	fma.rn.f32 	%f4021, %f4018, %f4016, %f4020;
	mul.f32 	%f4022, %f4017, %f4017;
	fma.rn.f32 	%f4023, %f4016, %f4016, %f4022;
	div.rn.f32 	%f4024, %f4021, %f4023;
	min.f32 	%f4025, %f4024, 0f3F800000;
	max.f32 	%f4026, %f4025, 0f00000000;
	fma.rn.f32 	%f4027, %f4016, %f4026, %f4012;
	fma.rn.f32 	%f4028, %f4017, %f4026, %f4013;
	sub.f32 	%f4029, %f4027, %f283;
	sub.f32 	%f4030, %f4028, %f284;
	mul.f32 	%f4031, %f4030, %f4030;
	fma.rn.f32 	%f4032, %f4029, %f4029, %f4031;
	sqrt.rn.f32 	%f4033, %f4032;
	setp.lt.f32 	%p287, %f4033, %f6434;
	selp.f32 	%f4034, %f4033, %f6434, %p287;
	ld.global.v2.f32 	{%f4035, %f4036}, [%rd191+16];
	ld.global.v2.f32 	{%f4037, %f4038}, [%rd191+24];
	sub.f32 	%f4039, %f4037, %f4035;
	sub.f32 	%f4040, %f4038, %f4036;
	sub.f32 	%f4041, %f283, %f4035;
	sub.f32 	%f4042, %f284, %f4036;
	mul.f32 	%f4043, %f4042, %f4040;
	fma.rn.f32 	%f4044, %f4041, %f4039, %f4043;
	mul.f32 	%f4045, %f4040, %f4040;
	fma.rn.f32 	%f4046, %f4039, %f4039, %f4045;
	div.rn.f32 	%f4047, %f4044, %f4046;
	min.f32 	%f4048, %f4047, 0f3F800000;
	max.f32 	%f4049, %f4048, 0f00000000;
	fma.rn.f32 	%f4050, %f4039, %f4049, %f4035;
	fma.rn.f32 	%f4051, %f4040, %f4049, %f4036;
	sub.f32 	%f4052, %f4050, %f283;
	sub.f32 	%f4053, %f4051, %f284;
	mul.f32 	%f4054, %f4053, %f4053;
	fma.rn.f32 	%f4055, %f4052, %f4052, %f4054;
	sqrt.rn.f32 	%f4056, %f4055;
	setp.lt.f32 	%p288, %f4056, %f4034;
	selp.f32 	%f4057, %f4056, %f4034, %p288;
	ld.global.v2.f32 	{%f4058, %f4059}, [%rd191+32];
	ld.global.v2.f32 	{%f4060, %f4061}, [%rd191+40];
	sub.f32 	%f4062, %f4060, %f4058;
	sub.f32 	%f4063, %f4061, %f4059;
	sub.f32 	%f4064, %f283, %f4058;
	sub.f32 	%f4065, %f284, %f4059;
	mul.f32 	%f4066, %f4065, %f4063;
	fma.rn.f32 	%f4067, %f4064, %f4062, %f4066;
	mul.f32 	%f4068, %f4063, %f4063;
	fma.rn.f32 	%f4069, %f4062, %f4062, %f4068;
	div.rn.f32 	%f4070, %f4067, %f4069;
	min.f32 	%f4071, %f4070, 0f3F800000;
	max.f32 	%f4072, %f4071, 0f00000000;
	fma.rn.f32 	%f4073, %f4062, %f4072, %f4058;
	fma.rn.f32 	%f4074, %f4063, %f4072, %f4059;
	sub.f32 	%f4075, %f4073, %f283;
	sub.f32 	%f4076, %f4074, %f284;
	mul.f32 	%f4077, %f4076, %f4076;
	fma.rn.f32 	%f4078, %f4075, %f4075, %f4077;
	sqrt.rn.f32 	%f4079, %f4078;
	setp.lt.f32 	%p289, %f4079, %f4057;
	selp.f32 	%f4080, %f4079, %f4057, %p289;
	ld.global.v2.f32 	{%f4081, %f4082}, [%rd191+48];
	ld.global.v2.f32 	{%f4083, %f4084}, [%rd191+56];
	sub.f32 	%f4085, %f4083, %f4081;
	sub.f32 	%f4086, %f4084, %f4082;
	sub.f32 	%f4087, %f283, %f4081;
	sub.f32 	%f4088, %f284, %f4082;
	mul.f32 	%f4089, %f4088, %f4086;
	fma.rn.f32 	%f4090, %f4087, %f4085, %f4089;
	mul.f32 	%f4091, %f4086, %f4086;
	fma.rn.f32 	%f4092, %f4085, %f4085, %f4091;
	div.rn.f32 	%f4093, %f4090, %f4092;
	min.f32 	%f4094, %f4093, 0f3F800000;
	max.f32 	%f4095, %f4094, 0f00000000;
	fma.rn.f32 	%f4096, %f4085, %f4095, %f4081;
	fma.rn.f32 	%f4097, %f4086, %f4095, %f4082;
	sub.f32 	%f4098, %f4096, %f283;
	sub.f32 	%f4099, %f4097, %f284;
	mul.f32 	%f4100, %f4099, %f4099;
	fma.rn.f32 	%f4101, %f4098, %f4098, %f4100;
	sqrt.rn.f32 	%f4102, %f4101;
	setp.lt.f32 	%p290, %f4102, %f4080;
	selp.f32 	%f6434, %f4102, %f4080, %p290;
	add.s32 	%r671, %r671, 4;
	setp.ne.s32 	%p291, %r671, %r137;
	mov.u32 	%r673, %r137;
	@%p291 bra 	$L__BB1_224;
$L__BB1_225:
	setp.eq.s32 	%p292, %r135, 0;
	@%p292 bra 	$L__BB1_230;
	setp.eq.s32 	%p293, %r136, 0;
	@%p293 bra 	$L__BB1_228;
	shl.b32 	%r404, %r673, 1;
	mul.wide.u32 	%rd192, %r404, 8;
	add.s64 	%rd193, %rd3, %rd192;
	ld.global.v2.f32 	{%f4104, %f4105}, [%rd193];
	ld.global.v2.f32 	{%f4106, %f4107}, [%rd193+8];
	sub.f32 	%f4108, %f4106, %f4104;
	sub.f32 	%f4109, %f4107, %f4105;
	sub.f32 	%f4110, %f283, %f4104;
	sub.f32 	%f4111, %f284, %f4105;
	mul.f32 	%f4112, %f4111, %f4109;
	fma.rn.f32 	%f4113, %f4110, %f4108, %f4112;
	mul.f32 	%f4114, %f4109, %f4109;
	fma.rn.f32 	%f4115, %f4108, %f4108, %f4114;
	div.rn.f32 	%f4116, %f4113, %f4115;
	min.f32 	%f4117, %f4116, 0f3F800000;
	max.f32 	%f4118, %f4117, 0f00000000;
	fma.rn.f32 	%f4119, %f4108, %f4118, %f4104;
	fma.rn.f32 	%f4120, %f4109, %f4118, %f4105;
	sub.f32 	%f4121, %f4119, %f283;
	sub.f32 	%f4122, %f4120, %f284;
	mul.f32 	%f4123, %f4122, %f4122;
	fma.rn.f32 	%f4124, %f4121, %f4121, %f4123;
	sqrt.rn.f32 	%f4125, %f4124;
	setp.lt.f32 	%p294, %f4125, %f6434;
	selp.f32 	%f4126, %f4125, %f6434, %p294;
	add.s32 	%r405, %r404, 2;
	mul.wide.u32 	%rd194, %r405, 8;
	add.s64 	%rd195, %rd3, %rd194;
	ld.global.v2.f32 	{%f4127, %f4128}, [%rd195];
	ld.global.v2.f32 	{%f4129, %f4130}, [%rd195+8];
	sub.f32 	%f4131, %f4129, %f4127;
	sub.f32 	%f4132, %f4130, %f4128;
	sub.f32 	%f4133, %f283, %f4127;
	sub.f32 	%f4134, %f284, %f4128;
	mul.f32 	%f4135, %f4134, %f4132;
	fma.rn.f32 	%f4136, %f4133, %f4131, %f4135;
	mul.f32 	%f4137, %f4132, %f4132;
	fma.rn.f32 	%f4138, %f4131, %f4131, %f4137;
	div.rn.f32 	%f4139, %f4136, %f4138;
	min.f32 	%f4140, %f4139, 0f3F800000;
	max.f32 	%f4141, %f4140, 0f00000000;
	fma.rn.f32 	%f4142, %f4131, %f4141, %f4127;
	fma.rn.f32 	%f4143, %f4132, %f4141, %f4128;
	sub.f32 	%f4144, %f4142, %f283;
	sub.f32 	%f4145, %f4143, %f284;
	mul.f32 	%f4146, %f4145, %f4145;
	fma.rn.f32 	%f4147, %f4144, %f4144, %f4146;
	sqrt.rn.f32 	%f4148, %f4147;
	setp.lt.f32 	%p295, %f4148, %f4126;
	selp.f32 	%f6434, %f4148, %f4126, %p295;
	sub.s32 	%r673, %r405, %r673;
$L__BB1_228:
	setp.eq.s32 	%p296, %r138, 0;
	@%p296 bra 	$L__BB1_230;
	shl.b32 	%r406, %r673, 1;
	mul.wide.u32 	%rd196, %r406, 8;
	add.s64 	%rd197, %rd3, %rd196;
	ld.global.v2.f32 	{%f4149, %f4150}, [%rd197];
	ld.global.v2.f32 	{%f4151, %f4152}, [%rd197+8];
	sub.f32 	%f4153, %f4151, %f4149;
	sub.f32 	%f4154, %f4152, %f4150;
	sub.f32 	%f4155, %f283, %f4149;
	sub.f32 	%f4156, %f284, %f4150;
	mul.f32 	%f4157, %f4156, %f4154;
	fma.rn.f32 	%f4158, %f4155, %f4153, %f4157;
	mul.f32 	%f4159, %f4154, %f4154;
	fma.rn.f32 	%f4160, %f4153, %f4153, %f4159;
	div.rn.f32 	%f4161, %f4158, %f4160;
	min.f32 	%f4162, %f4161, 0f3F800000;
	max.f32 	%f4163, %f4162, 0f00000000;
	fma.rn.f32 	%f4164, %f4153, %f4163, %f4149;
	fma.rn.f32 	%f4165, %f4154, %f4163, %f4150;
	sub.f32 	%f4166, %f4164, %f283;
	sub.f32 	%f4167, %f4165, %f284;
	mul.f32 	%f4168, %f4167, %f4167;
	fma.rn.f32 	%f4169, %f4166, %f4166, %f4168;
	sqrt.rn.f32 	%f4170, %f4169;
	setp.lt.f32 	%p297, %f4170, %f6434;
	selp.f32 	%f6434, %f4170, %f6434, %p297;
$L__BB1_230:
	setp.lt.u32 	%p298, %r134, 3;
	ld.global.v2.f32 	{%f294, %f295}, [%rd8+28672];
	mov.f32 	%f6440, 0f7F7FFFFF;
	mov.b32 	%r676, 0;
	@%p298 bra 	$L__BB1_233;
	mov.f32 	%f6440, 0f7F7FFFFF;
	mov.b32 	%r674, 0;
$L__BB1_232:
	.pragma "nounroll";
	shl.b32 	%r409, %r674, 1;
	mul.wide.u32 	%rd198, %r409, 8;
	add.s64 	%rd199, %rd3, %rd198;
	ld.global.v2.f32 	{%f4174, %f4175}, [%rd199];
	ld.global.v2.f32 	{%f4176, %f4177}, [%rd199+8];
	sub.f32 	%f4178, %f4176, %f4174;
	sub.f32 	%f4179, %f4177, %f4175;
	sub.f32 	%f4180, %f294, %f4174;
	sub.f32 	%f4181, %f295, %f4175;
	mul.f32 	%f4182, %f4181, %f4179;
	fma.rn.f32 	%f4183, %f4180, %f4178, %f4182;
	mul.f32 	%f4184, %f4179, %f4179;
	fma.rn.f32 	%f4185, %f4178, %f4178, %f4184;
	div.rn.f32 	%f4186, %f4183, %f4185;
	min.f32 	%f4187, %f4186, 0f3F800000;
	max.f32 	%f4188, %f4187, 0f00000000;
	fma.rn.f32 	%f4189, %f4178, %f4188, %f4174;
	fma.rn.f32 	%f4190, %f4179, %f4188, %f4175;
	sub.f32 	%f4191, %f4189, %f294;
	sub.f32 	%f4192, %f4190, %f295;
	mul.f32 	%f4193, %f4192, %f4192;
	fma.rn.f32 	%f4194, %f4191, %f4191, %f4193;
	sqrt.rn.f32 	%f4195, %f4194;
	setp.lt.f32 	%p299, %f4195, %f6440;
	selp.f32 	%f4196, %f4195, %f6440, %p299;
	ld.global.v2.f32 	{%f4197, %f4198}, [%rd199+16];
	ld.global.v2.f32 	{%f4199, %f4200}, [%rd199+24];
	sub.f32 	%f4201, %f4199, %f4197;
	sub.f32 	%f4202, %f4200, %f4198;
	sub.f32 	%f4203, %f294, %f4197;
	sub.f32 	%f4204, %f295, %f4198;
	mul.f32 	%f4205, %f4204, %f4202;
	fma.rn.f32 	%f4206, %f4203, %f4201, %f4205;
	mul.f32 	%f4207, %f4202, %f4202;
	fma.rn.f32 	%f4208, %f4201, %f4201, %f4207;
	div.rn.f32 	%f4209, %f4206, %f4208;
	min.f32 	%f4210, %f4209, 0f3F800000;
	max.f32 	%f4211, %f4210, 0f00000000;
	fma.rn.f32 	%f4212, %f4201, %f4211, %f4197;
	fma.rn.f32 	%f4213, %f4202, %f4211, %f4198;
	sub.f32 	%f4214, %f4212, %f294;
	sub.f32 	%f4215, %f4213, %f295;
	mul.f32 	%f4216, %f4215, %f4215;
	fma.rn.f32 	%f4217, %f4214, %f4214, %f4216;
	sqrt.rn.f32 	%f4218, %f4217;
	setp.lt.f32 	%p300, %f4218, %f4196;
	selp.f32 	%f4219, %f4218, %f4196, %p300;
	ld.global.v2.f32 	{%f4220, %f4221}, [%rd199+32];
	ld.global.v2.f32 	{%f4222, %f4223}, [%rd199+40];
	sub.f32 	%f4224, %f4222, %f4220;
	sub.f32 	%f4225, %f4223, %f4221;
	sub.f32 	%f4226, %f294, %f4220;
	sub.f32 	%f4227, %f295, %f4221;
	mul.f32 	%f4228, %f4227, %f4225;
	fma.rn.f32 	%f4229, %f4226, %f4224, %f4228;
	mul.f32 	%f4230, %f4225, %f4225;
	fma.rn.f32 	%f4231, %f4224, %f4224, %f4230;
	div.rn.f32 	%f4232, %f4229, %f4231;
	min.f32 	%f4233, %f4232, 0f3F800000;
	max.f32 	%f4234, %f4233, 0f00000000;
	fma.rn.f32 	%f4235, %f4224, %f4234, %f4220;
	fma.rn.f32 	%f4236, %f4225, %f4234, %f4221;
	sub.f32 	%f4237, %f4235, %f294;
	sub.f32 	%f4238, %f4236, %f295;
	mul.f32 	%f4239, %f4238, %f4238;
	fma.rn.f32 	%f4240, %f4237, %f4237, %f4239;
	sqrt.rn.f32 	%f4241, %f4240;
	setp.lt.f32 	%p301, %f4241, %f4219;
	selp.f32 	%f4242, %f4241, %f4219, %p301;
	ld.global.v2.f32 	{%f4243, %f4244}, [%rd199+48];
	ld.global.v2.f32 	{%f4245, %f4246}, [%rd199+56];
	sub.f32 	%f4247, %f4245, %f4243;
	sub.f32 	%f4248, %f4246, %f4244;
	sub.f32 	%f4249, %f294, %f4243;
	sub.f32 	%f4250, %f295, %f4244;
	mul.f32 	%f4251, %f4250, %f4248;
	fma.rn.f32 	%f4252, %f4249, %f4247, %f4251;
	mul.f32 	%f4253, %f4248, %f4248;
	fma.rn.f32 	%f4254, %f4247, %f4247, %f4253;
	div.rn.f32 	%f4255, %f4252, %f4254;
	min.f32 	%f4256, %f4255, 0f3F800000;
	max.f32 	%f4257, %f4256, 0f00000000;
	fma.rn.f32 	%f4258, %f4247, %f4257, %f4243;
	fma.rn.f32 	%f4259, %f4248, %f4257, %f4244;
	sub.f32 	%f4260, %f4258, %f294;
	sub.f32 	%f4261, %f4259, %f295;
	mul.f32 	%f4262, %f4261, %f4261;
	fma.rn.f32 	%f4263, %f4260, %f4260, %f4262;
	sqrt.rn.f32 	%f4264, %f4263;
	setp.lt.f32 	%p302, %f4264, %f4242;
	selp.f32 	%f6440, %f4264, %f4242, %p302;
	add.s32 	%r674, %r674, 4;
	setp.ne.s32 	%p303, %r674, %r137;
	mov.u32 	%r676, %r137;
	@%p303 bra 	$L__BB1_232;
$L__BB1_233:
	setp.eq.s32 	%p304, %r135, 0;
	@%p304 bra 	$L__BB1_238;
	setp.eq.s32 	%p305, %r136, 0;
	@%p305 bra 	$L__BB1_236;
	shl.b32 	%r410, %r676, 1;
	mul.wide.u32 	%rd200, %r410, 8;
	add.s64 	%rd201, %rd3, %rd200;
	ld.global.v2.f32 	{%f4266, %f4267}, [%rd201];
	ld.global.v2.f32 	{%f4268, %f4269}, [%rd201+8];
	sub.f32 	%f4270, %f4268, %f4266;
	sub.f32 	%f4271, %f4269, %f4267;
	sub.f32 	%f4272, %f294, %f4266;
	sub.f32 	%f4273, %f295, %f4267;
	mul.f32 	%f4274, %f4273, %f4271;
	fma.rn.f32 	%f4275, %f4272, %f4270, %f4274;
	mul.f32 	%f4276, %f4271, %f4271;
	fma.rn.f32 	%f4277, %f4270, %f4270, %f4276;
	div.rn.f32 	%f4278, %f4275, %f4277;
	min.f32 	%f4279, %f4278, 0f3F800000;
	max.f32 	%f4280, %f4279, 0f00000000;
	fma.rn.f32 	%f4281, %f4270, %f4280, %f4266;
	fma.rn.f32 	%f4282, %f4271, %f4280, %f4267;
	sub.f32 	%f4283, %f4281, %f294;
	sub.f32 	%f4284, %f4282, %f295;
	mul.f32 	%f4285, %f4284, %f4284;
	fma.rn.f32 	%f4286, %f4283, %f4283, %f4285;
	sqrt.rn.f32 	%f4287, %f4286;
	setp.lt.f32 	%p306, %f4287, %f6440;
	selp.f32 	%f4288, %f4287, %f6440, %p306;
	add.s32 	%r411, %r410, 2;
	mul.wide.u32 	%rd202, %r411, 8;
	add.s64 	%rd203, %rd3, %rd202;
	ld.global.v2.f32 	{%f4289, %f4290}, [%rd203];
	ld.global.v2.f32 	{%f4291, %f4292}, [%rd203+8];
	sub.f32 	%f4293, %f4291, %f4289;
	sub.f32 	%f4294, %f4292, %f4290;
	sub.f32 	%f4295, %f294, %f4289;
	sub.f32 	%f4296, %f295, %f4290;
	mul.f32 	%f4297, %f4296, %f4294;
	fma.rn.f32 	%f4298, %f4295, %f4293, %f4297;
	mul.f32 	%f4299, %f4294, %f4294;
	fma.rn.f32 	%f4300, %f4293, %f4293, %f4299;
	div.rn.f32 	%f4301, %f4298, %f4300;
	min.f32 	%f4302, %f4301, 0f3F800000;
	max.f32 	%f4303, %f4302, 0f00000000;
	fma.rn.f32 	%f4304, %f4293, %f4303, %f4289;
	fma.rn.f32 	%f4305, %f4294, %f4303, %f4290;
	sub.f32 	%f4306, %f4304, %f294;
	sub.f32 	%f4307, %f4305, %f295;
	mul.f32 	%f4308, %f4307, %f4307;
	fma.rn.f32 	%f4309, %f4306, %f4306, %f4308;
	sqrt.rn.f32 	%f4310, %f4309;
	setp.lt.f32 	%p307, %f4310, %f4288;
	selp.f32 	%f6440, %f4310, %f4288, %p307;
	sub.s32 	%r676, %r411, %r676;
$L__BB1_236:
	setp.eq.s32 	%p308, %r138, 0;
	@%p308 bra 	$L__BB1_238;
	shl.b32 	%r412, %r676, 1;
	mul.wide.u32 	%rd204, %r412, 8;
	add.s64 	%rd205, %rd3, %rd204;
	ld.global.v2.f32 	{%f4311, %f4312}, [%rd205];
	ld.global.v2.f32 	{%f4313, %f4314}, [%rd205+8];
	sub.f32 	%f4315, %f4313, %f4311;
	sub.f32 	%f4316, %f4314, %f4312;
	sub.f32 	%f4317, %f294, %f4311;
	sub.f32 	%f4318, %f295, %f4312;
	mul.f32 	%f4319, %f4318, %f4316;
	fma.rn.f32 	%f4320, %f4317, %f4315, %f4319;
	mul.f32 	%f4321, %f4316, %f4316;
	fma.rn.f32 	%f4322, %f4315, %f4315, %f4321;
	div.rn.f32 	%f4323, %f4320, %f4322;
	min.f32 	%f4324, %f4323, 0f3F800000;
	max.f32 	%f4325, %f4324, 0f00000000;
	fma.rn.f32 	%f4326, %f4315, %f4325, %f4311;
	fma.rn.f32 	%f4327, %f4316, %f4325, %f4312;
	sub.f32 	%f4328, %f4326, %f294;
	sub.f32 	%f4329, %f4327, %f295;
	mul.f32 	%f4330, %f4329, %f4329;
	fma.rn.f32 	%f4331, %f4328, %f4328, %f4330;
	sqrt.rn.f32 	%f4332, %f4331;
	setp.lt.f32 	%p309, %f4332, %f6440;
	selp.f32 	%f6440, %f4332, %f6440, %p309;
$L__BB1_238:
	setp.lt.u32 	%p310, %r134, 3;
	ld.global.v2.f32 	{%f305, %f306}, [%rd8+32768];
	mov.f32 	%f6446, 0f7F7FFFFF;
	mov.b32 	%r679, 0;
	@%p310 bra 	$L__BB1_241;
	mov.f32 	%f6446, 0f7F7FFFFF;
	mov.b32 	%r677, 0;
$L__BB1_240:
	.pragma "nounroll";
	shl.b32 	%r415, %r677, 1;
	mul.wide.u32 	%rd206, %r415, 8;
	add.s64 	%rd207, %rd3, %rd206;
	ld.global.v2.f32 	{%f4336, %f4337}, [%rd207];
	ld.global.v2.f32 	{%f4338, %f4339}, [%rd207+8];
	sub.f32 	%f4340, %f4338, %f4336;
	sub.f32 	%f4341, %f4339, %f4337;
	sub.f32 	%f4342, %f305, %f4336;
	sub.f32 	%f4343, %f306, %f4337;
	mul.f32 	%f4344, %f4343, %f4341;
	fma.rn.f32 	%f4345, %f4342, %f4340, %f4344;
	mul.f32 	%f4346, %f4341, %f4341;
	fma.rn.f32 	%f4347, %f4340, %f4340, %f4346;
	div.rn.f32 	%f4348, %f4345, %f4347;
	min.f32 	%f4349, %f4348, 0f3F800000;
	max.f32 	%f4350, %f4349, 0f00000000;
	fma.rn.f32 	%f4351, %f4340, %f4350, %f4336;
	fma.rn.f32 	%f4352, %f4341, %f4350, %f4337;
	sub.f32 	%f4353, %f4351, %f305;
	sub.f32 	%f4354, %f4352, %f306;
	mul.f32 	%f4355, %f4354, %f4354;
	fma.rn.f32 	%f4356, %f4353, %f4353, %f4355;
	sqrt.rn.f32 	%f4357, %f4356;
	setp.lt.f32 	%p311, %f4357, %f6446;
	selp.f32 	%f4358, %f4357, %f6446, %p311;
	ld.global.v2.f32 	{%f4359, %f4360}, [%rd207+16];
	ld.global.v2.f32 	{%f4361, %f4362}, [%rd207+24];
	sub.f32 	%f4363, %f4361, %f4359;
	sub.f32 	%f4364, %f4362, %f4360;
	sub.f32 	%f4365, %f305, %f4359;
	sub.f32 	%f4366, %f306, %f4360;
	mul.f32 	%f4367, %f4366, %f4364;
	fma.rn.f32 	%f4368, %f4365, %f4363, %f4367;
	mul.f32 	%f4369, %f4364, %f4364;
	fma.rn.f32 	%f4370, %f4363, %f4363, %f4369;
	div.rn.f32 	%f4371, %f4368, %f4370;
	min.f32 	%f4372, %f4371, 0f3F800000;
	max.f32 	%f4373, %f4372, 0f00000000;
	fma.rn.f32 	%f4374, %f4363, %f4373, %f4359;
	fma.rn.f32 	%f4375, %f4364, %f4373, %f4360;
	sub.f32 	%f4376, %f4374, %f305;
	sub.f32 	%f4377, %f4375, %f306;
	mul.f32 	%f4378, %f4377, %f4377;
	fma.rn.f32 	%f4379, %f4376, %f4376, %f4378;
	sqrt.rn.f32 	%f4380, %f4379;
	setp.lt.f32 	%p312, %f4380, %f4358;
	selp.f32 	%f4381, %f4380, %f4358, %p312;
	ld.global.v2.f32 	{%f4382, %f4383}, [%rd207+32];
	ld.global.v2.f32 	{%f4384, %f4385}, [%rd207+40];
	sub.f32 	%f4386, %f4384, %f4382;
	sub.f32 	%f4387, %f4385, %f4383;
	sub.f32 	%f4388, %f305, %f4382;
	sub.f32 	%f4389, %f306, %f4383;
	mul.f32 	%f4390, %f4389, %f4387;
	fma.rn.f32 	%f4391, %f4388, %f4386, %f4390;
	mul.f32 	%f4392, %f4387, %f4387;
	fma.rn.f32 	%f4393, %f4386, %f4386, %f4392;
	div.rn.f32 	%f4394, %f4391, %f4393;
	min.f32 	%f4395, %f4394, 0f3F800000;
	max.f32 	%f4396, %f4395, 0f00000000;
	fma.rn.f32 	%f4397, %f4386, %f4396, %f4382;
	fma.rn.f32 	%f4398, %f4387, %f4396, %f4383;
	sub.f32 	%f4399, %f4397, %f305;
	sub.f32 	%f4400, %f4398, %f306;
	mul.f32 	%f4401, %f4400, %f4400;
	fma.rn.f32 	%f4402, %f4399, %f4399, %f4401;
	sqrt.rn.f32 	%f4403, %f4402;
	setp.lt.f32 	%p313, %f4403, %f4381;
	selp.f32 	%f4404, %f4403, %f4381, %p313;
	ld.global.v2.f32 	{%f4405, %f4406}, [%rd207+48];
	ld.global.v2.f32 	{%f4407, %f4408}, [%rd207+56];
	sub.f32 	%f4409, %f4407, %f4405;
	sub.f32 	%f4410, %f4408, %f4406;
	sub.f32 	%f4411, %f305, %f4405;
	sub.f32 	%f4412, %f306, %f4406;
	mul.f32 	%f4413, %f4412, %f4410;
	fma.rn.f32 	%f4414, %f4411, %f4409, %f4413;
	mul.f32 	%f4415, %f4410, %f4410;
	fma.rn.f32 	%f4416, %f4409, %f4409, %f4415;
	div.rn.f32 	%f4417, %f4414, %f4416;
	min.f32 	%f4418, %f4417, 0f3F800000;
	max.f32 	%f4419, %f4418, 0f00000000;
	fma.rn.f32 	%f4420, %f4409, %f4419, %f4405;
	fma.rn.f32 	%f4421, %f4410, %f4419, %f4406;
	sub.f32 	%f4422, %f4420, %f305;
	sub.f32 	%f4423, %f4421, %f306;
	mul.f32 	%f4424, %f4423, %f4423;
	fma.rn.f32 	%f4425, %f4422, %f4422, %f4424;
	sqrt.rn.f32 	%f4426, %f4425;
	setp.lt.f32 	%p314, %f4426, %f4404;
	selp.f32 	%f6446, %f4426, %f4404, %p314;
	add.s32 	%r677, %r677, 4;
	setp.ne.s32 	%p315, %r677, %r137;
	mov.u32 	%r679, %r137;
	@%p315 bra 	$L__BB1_240;
$L__BB1_241:
	setp.eq.s32 	%p316, %r135, 0;
	@%p316 bra 	$L__BB1_246;
	setp.eq.s32 	%p317, %r136, 0;
	@%p317 bra 	$L__BB1_244;
	shl.b32 	%r416, %r679, 1;
	mul.wide.u32 	%rd208, %r416, 8;
	add.s64 	%rd209, %rd3, %rd208;
	ld.global.v2.f32 	{%f4428, %f4429}, [%rd209];
	ld.global.v2.f32 	{%f4430, %f4431}, [%rd209+8];
	sub.f32 	%f4432, %f4430, %f4428;
	sub.f32 	%f4433, %f4431, %f4429;
	sub.f32 	%f4434, %f305, %f4428;
	sub.f32 	%f4435, %f306, %f4429;
	mul.f32 	%f4436, %f4435, %f4433;
	fma.rn.f32 	%f4437, %f4434, %f4432, %f4436;
	mul.f32 	%f4438, %f4433, %f4433;
	fma.rn.f32 	%f4439, %f4432, %f4432, %f4438;
	div.rn.f32 	%f4440, %f4437, %f4439;
	min.f32 	%f4441, %f4440, 0f3F800000;
	max.f32 	%f4442, %f4441, 0f00000000;
	fma.rn.f32 	%f4443, %f4432, %f4442, %f4428;
	fma.rn.f32 	%f4444, %f4433, %f4442, %f4429;
	sub.f32 	%f4445, %f4443, %f305;
	sub.f32 	%f4446, %f4444, %f306;
	mul.f32 	%f4447, %f4446, %f4446;
	fma.rn.f32 	%f4448, %f4445, %f4445, %f4447;
	sqrt.rn.f32 	%f4449, %f4448;
	setp.lt.f32 	%p318, %f4449, %f6446;
	selp.f32 	%f4450, %f4449, %f6446, %p318;
	add.s32 	%r417, %r416, 2;
	mul.wide.u32 	%rd210, %r417, 8;
	add.s64 	%rd211, %rd3, %rd210;
	ld.global.v2.f32 	{%f4451, %f4452}, [%rd211];
	ld.global.v2.f32 	{%f4453, %f4454}, [%rd211+8];
	sub.f32 	%f4455, %f4453, %f4451;
	sub.f32 	%f4456, %f4454, %f4452;
	sub.f32 	%f4457, %f305, %f4451;
	sub.f32 	%f4458, %f306, %f4452;
	mul.f32 	%f4459, %f4458, %f4456;
	fma.rn.f32 	%f4460, %f4457, %f4455, %f4459;
	mul.f32 	%f4461, %f4456, %f4456;
	fma.rn.f32 	%f4462, %f4455, %f4455, %f4461;
	div.rn.f32 	%f4463, %f4460, %f4462;
	min.f32 	%f4464, %f4463, 0f3F800000;
	max.f32 	%f4465, %f4464, 0f00000000;
	fma.rn.f32 	%f4466, %f4455, %f4465, %f4451;
	fma.rn.f32 	%f4467, %f4456, %f4465, %f4452;
	sub.f32 	%f4468, %f4466, %f305;
	sub.f32 	%f4469, %f4467, %f306;
	mul.f32 	%f4470, %f4469, %f4469;
	fma.rn.f32 	%f4471, %f4468, %f4468, %f4470;
	sqrt.rn.f32 	%f4472, %f4471;
	setp.lt.f32 	%p319, %f4472, %f4450;
	selp.f32 	%f6446, %f4472, %f4450, %p319;
	sub.s32 	%r679, %r417, %r679;
$L__BB1_244:
	setp.eq.s32 	%p320, %r138, 0;
	@%p320 bra 	$L__BB1_246;
	shl.b32 	%r418, %r679, 1;
	mul.wide.u32 	%rd212, %r418, 8;
	add.s64 	%rd213, %rd3, %rd212;
	ld.global.v2.f32 	{%f4473, %f4474}, [%rd213];
	ld.global.v2.f32 	{%f4475, %f4476}, [%rd213+8];
	sub.f32 	%f4477, %f4475, %f4473;
	sub.f32 	%f4478, %f4476, %f4474;
	sub.f32 	%f4479, %f305, %f4473;
	sub.f32 	%f4480, %f306, %f4474;
	mul.f32 	%f4481, %f4480, %f4478;
	fma.rn.f32 	%f4482, %f4479, %f4477, %f4481;
	mul.f32 	%f4483, %f4478, %f4478;
	fma.rn.f32 	%f4484, %f4477, %f4477, %f4483;
	div.rn.f32 	%f4485, %f4482, %f4484;
	min.f32 	%f4486, %f4485, 0f3F800000;
	max.f32 	%f4487, %f4486, 0f00000000;
	fma.rn.f32 	%f4488, %f4477, %f4487, %f4473;
	fma.rn.f32 	%f4489, %f4478, %f4487, %f4474;
	sub.f32 	%f4490, %f4488, %f305;
	sub.f32 	%f4491, %f4489, %f306;
	mul.f32 	%f4492, %f4491, %f4491;
	fma.rn.f32 	%f4493, %f4490, %f4490, %f4492;
	sqrt.rn.f32 	%f4494, %f4493;
	setp.lt.f32 	%p321, %f4494, %f6446;
	selp.f32 	%f6446, %f4494, %f6446, %p321;
$L__BB1_246:
	setp.lt.u32 	%p322, %r134, 3;
	ld.global.v2.f32 	{%f316, %f317}, [%rd8+36864];
	mov.f32 	%f6452, 0f7F7FFFFF;
	mov.b32 	%r682, 0;
	@%p322 bra 	$L__BB1_249;
	mov.f32 	%f6452, 0f7F7FFFFF;
	mov.b32 	%r680, 0;
$L__BB1_248:
	.pragma "nounroll";
	shl.b32 	%r421, %r680, 1;
	mul.wide.u32 	%rd214, %r421, 8;
	add.s64 	%rd215, %rd3, %rd214;
	ld.global.v2.f32 	{%f4498, %f4499}, [%rd215];
	ld.global.v2.f32 	{%f4500, %f4501}, [%rd215+8];
	sub.f32 	%f4502, %f4500, %f4498;
	sub.f32 	%f4503, %f4501, %f4499;
	sub.f32 	%f4504, %f316, %f4498;
	sub.f32 	%f4505, %f317, %f4499;
	mul.f32 	%f4506, %f4505, %f4503;
	fma.rn.f32 	%f4507, %f4504, %f4502, %f4506;
	mul.f32 	%f4508, %f4503, %f4503;
	fma.rn.f32 	%f4509, %f4502, %f4502, %f4508;
	div.rn.f32 	%f4510, %f4507, %f4509;
	min.f32 	%f4511, %f4510, 0f3F800000;
	max.f32 	%f4512, %f4511, 0f00000000;
	fma.rn.f32 	%f4513, %f4502, %f4512, %f4498;
	fma.rn.f32 	%f4514, %f4503, %f4512, %f4499;
	sub.f32 	%f4515, %f4513, %f316;
	sub.f32 	%f4516, %f4514, %f317;
	mul.f32 	%f4517, %f4516, %f4516;
	fma.rn.f32 	%f4518, %f4515, %f4515, %f4517;
	sqrt.rn.f32 	%f4519, %f4518;
	setp.lt.f32 	%p323, %f4519, %f6452;
	selp.f32 	%f4520, %f4519, %f6452, %p323;
	ld.global.v2.f32 	{%f4521, %f4522}, [%rd215+16];
	ld.global.v2.f32 	{%f4523, %f4524}, [%rd215+24];
	sub.f32 	%f4525, %f4523, %f4521;
	sub.f32 	%f4526, %f4524, %f4522;
	sub.f32 	%f4527, %f316, %f4521;
	sub.f32 	%f4528, %f317, %f4522;
	mul.f32 	%f4529, %f4528, %f4526;
	fma.rn.f32 	%f4530, %f4527, %f4525, %f4529;
	mul.f32 	%f4531, %f4526, %f4526;
	fma.rn.f32 	%f4532, %f4525, %f4525, %f4531;
	div.rn.f32 	%f4533, %f4530, %f4532;
	min.f32 	%f4534, %f4533, 0f3F800000;
	max.f32 	%f4535, %f4534, 0f00000000;
	fma.rn.f32 	%f4536, %f4525, %f4535, %f4521;
	fma.rn.f32 	%f4537, %f4526, %f4535, %f4522;
	sub.f32 	%f4538, %f4536, %f316;
	sub.f32 	%f4539, %f4537, %f317;
	mul.f32 	%f4540, %f4539, %f4539;
	fma.rn.f32 	%f4541, %f4538, %f4538, %f4540;
	sqrt.rn.f32 	%f4542, %f4541;
	setp.lt.f32 	%p324, %f4542, %f4520;
	selp.f32 	%f4543, %f4542, %f4520, %p324;
	ld.global.v2.f32 	{%f4544, %f4545}, [%rd215+32];
	ld.global.v2.f32 	{%f4546, %f4547}, [%rd215+40];
	sub.f32 	%f4548, %f4546, %f4544;
	sub.f32 	%f4549, %f4547, %f4545;
	sub.f32 	%f4550, %f316, %f4544;
	sub.f32 	%f4551, %f317, %f4545;
	mul.f32 	%f4552, %f4551, %f4549;
	fma.rn.f32 	%f4553, %f4550, %f4548, %f4552;
	mul.f32 	%f4554, %f4549, %f4549;
	fma.rn.f32 	%f4555, %f4548, %f4548, %f4554;
	div.rn.f32 	%f4556, %f4553, %f4555;
	min.f32 	%f4557, %f4556, 0f3F800000;
	max.f32 	%f4558, %f4557, 0f00000000;
	fma.rn.f32 	%f4559, %f4548, %f4558, %f4544;
	fma.rn.f32 	%f4560, %f4549, %f4558, %f4545;
	sub.f32 	%f4561, %f4559, %f316;
	sub.f32 	%f4562, %f4560, %f317;
	mul.f32 	%f4563, %f4562, %f4562;
	fma.rn.f32 	%f4564, %f4561, %f4561, %f4563;
	sqrt.rn.f32 	%f4565, %f4564;
	setp.lt.f32 	%p325, %f4565, %f4543;
	selp.f32 	%f4566, %f4565, %f4543, %p325;
	ld.global.v2.f32 	{%f4567, %f4568}, [%rd215+48];
	ld.global.v2.f32 	{%f4569, %f4570}, [%rd215+56];
	sub.f32 	%f4571, %f4569, %f4567;
	sub.f32 	%f4572, %f4570, %f4568;
	sub.f32 	%f4573, %f316, %f4567;
	sub.f32 	%f4574, %f317, %f4568;
	mul.f32 	%f4575, %f4574, %f4572;
	fma.rn.f32 	%f4576, %f4573, %f4571, %f4575;
	mul.f32 	%f4577, %f4572, %f4572;
	fma.rn.f32 	%f4578, %f4571, %f4571, %f4577;
	div.rn.f32 	%f4579, %f4576, %f4578;
	min.f32 	%f4580, %f4579, 0f3F800000;
	max.f32 	%f4581, %f4580, 0f00000000;
	fma.rn.f32 	%f4582, %f4571, %f4581, %f4567;
	fma.rn.f32 	%f4583, %f4572, %f4581, %f4568;
	sub.f32 	%f4584, %f4582, %f316;
	sub.f32 	%f4585, %f4583, %f317;
	mul.f32 	%f4586, %f4585, %f4585;
	fma.rn.f32 	%f4587, %f4584, %f4584, %f4586;
	sqrt.rn.f32 	%f4588, %f4587;
	setp.lt.f32 	%p326, %f4588, %f4566;
	selp.f32 	%f6452, %f4588, %f4566, %p326;
	add.s32 	%r680, %r680, 4;
	setp.ne.s32 	%p327, %r680, %r137;
	mov.u32 	%r682, %r137;
	@%p327 bra 	$L__BB1_248;
$L__BB1_249:
	setp.eq.s32 	%p328, %r135, 0;
	@%p328 bra 	$L__BB1_254;
	setp.eq.s32 	%p329, %r136, 0;
	@%p329 bra 	$L__BB1_252;
	shl.b32 	%r422, %r682, 1;
	mul.wide.u32 	%rd216, %r422, 8;
	add.s64 	%rd217, %rd3, %rd216;
	ld.global.v2.f32 	{%f4590, %f4591}, [%rd217];
	ld.global.v2.f32 	{%f4592, %f4593}, [%rd217+8];
	sub.f32 	%f4594, %f4592, %f4590;
	sub.f32 	%f4595, %f4593, %f4591;
	sub.f32 	%f4596, %f316, %f4590;
	sub.f32 	%f4597, %f317, %f4591;
	mul.f32 	%f4598, %f4597, %f4595;
	fma.rn.f32 	%f4599, %f4596, %f4594, %f4598;
	mul.f32 	%f4600, %f4595, %f4595;
	fma.rn.f32 	%f4601, %f4594, %f4594, %f4600;
	div.rn.f32 	%f4602, %f4599, %f4601;
	min.f32 	%f4603, %f4602, 0f3F800000;
	max.f32 	%f4604, %f4603, 0f00000000;
	fma.rn.f32 	%f4605, %f4594, %f4604, %f4590;
	fma.rn.f32 	%f4606, %f4595, %f4604, %f4591;
	sub.f32 	%f4607, %f4605, %f316;
	sub.f32 	%f4608, %f4606, %f317;
	mul.f32 	%f4609, %f4608, %f4608;
	fma.rn.f32 	%f4610, %f4607, %f4607, %f4609;
	sqrt.rn.f32 	%f4611, %f4610;
	setp.lt.f32 	%p330, %f4611, %f6452;
	selp.f32 	%f4612, %f4611, %f6452, %p330;
	add.s32 	%r423, %r422, 2;
	mul.wide.u32 	%rd218, %r423, 8;
	add.s64 	%rd219, %rd3, %rd218;
	ld.global.v2.f32 	{%f4613, %f4614}, [%rd219];
	ld.global.v2.f32 	{%f4615, %f4616}, [%rd219+8];
	sub.f32 	%f4617, %f4615, %f4613;
	sub.f32 	%f4618, %f4616, %f4614;
	sub.f32 	%f4619, %f316, %f4613;
	sub.f32 	%f4620, %f317, %f4614;
	mul.f32 	%f4621, %f4620, %f4618;
	fma.rn.f32 	%f4622, %f4619, %f4617, %f4621;
	mul.f32 	%f4623, %f4618, %f4618;
	fma.rn.f32 	%f4624, %f4617, %f4617, %f4623;
	div.rn.f32 	%f4625, %f4622, %f4624;
	min.f32 	%f4626, %f4625, 0f3F800000;
	max.f32 	%f4627, %f4626, 0f00000000;
	fma.rn.f32 	%f4628, %f4617, %f4627, %f4613;
	fma.rn.f32 	%f4629, %f4618, %f4627, %f4614;
	sub.f32 	%f4630, %f4628, %f316;
	sub.f32 	%f4631, %f4629, %f317;
	mul.f32 	%f4632, %f4631, %f4631;
	fma.rn.f32 	%f4633, %f4630, %f4630, %f4632;
	sqrt.rn.f32 	%f4634, %f4633;
	setp.lt.f32 	%p331, %f4634, %f4612;
	selp.f32 	%f6452, %f4634, %f4612, %p331;
	sub.s32 	%r682, %r423, %r682;
$L__BB1_252:
	setp.eq.s32 	%p332, %r138, 0;
	@%p332 bra 	$L__BB1_254;
	shl.b32 	%r424, %r682, 1;
	mul.wide.u32 	%rd220, %r424, 8;
	add.s64 	%rd221, %rd3, %rd220;
	ld.global.v2.f32 	{%f4635, %f4636}, [%rd221];
	ld.global.v2.f32 	{%f4637, %f4638}, [%rd221+8];
	sub.f32 	%f4639, %f4637, %f4635;
	sub.f32 	%f4640, %f4638, %f4636;
	sub.f32 	%f4641, %f316, %f4635;
	sub.f32 	%f4642, %f317, %f4636;
	mul.f32 	%f4643, %f4642, %f4640;
	fma.rn.f32 	%f4644, %f4641, %f4639, %f4643;
	mul.f32 	%f4645, %f4640, %f4640;
	fma.rn.f32 	%f4646, %f4639, %f4639, %f4645;
	div.rn.f32 	%f4647, %f4644, %f4646;
	min.f32 	%f4648, %f4647, 0f3F800000;
	max.f32 	%f4649, %f4648, 0f00000000;
	fma.rn.f32 	%f4650, %f4639, %f4649, %f4635;
	fma.rn.f32 	%f4651, %f4640, %f4649, %f4636;
	sub.f32 	%f4652, %f4650, %f316;
	sub.f32 	%f4653, %f4651, %f317;
	mul.f32 	%f4654, %f4653, %f4653;
	fma.rn.f32 	%f4655, %f4652, %f4652, %f4654;
	sqrt.rn.f32 	%f4656, %f4655;
	setp.lt.f32 	%p333, %f4656, %f6452;
	selp.f32 	%f6452, %f4656, %f6452, %p333;
$L__BB1_254:
	setp.lt.u32 	%p334, %r134, 3;
	ld.global.v2.f32 	{%f327, %f328}, [%rd8+40960];
	mov.f32 	%f6458, 0f7F7FFFFF;
	mov.b32 	%r685, 0;
	@%p334 bra 	$L__BB1_257;
	mov.f32 	%f6458, 0f7F7FFFFF;
	mov.b32 	%r683, 0;
$L__BB1_256:
	.pragma "nounroll";
	shl.b32 	%r427, %r683, 1;
	mul.wide.u32 	%rd222, %r427, 8;
	add.s64 	%rd223, %rd3, %rd222;
	ld.global.v2.f32 	{%f4660, %f4661}, [%rd223];
	ld.global.v2.f32 	{%f4662, %f4663}, [%rd223+8];
	sub.f32 	%f4664, %f4662, %f4660;
	sub.f32 	%f4665, %f4663, %f4661;
	sub.f32 	%f4666, %f327, %f4660;
	sub.f32 	%f4667, %f328, %f4661;
	mul.f32 	%f4668, %f4667, %f4665;
	fma.rn.f32 	%f4669, %f4666, %f4664, %f4668;
	mul.f32 	%f4670, %f4665, %f4665;
	fma.rn.f32 	%f4671, %f4664, %f4664, %f4670;
	div.rn.f32 	%f4672, %f4669, %f4671;
	min.f32 	%f4673, %f4672, 0f3F800000;
	max.f32 	%f4674, %f4673, 0f00000000;
	fma.rn.f32 	%f4675, %f4664, %f4674, %f4660;
	fma.rn.f32 	%f4676, %f4665, %f4674, %f4661;
	sub.f32 	%f4677, %f4675, %f327;
	sub.f32 	%f4678, %f4676, %f328;
	mul.f32 	%f4679, %f4678, %f4678;
	fma.rn.f32 	%f4680, %f4677, %f4677, %f4679;
	sqrt.rn.f32 	%f4681, %f4680;
	setp.lt.f32 	%p335, %f4681, %f6458;
	selp.f32 	%f4682, %f4681, %f6458, %p335;
	ld.global.v2.f32 	{%f4683, %f4684}, [%rd223+16];
	ld.global.v2.f32 	{%f4685, %f4686}, [%rd223+24];
	sub.f32 	%f4687, %f4685, %f4683;
	sub.f32 	%f4688, %f4686, %f4684;
	sub.f32 	%f4689, %f327, %f4683;
	sub.f32 	%f4690, %f328, %f4684;
	mul.f32 	%f4691, %f4690, %f4688;
	fma.rn.f32 	%f4692, %f4689, %f4687, %f4691;
	mul.f32 	%f4693, %f4688, %f4688;
	fma.rn.f32 	%f4694, %f4687, %f4687, %f4693;
	div.rn.f32 	%f4695, %f4692, %f4694;
	min.f32 	%f4696, %f4695, 0f3F800000;
	max.f32 	%f4697, %f4696, 0f00000000;
	fma.rn.f32 	%f4698, %f4687, %f4697, %f4683;
	fma.rn.f32 	%f4699, %f4688, %f4697, %f4684;
	sub.f32 	%f4700, %f4698, %f327;
	sub.f32 	%f4701, %f4699, %f328;
	mul.f32 	%f4702, %f4701, %f4701;
	fma.rn.f32 	%f4703, %f4700, %f4700, %f4702;
	sqrt.rn.f32 	%f4704, %f4703;
	setp.lt.f32 	%p336, %f4704, %f4682;
	selp.f32 	%f4705, %f4704, %f4682, %p336;
	ld.global.v2.f32 	{%f4706, %f4707}, [%rd223+32];
	ld.global.v2.f32 	{%f4708, %f4709}, [%rd223+40];
	sub.f32 	%f4710, %f4708, %f4706;
	sub.f32 	%f4711, %f4709, %f4707;
	sub.f32 	%f4712, %f327, %f4706;
	sub.f32 	%f4713, %f328, %f4707;
	mul.f32 	%f4714, %f4713, %f4711;
	fma.rn.f32 	%f4715, %f4712, %f4710, %f4714;
	mul.f32 	%f4716, %f4711, %f4711;
	fma.rn.f32 	%f4717, %f4710, %f4710, %f4716;
	div.rn.f32 	%f4718, %f4715, %f4717;
	min.f32 	%f4719, %f4718, 0f3F800000;
	max.f32 	%f4720, %f4719, 0f00000000;
	fma.rn.f32 	%f4721, %f4710, %f4720, %f4706;
	fma.rn.f32 	%f4722, %f4711, %f4720, %f4707;
	sub.f32 	%f4723, %f4721, %f327;
	sub.f32 	%f4724, %f4722, %f328;
	mul.f32 	%f4725, %f4724, %f4724;
	fma.rn.f32 	%f4726, %f4723, %f4723, %f4725;
	sqrt.rn.f32 	%f4727, %f4726;
	setp.lt.f32 	%p337, %f4727, %f4705;
	selp.f32 	%f4728, %f4727, %f4705, %p337;
	ld.global.v2.f32 	{%f4729, %f4730}, [%rd223+48];
	ld.global.v2.f32 	{%f4731, %f4732}, [%rd223+56];
	sub.f32 	%f4733, %f4731, %f4729;
	sub.f32 	%f4734, %f4732, %f4730;
	sub.f32 	%f4735, %f327, %f4729;
	sub.f32 	%f4736, %f328, %f4730;
	mul.f32 	%f4737, %f4736, %f4734;
	fma.rn.f32 	%f4738, %f4735, %f4733, %f4737;
	mul.f32 	%f4739, %f4734, %f4734;
	fma.rn.f32 	%f4740, %f4733, %f4733, %f4739;
	div.rn.f32 	%f4741, %f4738, %f4740;
	min.f32 	%f4742, %f4741, 0f3F800000;
	max.f32 	%f4743, %f4742, 0f00000000;
	fma.rn.f32 	%f4744, %f4733, %f4743, %f4729;
	fma.rn.f32 	%f4745, %f4734, %f4743, %f4730;
	sub.f32 	%f4746, %f4744, %f327;
	sub.f32 	%f4747, %f4745, %f328;
	mul.f32 	%f4748, %f4747, %f4747;
	fma.rn.f32 	%f4749, %f4746, %f4746, %f4748;
	sqrt.rn.f32 	%f4750, %f4749;
	setp.lt.f32 	%p338, %f4750, %f4728;
	selp.f32 	%f6458, %f4750, %f4728, %p338;
	add.s32 	%r683, %r683, 4;
	setp.ne.s32 	%p339, %r683, %r137;
	mov.u32 	%r685, %r137;
	@%p339 bra 	$L__BB1_256;
$L__BB1_257:
	setp.eq.s32 	%p340, %r135, 0;
	@%p340 bra 	$L__BB1_262;
	setp.eq.s32 	%p341, %r136, 0;
	@%p341 bra 	$L__BB1_260;
	shl.b32 	%r428, %r685, 1;
	mul.wide.u32 	%rd224, %r428, 8;
	add.s64 	%rd225, %rd3, %rd224;
	ld.global.v2.f32 	{%f4752, %f4753}, [%rd225];
	ld.global.v2.f32 	{%f4754, %f4755}, [%rd225+8];
	sub.f32 	%f4756, %f4754, %f4752;
	sub.f32 	%f4757, %f4755, %f4753;
	sub.f32 	%f4758, %f327, %f4752;
	sub.f32 	%f4759, %f328, %f4753;
	mul.f32 	%f4760, %f4759, %f4757;
	fma.rn.f32 	%f4761, %f4758, %f4756, %f4760;
	mul.f32 	%f4762, %f4757, %f4757;
	fma.rn.f32 	%f4763, %f4756, %f4756, %f4762;
	div.rn.f32 	%f4764, %f4761, %f4763;
	min.f32 	%f4765, %f4764, 0f3F800000;
	max.f32 	%f4766, %f4765, 0f00000000;
	fma.rn.f32 	%f4767, %f4756, %f4766, %f4752;
	fma.rn.f32 	%f4768, %f4757, %f4766, %f4753;
	sub.f32 	%f4769, %f4767, %f327;
	sub.f32 	%f4770, %f4768, %f328;
	mul.f32 	%f4771, %f4770, %f4770;
	fma.rn.f32 	%f4772, %f4769, %f4769, %f4771;
	sqrt.rn.f32 	%f4773, %f4772;
	setp.lt.f32 	%p342, %f4773, %f6458;
	selp.f32 	%f4774, %f4773, %f6458, %p342;
	add.s32 	%r429, %r428, 2;
	mul.wide.u32 	%rd226, %r429, 8;
	add.s64 	%rd227, %rd3, %rd226;
	ld.global.v2.f32 	{%f4775, %f4776}, [%rd227];
	ld.global.v2.f32 	{%f4777, %f4778}, [%rd227+8];
	sub.f32 	%f4779, %f4777, %f4775;
	sub.f32 	%f4780, %f4778, %f4776;
	sub.f32 	%f4781, %f327, %f4775;
	sub.f32 	%f4782, %f328, %f4776;
	mul.f32 	%f4783, %f4782, %f4780;
	fma.rn.f32 	%f4784, %f4781, %f4779, %f4783;
	mul.f32 	%f4785, %f4780, %f4780;
	fma.rn.f32 	%f4786, %f4779, %f4779, %f4785;
	div.rn.f32 	%f4787, %f4784, %f4786;
	min.f32 	%f4788, %f4787, 0f3F800000;
	max.f32 	%f4789, %f4788, 0f00000000;
	fma.rn.f32 	%f4790, %f4779, %f4789, %f4775;
	fma.rn.f32 	%f4791, %f4780, %f4789, %f4776;
	sub.f32 	%f4792, %f4790, %f327;
	sub.f32 	%f4793, %f4791, %f328;
	mul.f32 	%f4794, %f4793, %f4793;
	fma.rn.f32 	%f4795, %f4792, %f4792, %f4794;
	sqrt.rn.f32 	%f4796, %f4795;
	setp.lt.f32 	%p343, %f4796, %f4774;
	selp.f32 	%f6458, %f4796, %f4774, %p343;
	sub.s32 	%r685, %r429, %r685;
$L__BB1_260:
	setp.eq.s32 	%p344, %r138, 0;
	@%p344 bra 	$L__BB1_262;
	shl.b32 	%r430, %r685, 1;
	mul.wide.u32 	%rd228, %r430, 8;
	add.s64 	%rd229, %rd3, %rd228;
	ld.global.v2.f32 	{%f4797, %f4798}, [%rd229];
	ld.global.v2.f32 	{%f4799, %f4800}, [%rd229+8];
	sub.f32 	%f4801, %f4799, %f4797;
	sub.f32 	%f4802, %f4800, %f4798;
	sub.f32 	%f4803, %f327, %f4797;
	sub.f32 	%f4804, %f328, %f4798;
	mul.f32 	%f4805, %f4804, %f4802;
	fma.rn.f32 	%f4806, %f4803, %f4801, %f4805;
	mul.f32 	%f4807, %f4802, %f4802;
	fma.rn.f32 	%f4808, %f4801, %f4801, %f4807;
	div.rn.f32 	%f4809, %f4806, %f4808;
	min.f32 	%f4810, %f4809, 0f3F800000;
	max.f32 	%f4811, %f4810, 0f00000000;
	fma.rn.f32 	%f4812, %f4801, %f4811, %f4797;
	fma.rn.f32 	%f4813, %f4802, %f4811, %f4798;
	sub.f32 	%f4814, %f4812, %f327;
	sub.f32 	%f4815, %f4813, %f328;
	mul.f32 	%f4816, %f4815, %f4815;
	fma.rn.f32 	%f4817, %f4814, %f4814, %f4816;
	sqrt.rn.f32 	%f4818, %f4817;
	setp.lt.f32 	%p345, %f4818, %f6458;
	selp.f32 	%f6458, %f4818, %f6458, %p345;
$L__BB1_262:
	setp.lt.u32 	%p346, %r134, 3;
	ld.global.v2.f32 	{%f338, %f339}, [%rd8+45056];
	mov.f32 	%f6464, 0f7F7FFFFF;
	mov.b32 	%r688, 0;
	@%p346 bra 	$L__BB1_265;
	mov.f32 	%f6464, 0f7F7FFFFF;
	mov.b32 	%r686, 0;
$L__BB1_264:
	.pragma "nounroll";
	shl.b32 	%r433, %r686, 1;
	mul.wide.u32 	%rd230, %r433, 8;
	add.s64 	%rd231, %rd3, %rd230;
	ld.global.v2.f32 	{%f4822, %f4823}, [%rd231];
	ld.global.v2.f32 	{%f4824, %f4825}, [%rd231+8];
	sub.f32 	%f4826, %f4824, %f4822;
	sub.f32 	%f4827, %f4825, %f4823;
	sub.f32 	%f4828, %f338, %f4822;
	sub.f32 	%f4829, %f339, %f4823;
	mul.f32 	%f4830, %f4829, %f4827;
	fma.rn.f32 	%f4831, %f4828, %f4826, %f4830;
	mul.f32 	%f4832, %f4827, %f4827;
	fma.rn.f32 	%f4833, %f4826, %f4826, %f4832;
	div.rn.f32 	%f4834, %f4831, %f4833;
	min.f32 	%f4835, %f4834, 0f3F800000;
	max.f32 	%f4836, %f4835, 0f00000000;
	fma.rn.f32 	%f4837, %f4826, %f4836, %f4822;
	fma.rn.f32 	%f4838, %f4827, %f4836, %f4823;
	sub.f32 	%f4839, %f4837, %f338;
	sub.f32 	%f4840, %f4838, %f339;
	mul.f32 	%f4841, %f4840, %f4840;
	fma.rn.f32 	%f4842, %f4839, %f4839, %f4841;
	sqrt.rn.f32 	%f4843, %f4842;
	setp.lt.f32 	%p347, %f4843, %f6464;
	selp.f32 	%f4844, %f4843, %f6464, %p347;
	ld.global.v2.f32 	{%f4845, %f4846}, [%rd231+16];
	ld.global.v2.f32 	{%f4847, %f4848}, [%rd231+24];
	sub.f32 	%f4849, %f4847, %f4845;
	sub.f32 	%f4850, %f4848, %f4846;
	sub.f32 	%f4851, %f338, %f4845;
	sub.f32 	%f4852, %f339, %f4846;
	mul.f32 	%f4853, %f4852, %f4850;
	fma.rn.f32 	%f4854, %f4851, %f4849, %f4853;
	mul.f32 	%f4855, %f4850, %f4850;
	fma.rn.f32 	%f4856, %f4849, %f4849, %f4855;
	div.rn.f32 	%f4857, %f4854, %f4856;
	min.f32 	%f4858, %f4857, 0f3F800000;
	max.f32 	%f4859, %f4858, 0f00000000;
	fma.rn.f32 	%f4860, %f4849, %f4859, %f4845;
	fma.rn.f32 	%f4861, %f4850, %f4859, %f4846;
	sub.f32 	%f4862, %f4860, %f338;
	sub.f32 	%f4863, %f4861, %f339;
	mul.f32 	%f4864, %f4863, %f4863;
	fma.rn.f32 	%f4865, %f4862, %f4862, %f4864;
	sqrt.rn.f32 	%f4866, %f4865;
	setp.lt.f32 	%p348, %f4866, %f4844;
	selp.f32 	%f4867, %f4866, %f4844, %p348;
	ld.global.v2.f32 	{%f4868, %f4869}, [%rd231+32];
	ld.global.v2.f32 	{%f4870, %f4871}, [%rd231+40];
	sub.f32 	%f4872, %f4870, %f4868;
	sub.f32 	%f4873, %f4871, %f4869;
	sub.f32 	%f4874, %f338, %f4868;
	sub.f32 	%f4875, %f339, %f4869;
	mul.f32 	%f4876, %f4875, %f4873;
	fma.rn.f32 	%f4877, %f4874, %f4872, %f4876;
	mul.f32 	%f4878, %f4873, %f4873;
	fma.rn.f32 	%f4879, %f4872, %f4872, %f4878;
	div.rn.f32 	%f4880, %f4877, %f4879;
	min.f32 	%f4881, %f4880, 0f3F800000;
	max.f32 	%f4882, %f4881, 0f00000000;
	fma.rn.f32 	%f4883, %f4872, %f4882, %f4868;
	fma.rn.f32 	%f4884, %f4873, %f4882, %f4869;
	sub.f32 	%f4885, %f4883, %f338;
	sub.f32 	%f4886, %f4884, %f339;
	mul.f32 	%f4887, %f4886, %f4886;
	fma.rn.f32 	%f4888, %f4885, %f4885, %f4887;
	sqrt.rn.f32 	%f4889, %f4888;
	setp.lt.f32 	%p349, %f4889, %f4867;
	selp.f32 	%f4890, %f4889, %f4867, %p349;
	ld.global.v2.f32 	{%f4891, %f4892}, [%rd231+48];
	ld.global.v2.f32 	{%f4893, %f4894}, [%rd231+56];
	sub.f32 	%f4895, %f4893, %f4891;
	sub.f32 	%f4896, %f4894, %f4892;
	sub.f32 	%f4897, %f338, %f4891;
	sub.f32 	%f4898, %f339, %f4892;
	mul.f32 	%f4899, %f4898, %f4896;
	fma.rn.f32 	%f4900, %f4897, %f4895, %f4899;
	mul.f32 	%f4901, %f4896, %f4896;
	fma.rn.f32 	%f4902, %f4895, %f4895, %f4901;
	div.rn.f32 	%f4903, %f4900, %f4902;
	min.f32 	%f4904, %f4903, 0f3F800000;
	max.f32 	%f4905, %f4904, 0f00000000;
	fma.rn.f32 	%f4906, %f4895, %f4905, %f4891;
	fma.rn.f32 	%f4907, %f4896, %f4905, %f4892;
	sub.f32 	%f4908, %f4906, %f338;
	sub.f32 	%f4909, %f4907, %f339;
	mul.f32 	%f4910, %f4909, %f4909;
	fma.rn.f32 	%f4911, %f4908, %f4908, %f4910;
	sqrt.rn.f32 	%f4912, %f4911;
	setp.lt.f32 	%p350, %f4912, %f4890;
	selp.f32 	%f6464, %f4912, %f4890, %p350;
	add.s32 	%r686, %r686, 4;
	setp.ne.s32 	%p351, %r686, %r137;
	mov.u32 	%r688, %r137;
	@%p351 bra 	$L__BB1_264;
$L__BB1_265:
	setp.eq.s32 	%p352, %r135, 0;
	@%p352 bra 	$L__BB1_270;
	setp.eq.s32 	%p353, %r136, 0;
	@%p353 bra 	$L__BB1_268;
	shl.b32 	%r434, %r688, 1;
	mul.wide.u32 	%rd232, %r434, 8;
	add.s64 	%rd233, %rd3, %rd232;
	ld.global.v2.f32 	{%f4914, %f4915}, [%rd233];
	ld.global.v2.f32 	{%f4916, %f4917}, [%rd233+8];
	sub.f32 	%f4918, %f4916, %f4914;
	sub.f32 	%f4919, %f4917, %f4915;
	sub.f32 	%f4920, %f338, %f4914;
	sub.f32 	%f4921, %f339, %f4915;
	mul.f32 	%f4922, %f4921, %f4919;
	fma.rn.f32 	%f4923, %f4920, %f4918, %f4922;
	mul.f32 	%f4924, %f4919, %f4919;
	fma.rn.f32 	%f4925, %f4918, %f4918, %f4924;
	div.rn.f32 	%f4926, %f4923, %f4925;
	min.f32 	%f4927, %f4926, 0f3F800000;
	max.f32 	%f4928, %f4927, 0f00000000;
	fma.rn.f32 	%f4929, %f4918, %f4928, %f4914;
	fma.rn.f32 	%f4930, %f4919, %f4928, %f4915;
	sub.f32 	%f4931, %f4929, %f338;
	sub.f32 	%f4932, %f4930, %f339;
	mul.f32 	%f4933, %f4932, %f4932;
	fma.rn.f32 	%f4934, %f4931, %f4931, %f4933;
	sqrt.rn.f32 	%f4935, %f4934;
	setp.lt.f32 	%p354, %f4935, %f6464;
	selp.f32 	%f4936, %f4935, %f6464, %p354;
	add.s32 	%r435, %r434, 2;
	mul.wide.u32 	%rd234, %r435, 8;
	add.s64 	%rd235, %rd3, %rd234;
	ld.global.v2.f32 	{%f4937, %f4938}, [%rd235];
	ld.global.v2.f32 	{%f4939, %f4940}, [%rd235+8];
	sub.f32 	%f4941, %f4939, %f4937;
	sub.f32 	%f4942, %f4940, %f4938;
	sub.f32 	%f4943, %f338, %f4937;
	sub.f32 	%f4944, %f339, %f4938;
	mul.f32 	%f4945, %f4944, %f4942;
	fma.rn.f32 	%f4946, %f4943, %f4941, %f4945;
	mul.f32 	%f4947, %f4942, %f4942;
	fma.rn.f32 	%f4948, %f4941, %f4941, %f4947;
	div.rn.f32 	%f4949, %f4946, %f4948;
	min.f32 	%f4950, %f4949, 0f3F800000;
	max.f32 	%f4951, %f4950, 0f00000000;
	fma.rn.f32 	%f4952, %f4941, %f4951, %f4937;
	fma.rn.f32 	%f4953, %f4942, %f4951, %f4938;
	sub.f32 	%f4954, %f4952, %f338;
	sub.f32 	%f4955, %f4953, %f339;
	mul.f32 	%f4956, %f4955, %f4955;
	fma.rn.f32 	%f4957, %f4954, %f4954, %f4956;
	sqrt.rn.f32 	%f4958, %f4957;
	setp.lt.f32 	%p355, %f4958, %f4936;
	selp.f32 	%f6464, %f4958, %f4936, %p355;
	sub.s32 	%r688, %r435, %r688;
$L__BB1_268:
	setp.eq.s32 	%p356, %r138, 0;
	@%p356 bra 	$L__BB1_270;
	shl.b32 	%r436, %r688, 1;
	mul.wide.u32 	%rd236, %r436, 8;
	add.s64 	%rd237, %rd3, %rd236;
	ld.global.v2.f32 	{%f4959, %f4960}, [%rd237];
	ld.global.v2.f32 	{%f4961, %f4962}, [%rd237+8];
	sub.f32 	%f4963, %f4961, %f4959;
	sub.f32 	%f4964, %f4962, %f4960;
	sub.f32 	%f4965, %f338, %f4959;
	sub.f32 	%f4966, %f339, %f4960;
	mul.f32 	%f4967, %f4966, %f4964;
	fma.rn.f32 	%f4968, %f4965, %f4963, %f4967;
	mul.f32 	%f4969, %f4964, %f4964;
	fma.rn.f32 	%f4970, %f4963, %f4963, %f4969;
	div.rn.f32 	%f4971, %f4968, %f4970;
	min.f32 	%f4972, %f4971, 0f3F800000;
	max.f32 	%f4973, %f4972, 0f00000000;
	fma.rn.f32 	%f4974, %f4963, %f4973, %f4959;
	fma.rn.f32 	%f4975, %f4964, %f4973, %f4960;
	sub.f32 	%f4976, %f4974, %f338;
	sub.f32 	%f4977, %f4975, %f339;
	mul.f32 	%f4978, %f4977, %f4977;
	fma.rn.f32 	%f4979, %f4976, %f4976, %f4978;
	sqrt.rn.f32 	%f4980, %f4979;
	setp.lt.f32 	%p357, %f4980, %f6464;
	selp.f32 	%f6464, %f4980, %f6464, %p357;
$L__BB1_270:
	setp.lt.u32 	%p358, %r134, 3;
	ld.global.v2.f32 	{%f349, %f350}, [%rd8+49152];
	mov.f32 	%f6470, 0f7F7FFFFF;
	mov.b32 	%r691, 0;
	@%p358 bra 	$L__BB1_273;
	mov.f32 	%f6470, 0f7F7FFFFF;
	mov.b32 	%r689, 0;
$L__BB1_272:
	.pragma "nounroll";
	shl.b32 	%r439, %r689, 1;
	mul.wide.u32 	%rd238, %r439, 8;
	add.s64 	%rd239, %rd3, %rd238;
	ld.global.v2.f32 	{%f4984, %f4985}, [%rd239];
	ld.global.v2.f32 	{%f4986, %f4987}, [%rd239+8];
	sub.f32 	%f4988, %f4986, %f4984;
	sub.f32 	%f4989, %f4987, %f4985;
	sub.f32 	%f4990, %f349, %f4984;
	sub.f32 	%f4991, %f350, %f4985;
	mul.f32 	%f4992, %f4991, %f4989;
	fma.rn.f32 	%f4993, %f4990, %f4988, %f4992;
	mul.f32 	%f4994, %f4989, %f4989;
	fma.rn.f32 	%f4995, %f4988, %f4988, %f4994;
	div.rn.f32 	%f4996, %f4993, %f4995;
	min.f32 	%f4997, %f4996, 0f3F800000;
	max.f32 	%f4998, %f4997, 0f00000000;
	fma.rn.f32 	%f4999, %f4988, %f4998, %f4984;
	fma.rn.f32 	%f5000, %f4989, %f4998, %f4985;
	sub.f32 	%f5001, %f4999, %f349;
	sub.f32 	%f5002, %f5000, %f350;
	mul.f32 	%f5003, %f5002, %f5002;
	fma.rn.f32 	%f5004, %f5001, %f5001, %f5003;
	sqrt.rn.f32 	%f5005, %f5004;
	setp.lt.f32 	%p359, %f5005, %f6470;
	selp.f32 	%f5006, %f5005, %f6470, %p359;
	ld.global.v2.f32 	{%f5007, %f5008}, [%rd239+16];
	ld.global.v2.f32 	{%f5009, %f5010}, [%rd239+24];
	sub.f32 	%f5011, %f5009, %f5007;
	sub.f32 	%f5012, %f5010, %f5008;
	sub.f32 	%f5013, %f349, %f5007;
	sub.f32 	%f5014, %f350, %f5008;
	mul.f32 	%f5015, %f5014, %f5012;
	fma.rn.f32 	%f5016, %f5013, %f5011, %f5015;
	mul.f32 	%f5017, %f5012, %f5012;
	fma.rn.f32 	%f5018, %f5011, %f5011, %f5017;
	div.rn.f32 	%f5019, %f5016, %f5018;
	min.f32 	%f5020, %f5019, 0f3F800000;
	max.f32 	%f5021, %f5020, 0f00000000;
	fma.rn.f32 	%f5022, %f5011, %f5021, %f5007;
	fma.rn.f32 	%f5023, %f5012, %f5021, %f5008;
	sub.f32 	%f5024, %f5022, %f349;
	sub.f32 	%f5025, %f5023, %f350;
	mul.f32 	%f5026, %f5025, %f5025;
	fma.rn.f32 	%f5027, %f5024, %f5024, %f5026;
	sqrt.rn.f32 	%f5028, %f5027;
	setp.lt.f32 	%p360, %f5028, %f5006;
	selp.f32 	%f5029, %f5028, %f5006, %p360;
	ld.global.v2.f32 	{%f5030, %f5031}, [%rd239+32];
	ld.global.v2.f32 	{%f5032, %f5033}, [%rd239+40];
	sub.f32 	%f5034, %f5032, %f5030;
	sub.f32 	%f5035, %f5033, %f5031;
	sub.f32 	%f5036, %f349, %f5030;
	sub.f32 	%f5037, %f350, %f5031;
	mul.f32 	%f5038, %f5037, %f5035;
	fma.rn.f32 	%f5039, %f5036, %f5034, %f5038;
	mul.f32 	%f5040, %f5035, %f5035;
	fma.rn.f32 	%f5041, %f5034, %f5034, %f5040;
	div.rn.f32 	%f5042, %f5039, %f5041;
	min.f32 	%f5043, %f5042, 0f3F800000;
	max.f32 	%f5044, %f5043, 0f00000000;
	fma.rn.f32 	%f5045, %f5034, %f5044, %f5030;
	fma.rn.f32 	%f5046, %f5035, %f5044, %f5031;
	sub.f32 	%f5047, %f5045, %f349;
	sub.f32 	%f5048, %f5046, %f350;
	mul.f32 	%f5049, %f5048, %f5048;
	fma.rn.f32 	%f5050, %f5047, %f5047, %f5049;
	sqrt.rn.f32 	%f5051, %f5050;
	setp.lt.f32 	%p361, %f5051, %f5029;
	selp.f32 	%f5052, %f5051, %f5029, %p361;
	ld.global.v2.f32 	{%f5053, %f5054}, [%rd239+48];
	ld.global.v2.f32 	{%f5055, %f5056}, [%rd239+56];
	sub.f32 	%f5057, %f5055, %f5053;
	sub.f32 	%f5058, %f5056, %f5054;
	sub.f32 	%f5059, %f349, %f5053;
	sub.f32 	%f5060, %f350, %f5054;
	mul.f32 	%f5061, %f5060, %f5058;
	fma.rn.f32 	%f5062, %f5059, %f5057, %f5061;
	mul.f32 	%f5063, %f5058, %f5058;
	fma.rn.f32 	%f5064, %f5057, %f5057, %f5063;
	div.rn.f32 	%f5065, %f5062, %f5064;
	min.f32 	%f5066, %f5065, 0f3F800000;
	max.f32 	%f5067, %f5066, 0f00000000;
	fma.rn.f32 	%f5068, %f5057, %f5067, %f5053;
	fma.rn.f32 	%f5069, %f5058, %f5067, %f5054;
	sub.f32 	%f5070, %f5068, %f349;
	sub.f32 	%f5071, %f5069, %f350;
	mul.f32 	%f5072, %f5071, %f5071;
	fma.rn.f32 	%f5073, %f5070, %f5070, %f5072;
	sqrt.rn.f32 	%f5074, %f5073;
	setp.lt.f32 	%p362, %f5074, %f5052;
	selp.f32 	%f6470, %f5074, %f5052, %p362;
	add.s32 	%r689, %r689, 4;
	setp.ne.s32 	%p363, %r689, %r137;
	mov.u32 	%r691, %r137;
	@%p363 bra 	$L__BB1_272;
$L__BB1_273:
	setp.eq.s32 	%p364, %r135, 0;
	@%p364 bra 	$L__BB1_278;
	setp.eq.s32 	%p365, %r136, 0;
	@%p365 bra 	$L__BB1_276;
	shl.b32 	%r440, %r691, 1;
	mul.wide.u32 	%rd240, %r440, 8;
	add.s64 	%rd241, %rd3, %rd240;
	ld.global.v2.f32 	{%f5076, %f5077}, [%rd241];
	ld.global.v2.f32 	{%f5078, %f5079}, [%rd241+8];
	sub.f32 	%f5080, %f5078, %f5076;
	sub.f32 	%f5081, %f5079, %f5077;
	sub.f32 	%f5082, %f349, %f5076;
	sub.f32 	%f5083, %f350, %f5077;
	mul.f32 	%f5084, %f5083, %f5081;
	fma.rn.f32 	%f5085, %f5082, %f5080, %f5084;
	mul.f32 	%f5086, %f5081, %f5081;
	fma.rn.f32 	%f5087, %f5080, %f5080, %f5086;
	div.rn.f32 	%f5088, %f5085, %f5087;
	min.f32 	%f5089, %f5088, 0f3F800000;
	max.f32 	%f5090, %f5089, 0f00000000;
	fma.rn.f32 	%f5091, %f5080, %f5090, %f5076;
	fma.rn.f32 	%f5092, %f5081, %f5090, %f5077;
	sub.f32 	%f5093, %f5091, %f349;
	sub.f32 	%f5094, %f5092, %f350;
	mul.f32 	%f5095, %f5094, %f5094;
	fma.rn.f32 	%f5096, %f5093, %f5093, %f5095;
	sqrt.rn.f32 	%f5097, %f5096;
	setp.lt.f32 	%p366, %f5097, %f6470;
	selp.f32 	%f5098, %f5097, %f6470, %p366;
	add.s32 	%r441, %r440, 2;
	mul.wide.u32 	%rd242, %r441, 8;
	add.s64 	%rd243, %rd3, %rd242;
	ld.global.v2.f32 	{%f5099, %f5100}, [%rd243];
	ld.global.v2.f32 	{%f5101, %f5102}, [%rd243+8];
	sub.f32 	%f5103, %f5101, %f5099;
	sub.f32 	%f5104, %f5102, %f5100;
	sub.f32 	%f5105, %f349, %f5099;
	sub.f32 	%f5106, %f350, %f5100;
	mul.f32 	%f5107, %f5106, %f5104;
	fma.rn.f32 	%f5108, %f5105, %f5103, %f5107;
	mul.f32 	%f5109, %f5104, %f5104;
	fma.rn.f32 	%f5110, %f5103, %f5103, %f5109;
	div.rn.f32 	%f5111, %f5108, %f5110;
	min.f32 	%f5112, %f5111, 0f3F800000;
	max.f32 	%f5113, %f5112, 0f00000000;
	fma.rn.f32 	%f5114, %f5103, %f5113, %f5099;
	fma.rn.f32 	%f5115, %f5104, %f5113, %f5100;
	sub.f32 	%f5116, %f5114, %f349;
	sub.f32 	%f5117, %f5115, %f350;
	mul.f32 	%f5118, %f5117, %f5117;
	fma.rn.f32 	%f5119, %f5116, %f5116, %f5118;
	sqrt.rn.f32 	%f5120, %f5119;
	setp.lt.f32 	%p367, %f5120, %f5098;
	selp.f32 	%f6470, %f5120, %f5098, %p367;
	sub.s32 	%r691, %r441, %r691;
$L__BB1_276:
	setp.eq.s32 	%p368, %r138, 0;
	@%p368 bra 	$L__BB1_278;
	shl.b32 	%r442, %r691, 1;
	mul.wide.u32 	%rd244, %r442, 8;
	add.s64 	%rd245, %rd3, %rd244;
	ld.global.v2.f32 	{%f5121, %f5122}, [%rd245];
	ld.global.v2.f32 	{%f5123, %f5124}, [%rd245+8];
	sub.f32 	%f5125, %f5123, %f5121;
	sub.f32 	%f5126, %f5124, %f5122;
	sub.f32 	%f5127, %f349, %f5121;
	sub.f32 	%f5128, %f350, %f5122;
	mul.f32 	%f5129, %f5128, %f5126;
	fma.rn.f32 	%f5130, %f5127, %f5125, %f5129;
	mul.f32 	%f5131, %f5126, %f5126;
	fma.rn.f32 	%f5132, %f5125, %f5125, %f5131;
	div.rn.f32 	%f5133, %f5130, %f5132;
	min.f32 	%f5134, %f5133, 0f3F800000;
	max.f32 	%f5135, %f5134, 0f00000000;
	fma.rn.f32 	%f5136, %f5125, %f5135, %f5121;
	fma.rn.f32 	%f5137, %f5126, %f5135, %f5122;
	sub.f32 	%f5138, %f5136, %f349;
	sub.f32 	%f5139, %f5137, %f350;
	mul.f32 	%f5140, %f5139, %f5139;
	fma.rn.f32 	%f5141, %f5138, %f5138, %f5140;
	sqrt.rn.f32 	%f5142, %f5141;
	setp.lt.f32 	%p369, %f5142, %f6470;
	selp.f32 	%f6470, %f5142, %f6470, %p369;
$L__BB1_278:
	setp.lt.u32 	%p370, %r134, 3;
	ld.global.v2.f32 	{%f360, %f361}, [%rd8+53248];
	mov.f32 	%f6476, 0f7F7FFFFF;
	mov.b32 	%r694, 0;
	@%p370 bra 	$L__BB1_281;
	mov.f32 	%f6476, 0f7F7FFFFF;
	mov.b32 	%r692, 0;
$L__BB1_280:
	.pragma "nounroll";
	shl.b32 	%r445, %r692, 1;
	mul.wide.u32 	%rd246, %r445, 8;
	add.s64 	%rd247, %rd3, %rd246;
	ld.global.v2.f32 	{%f5146, %f5147}, [%rd247];
	ld.global.v2.f32 	{%f5148, %f5149}, [%rd247+8];
	sub.f32 	%f5150, %f5148, %f5146;
	sub.f32 	%f5151, %f5149, %f5147;
	sub.f32 	%f5152, %f360, %f5146;
	sub.f32 	%f5153, %f361, %f5147;
	mul.f32 	%f5154, %f5153, %f5151;
	fma.rn.f32 	%f5155, %f5152, %f5150, %f5154;
	mul.f32 	%f5156, %f5151, %f5151;
	fma.rn.f32 	%f5157, %f5150, %f5150, %f5156;
	div.rn.f32 	%f5158, %f5155, %f5157;
	min.f32 	%f5159, %f5158, 0f3F800000;
	max.f32 	%f5160, %f5159, 0f00000000;
	fma.rn.f32 	%f5161, %f5150, %f5160, %f5146;
	fma.rn.f32 	%f5162, %f5151, %f5160, %f5147;
	sub.f32 	%f5163, %f5161, %f360;
	sub.f32 	%f5164, %f5162, %f361;
	mul.f32 	%f5165, %f5164, %f5164;
	fma.rn.f32 	%f5166, %f5163, %f5163, %f5165;
	sqrt.rn.f32 	%f5167, %f5166;
	setp.lt.f32 	%p371, %f5167, %f6476;
	selp.f32 	%f5168, %f5167, %f6476, %p371;
	ld.global.v2.f32 	{%f5169, %f5170}, [%rd247+16];
	ld.global.v2.f32 	{%f5171, %f5172}, [%rd247+24];
	sub.f32 	%f5173, %f5171, %f5169;
	sub.f32 	%f5174, %f5172, %f5170;
	sub.f32 	%f5175, %f360, %f5169;
	sub.f32 	%f5176, %f361, %f5170;
	mul.f32 	%f5177, %f5176, %f5174;
	fma.rn.f32 	%f5178, %f5175, %f5173, %f5177;
	mul.f32 	%f5179, %f5174, %f5174;
	fma.rn.f32 	%f5180, %f5173, %f5173, %f5179;
	div.rn.f32 	%f5181, %f5178, %f5180;
	min.f32 	%f5182, %f5181, 0f3F800000;
	max.f32 	%f5183, %f5182, 0f00000000;
	fma.rn.f32 	%f5184, %f5173, %f5183, %f5169;
	fma.rn.f32 	%f5185, %f5174, %f5183, %f5170;
	sub.f32 	%f5186, %f5184, %f360;
	sub.f32 	%f5187, %f5185, %f361;
	mul.f32 	%f5188, %f5187, %f5187;
	fma.rn.f32 	%f5189, %f5186, %f5186, %f5188;
	sqrt.rn.f32 	%f5190, %f5189;
	setp.lt.f32 	%p372, %f5190, %f5168;
	selp.f32 	%f5191, %f5190, %f5168, %p372;
	ld.global.v2.f32 	{%f5192, %f5193}, [%rd247+32];
	ld.global.v2.f32 	{%f5194, %f5195}, [%rd247+40];
	sub.f32 	%f5196, %f5194, %f5192;
	sub.f32 	%f5197, %f5195, %f5193;
	sub.f32 	%f5198, %f360, %f5192;
	sub.f32 	%f5199, %f361, %f5193;
	mul.f32 	%f5200, %f5199, %f5197;
	fma.rn.f32 	%f5201, %f5198, %f5196, %f5200;
	mul.f32 	%f5202, %f5197, %f5197;
	fma.rn.f32 	%f5203, %f5196, %f5196, %f5202;
	div.rn.f32 	%f5204, %f5201, %f5203;
	min.f32 	%f5205, %f5204, 0f3F800000;
	max.f32 	%f5206, %f5205, 0f00000000;
	fma.rn.f32 	%f5207, %f5196, %f5206, %f5192;
	fma.rn.f32 	%f5208, %f5197, %f5206, %f5193;
	sub.f32 	%f5209, %f5207, %f360;
	sub.f32 	%f5210, %f5208, %f361;
	mul.f32 	%f5211, %f5210, %f5210;
	fma.rn.f32 	%f5212, %f5209, %f5209, %f5211;
	sqrt.rn.f32 	%f5213, %f5212;
	setp.lt.f32 	%p373, %f5213, %f5191;
	selp.f32 	%f5214, %f5213, %f5191, %p373;
	ld.global.v2.f32 	{%f5215, %f5216}, [%rd247+48];
	ld.global.v2.f32 	{%f5217, %f5218}, [%rd247+56];
	sub.f32 	%f5219, %f5217, %f5215;
	sub.f32 	%f5220, %f5218, %f5216;
	sub.f32 	%f5221, %f360, %f5215;
	sub.f32 	%f5222, %f361, %f5216;
	mul.f32 	%f5223, %f5222, %f5220;
	fma.rn.f32 	%f5224, %f5221, %f5219, %f5223;
	mul.f32 	%f5225, %f5220, %f5220;
	fma.rn.f32 	%f5226, %f5219, %f5219, %f5225;
	div.rn.f32 	%f5227, %f5224, %f5226;
	min.f32 	%f5228, %f5227, 0f3F800000;
	max.f32 	%f5229, %f5228, 0f00000000;
	fma.rn.f32 	%f5230, %f5219, %f5229, %f5215;
	fma.rn.f32 	%f5231, %f5220, %f5229, %f5216;
	sub.f32 	%f5232, %f5230, %f360;
	sub.f32 	%f5233, %f5231, %f361;
	mul.f32 	%f5234, %f5233, %f5233;
	fma.rn.f32 	%f5235, %f5232, %f5232, %f5234;
	sqrt.rn.f32 	%f5236, %f5235;
	setp.lt.f32 	%p374, %f5236, %f5214;
	selp.f32 	%f6476, %f5236, %f5214, %p374;
	add.s32 	%r692, %r692, 4;
	setp.ne.s32 	%p375, %r692, %r137;
	mov.u32 	%r694, %r137;
	@%p375 bra 	$L__BB1_280;
$L__BB1_281:
	setp.eq.s32 	%p376, %r135, 0;
	@%p376 bra 	$L__BB1_286;
	setp.eq.s32 	%p377, %r136, 0;
	@%p377 bra 	$L__BB1_284;
	shl.b32 	%r446, %r694, 1;
	mul.wide.u32 	%rd248, %r446, 8;
	add.s64 	%rd249, %rd3, %rd248;
	ld.global.v2.f32 	{%f5238, %f5239}, [%rd249];
	ld.global.v2.f32 	{%f5240, %f5241}, [%rd249+8];
	sub.f32 	%f5242, %f5240, %f5238;
	sub.f32 	%f5243, %f5241, %f5239;
	sub.f32 	%f5244, %f360, %f5238;
	sub.f32 	%f5245, %f361, %f5239;
	mul.f32 	%f5246, %f5245, %f5243;
	fma.rn.f32 	%f5247, %f5244, %f5242, %f5246;
	mul.f32 	%f5248, %f5243, %f5243;
	fma.rn.f32 	%f5249, %f5242, %f5242, %f5248;
	div.rn.f32 	%f5250, %f5247, %f5249;
	min.f32 	%f5251, %f5250, 0f3F800000;
	max.f32 	%f5252, %f5251, 0f00000000;
	fma.rn.f32 	%f5253, %f5242, %f5252, %f5238;
	fma.rn.f32 	%f5254, %f5243, %f5252, %f5239;
	sub.f32 	%f5255, %f5253, %f360;
	sub.f32 	%f5256, %f5254, %f361;
	mul.f32 	%f5257, %f5256, %f5256;
	fma.rn.f32 	%f5258, %f5255, %f5255, %f5257;
	sqrt.rn.f32 	%f5259, %f5258;
	setp.lt.f32 	%p378, %f5259, %f6476;
	selp.f32 	%f5260, %f5259, %f6476, %p378;
	add.s32 	%r447, %r446, 2;
	mul.wide.u32 	%rd250, %r447, 8;
	add.s64 	%rd251, %rd3, %rd250;
	ld.global.v2.f32 	{%f5261, %f5262}, [%rd251];
	ld.global.v2.f32 	{%f5263, %f5264}, [%rd251+8];
	sub.f32 	%f5265, %f5263, %f5261;
	sub.f32 	%f5266, %f5264, %f5262;
	sub.f32 	%f5267, %f360, %f5261;
	sub.f32 	%f5268, %f361, %f5262;
	mul.f32 	%f5269, %f5268, %f5266;
	fma.rn.f32 	%f5270, %f5267, %f5265, %f5269;
	mul.f32 	%f5271, %f5266, %f5266;
	fma.rn.f32 	%f5272, %f5265, %f5265, %f5271;
	div.rn.f32 	%f5273, %f5270, %f5272;
	min.f32 	%f5274, %f5273, 0f3F800000;
	max.f32 	%f5275, %f5274, 0f00000000;
	fma.rn.f32 	%f5276, %f5265, %f5275, %f5261;
	fma.rn.f32 	%f5277, %f5266, %f5275, %f5262;
	sub.f32 	%f5278, %f5276, %f360;
	sub.f32 	%f5279, %f5277, %f361;
	mul.f32 	%f5280, %f5279, %f5279;
	fma.rn.f32 	%f5281, %f5278, %f5278, %f5280;
	sqrt.rn.f32 	%f5282, %f5281;
	setp.lt.f32 	%p379, %f5282, %f5260;
	selp.f32 	%f6476, %f5282, %f5260, %p379;
	sub.s32 	%r694, %r447, %r694;
$L__BB1_284:
	setp.eq.s32 	%p380, %r138, 0;
	@%p380 bra 	$L__BB1_286;
	shl.b32 	%r448, %r694, 1;
	mul.wide.u32 	%rd252, %r448, 8;
	add.s64 	%rd253, %rd3, %rd252;
	ld.global.v2.f32 	{%f5283, %f5284}, [%rd253];
	ld.global.v2.f32 	{%f5285, %f5286}, [%rd253+8];
	sub.f32 	%f5287, %f5285, %f5283;
	sub.f32 	%f5288, %f5286, %f5284;
	sub.f32 	%f5289, %f360, %f5283;
	sub.f32 	%f5290, %f361, %f5284;
	mul.f32 	%f5291, %f5290, %f5288;
	fma.rn.f32 	%f5292, %f5289, %f5287, %f5291;
	mul.f32 	%f5293, %f5288, %f5288;
	fma.rn.f32 	%f5294, %f5287, %f5287, %f5293;
	div.rn.f32 	%f5295, %f5292, %f5294;
	min.f32 	%f5296, %f5295, 0f3F800000;
	max.f32 	%f5297, %f5296, 0f00000000;
	fma.rn.f32 	%f5298, %f5287, %f5297, %f5283;
	fma.rn.f32 	%f5299, %f5288, %f5297, %f5284;
	sub.f32 	%f5300, %f5298, %f360;
	sub.f32 	%f5301, %f5299, %f361;
	mul.f32 	%f5302, %f5301, %f5301;
	fma.rn.f32 	%f5303, %f5300, %f5300, %f5302;
	sqrt.rn.f32 	%f5304, %f5303;
	setp.lt.f32 	%p381, %f5304, %f6476;
	selp.f32 	%f6476, %f5304, %f6476, %p381;
$L__BB1_286:
	setp.lt.u32 	%p382, %r134, 3;
	ld.global.v2.f32 	{%f371, %f372}, [%rd8+57344];
	mov.f32 	%f6482, 0f7F7FFFFF;
	mov.b32 	%r697, 0;
	@%p382 bra 	$L__BB1_289;
	mov.f32 	%f6482, 0f7F7FFFFF;
	mov.b32 	%r695, 0;
$L__BB1_288:
	.pragma "nounroll";
	shl.b32 	%r451, %r695, 1;
	mul.wide.u32 	%rd254, %r451, 8;
	add.s64 	%rd255, %rd3, %rd254;
	ld.global.v2.f32 	{%f5308, %f5309}, [%rd255];
	ld.global.v2.f32 	{%f5310, %f5311}, [%rd255+8];
	sub.f32 	%f5312, %f5310, %f5308;
	sub.f32 	%f5313, %f5311, %f5309;
	sub.f32 	%f5314, %f371, %f5308;
	sub.f32 	%f5315, %f372, %f5309;
	mul.f32 	%f5316, %f5315, %f5313;
	fma.rn.f32 	%f5317, %f5314, %f5312, %f5316;
	mul.f32 	%f5318, %f5313, %f5313;
	fma.rn.f32 	%f5319, %f5312, %f5312, %f5318;
	div.rn.f32 	%f5320, %f5317, %f5319;
	min.f32 	%f5321, %f5320, 0f3F800000;
	max.f32 	%f5322, %f5321, 0f00000000;
	fma.rn.f32 	%f5323, %f5312, %f5322, %f5308;
	fma.rn.f32 	%f5324, %f5313, %f5322, %f5309;
	sub.f32 	%f5325, %f5323, %f371;
	sub.f32 	%f5326, %f5324, %f372;
	mul.f32 	%f5327, %f5326, %f5326;
	fma.rn.f32 	%f5328, %f5325, %f5325, %f5327;
	sqrt.rn.f32 	%f5329, %f5328;
	setp.lt.f32 	%p383, %f5329, %f6482;
	selp.f32 	%f5330, %f5329, %f6482, %p383;
	ld.global.v2.f32 	{%f5331, %f5332}, [%rd255+16];
	ld.global.v2.f32 	{%f5333, %f5334}, [%rd255+24];
	sub.f32 	%f5335, %f5333, %f5331;
	sub.f32 	%f5336, %f5334, %f5332;
	sub.f32 	%f5337, %f371, %f5331;
	sub.f32 	%f5338, %f372, %f5332;
	mul.f32 	%f5339, %f5338, %f5336;
	fma.rn.f32 	%f5340, %f5337, %f5335, %f5339;
	mul.f32 	%f5341, %f5336, %f5336;
	fma.rn.f32 	%f5342, %f5335, %f5335, %f5341;
	div.rn.f32 	%f5343, %f5340, %f5342;
	min.f32 	%f5344, %f5343, 0f3F800000;
	max.f32 	%f5345, %f5344, 0f00000000;
	fma.rn.f32 	%f5346, %f5335, %f5345, %f5331;
	fma.rn.f32 	%f5347, %f5336, %f5345, %f5332;
	sub.f32 	%f5348, %f5346, %f371;
	sub.f32 	%f5349, %f5347, %f372;
	mul.f32 	%f5350, %f5349, %f5349;
	fma.rn.f32 	%f5351, %f5348, %f5348, %f5350;
	sqrt.rn.f32 	%f5352, %f5351;
	setp.lt.f32 	%p384, %f5352, %f5330;
	selp.f32 	%f5353, %f5352, %f5330, %p384;
	ld.global.v2.f32 	{%f5354, %f5355}, [%rd255+32];
	ld.global.v2.f32 	{%f5356, %f5357}, [%rd255+40];
	sub.f32 	%f5358, %f5356, %f5354;
	sub.f32 	%f5359, %f5357, %f5355;
	sub.f32 	%f5360, %f371, %f5354;
	sub.f32 	%f5361, %f372, %f5355;
	mul.f32 	%f5362, %f5361, %f5359;
	fma.rn.f32 	%f5363, %f5360, %f5358, %f5362;
	mul.f32 	%f5364, %f5359, %f5359;
	fma.rn.f32 	%f5365, %f5358, %f5358, %f5364;
	div.rn.f32 	%f5366, %f5363, %f5365;
	min.f32 	%f5367, %f5366, 0f3F800000;
	max.f32 	%f5368, %f5367, 0f00000000;
	fma.rn.f32 	%f5369, %f5358, %f5368, %f5354;
	fma.rn.f32 	%f5370, %f5359, %f5368, %f5355;
	sub.f32 	%f5371, %f5369, %f371;
	sub.f32 	%f5372, %f5370, %f372;
	mul.f32 	%f5373, %f5372, %f5372;
	fma.rn.f32 	%f5374, %f5371, %f5371, %f5373;
	sqrt.rn.f32 	%f5375, %f5374;
	setp.lt.f32 	%p385, %f5375, %f5353;
	selp.f32 	%f5376, %f5375, %f5353, %p385;
	ld.global.v2.f32 	{%f5377, %f5378}, [%rd255+48];
	ld.global.v2.f32 	{%f5379, %f5380}, [%rd255+56];
	sub.f32 	%f5381, %f5379, %f5377;
	sub.f32 	%f5382, %f5380, %f5378;
	sub.f32 	%f5383, %f371, %f5377;
	sub.f32 	%f5384, %f372, %f5378;
	mul.f32 	%f5385, %f5384, %f5382;
	fma.rn.f32 	%f5386, %f5383, %f5381, %f5385;
	mul.f32 	%f5387, %f5382, %f5382;
	fma.rn.f32 	%f5388, %f5381, %f5381, %f5387;
	div.rn.f32 	%f5389, %f5386, %f5388;
	min.f32 	%f5390, %f5389, 0f3F800000;
	max.f32 	%f5391, %f5390, 0f00000000;
	fma.rn.f32 	%f5392, %f5381, %f5391, %f5377;
	fma.rn.f32 	%f5393, %f5382, %f5391, %f5378;
	sub.f32 	%f5394, %f5392, %f371;
	sub.f32 	%f5395, %f5393, %f372;
	mul.f32 	%f5396, %f5395, %f5395;
	fma.rn.f32 	%f5397, %f5394, %f5394, %f5396;
	sqrt.rn.f32 	%f5398, %f5397;
	setp.lt.f32 	%p386, %f5398, %f5376;
	selp.f32 	%f6482, %f5398, %f5376, %p386;
	add.s32 	%r695, %r695, 4;
	setp.ne.s32 	%p387, %r695, %r137;
	mov.u32 	%r697, %r137;
	@%p387 bra 	$L__BB1_288;
$L__BB1_289:
	setp.eq.s32 	%p388, %r135, 0;
	@%p388 bra 	$L__BB1_294;
	setp.eq.s32 	%p389, %r136, 0;
	@%p389 bra 	$L__BB1_292;
	shl.b32 	%r452, %r697, 1;
	mul.wide.u32 	%rd256, %r452, 8;
	add.s64 	%rd257, %rd3, %rd256;
	ld.global.v2.f32 	{%f5400, %f5401}, [%rd257];
	ld.global.v2.f32 	{%f5402, %f5403}, [%rd257+8];
	sub.f32 	%f5404, %f5402, %f5400;
	sub.f32 	%f5405, %f5403, %f5401;
	sub.f32 	%f5406, %f371, %f5400;
	sub.f32 	%f5407, %f372, %f5401;
	mul.f32 	%f5408, %f5407, %f5405;
	fma.rn.f32 	%f5409, %f5406, %f5404, %f5408;
	mul.f32 	%f5410, %f5405, %f5405;
	fma.rn.f32 	%f5411, %f5404, %f5404, %f5410;
	div.rn.f32 	%f5412, %f5409, %f5411;
	min.f32 	%f5413, %f5412, 0f3F800000;
	max.f32 	%f5414, %f5413, 0f00000000;
	fma.rn.f32 	%f5415, %f5404, %f5414, %f5400;
	fma.rn.f32 	%f5416, %f5405, %f5414, %f5401;
	sub.f32 	%f5417, %f5415, %f371;
	sub.f32 	%f5418, %f5416, %f372;
	mul.f32 	%f5419, %f5418, %f5418;
	fma.rn.f32 	%f5420, %f5417, %f5417, %f5419;
	sqrt.rn.f32 	%f5421, %f5420;
	setp.lt.f32 	%p390, %f5421, %f6482;
	selp.f32 	%f5422, %f5421, %f6482, %p390;
	add.s32 	%r453, %r452, 2;
	mul.wide.u32 	%rd258, %r453, 8;
	add.s64 	%rd259, %rd3, %rd258;
	ld.global.v2.f32 	{%f5423, %f5424}, [%rd259];
	ld.global.v2.f32 	{%f5425, %f5426}, [%rd259+8];
	sub.f32 	%f5427, %f5425, %f5423;
	sub.f32 	%f5428, %f5426, %f5424;
	sub.f32 	%f5429, %f371, %f5423;
	sub.f32 	%f5430, %f372, %f5424;
	mul.f32 	%f5431, %f5430, %f5428;
	fma.rn.f32 	%f5432, %f5429, %f5427, %f5431;
	mul.f32 	%f5433, %f5428, %f5428;
	fma.rn.f32 	%f5434, %f5427, %f5427, %f5433;
	div.rn.f32 	%f5435, %f5432, %f5434;
	min.f32 	%f5436, %f5435, 0f3F800000;
	max.f32 	%f5437, %f5436, 0f00000000;
	fma.rn.f32 	%f5438, %f5427, %f5437, %f5423;
	fma.rn.f32 	%f5439, %f5428, %f5437, %f5424;
	sub.f32 	%f5440, %f5438, %f371;
	sub.f32 	%f5441, %f5439, %f372;
	mul.f32 	%f5442, %f5441, %f5441;
	fma.rn.f32 	%f5443, %f5440, %f5440, %f5442;
	sqrt.rn.f32 	%f5444, %f5443;
	setp.lt.f32 	%p391, %f5444, %f5422;
	selp.f32 	%f6482, %f5444, %f5422, %p391;
	sub.s32 	%r697, %r453, %r697;
$L__BB1_292:
	setp.eq.s32 	%p392, %r138, 0;
	@%p392 bra 	$L__BB1_294;
	shl.b32 	%r454, %r697, 1;
	mul.wide.u32 	%rd260, %r454, 8;
	add.s64 	%rd261, %rd3, %rd260;
	ld.global.v2.f32 	{%f5445, %f5446}, [%rd261];
	ld.global.v2.f32 	{%f5447, %f5448}, [%rd261+8];
	sub.f32 	%f5449, %f5447, %f5445;
	sub.f32 	%f5450, %f5448, %f5446;
	sub.f32 	%f5451, %f371, %f5445;
	sub.f32 	%f5452, %f372, %f5446;
	mul.f32 	%f5453, %f5452, %f5450;
	fma.rn.f32 	%f5454, %f5451, %f5449, %f5453;
	mul.f32 	%f5455, %f5450, %f5450;
	fma.rn.f32 	%f5456, %f5449, %f5449, %f5455;
	div.rn.f32 	%f5457, %f5454, %f5456;
	min.f32 	%f5458, %f5457, 0f3F800000;
	max.f32 	%f5459, %f5458, 0f00000000;
	fma.rn.f32 	%f5460, %f5449, %f5459, %f5445;
	fma.rn.f32 	%f5461, %f5450, %f5459, %f5446;
	sub.f32 	%f5462, %f5460, %f371;
	sub.f32 	%f5463, %f5461, %f372;
	mul.f32 	%f5464, %f5463, %f5463;
	fma.rn.f32 	%f5465, %f5462, %f5462, %f5464;
	sqrt.rn.f32 	%f5466, %f5465;
	setp.lt.f32 	%p393, %f5466, %f6482;
	selp.f32 	%f6482, %f5466, %f6482, %p393;
$L__BB1_294:
	setp.lt.u32 	%p394, %r134, 3;
	ld.global.v2.f32 	{%f382, %f383}, [%rd8+61440];
	mov.f32 	%f6488, 0f7F7FFFFF;
	mov.b32 	%r700, 0;
	@%p394 bra 	$L__BB1_297;
	mov.f32 	%f6488, 0f7F7FFFFF;
	mov.b32 	%r698, 0;
$L__BB1_296:
	.pragma "nounroll";
	shl.b32 	%r457, %r698, 1;
	mul.wide.u32 	%rd262, %r457, 8;
	add.s64 	%rd263, %rd3, %rd262;
	ld.global.v2.f32 	{%f5470, %f5471}, [%rd263];
	ld.global.v2.f32 	{%f5472, %f5473}, [%rd263+8];
	sub.f32 	%f5474, %f5472, %f5470;
	sub.f32 	%f5475, %f5473, %f5471;
	sub.f32 	%f5476, %f382, %f5470;
	sub.f32 	%f5477, %f383, %f5471;
	mul.f32 	%f5478, %f5477, %f5475;
	fma.rn.f32 	%f5479, %f5476, %f5474, %f5478;
	mul.f32 	%f5480, %f5475, %f5475;
	fma.rn.f32 	%f5481, %f5474, %f5474, %f5480;
	div.rn.f32 	%f5482, %f5479, %f5481;
	min.f32 	%f5483, %f5482, 0f3F800000;
	max.f32 	%f5484, %f5483, 0f00000000;
	fma.rn.f32 	%f5485, %f5474, %f5484, %f5470;
	fma.rn.f32 	%f5486, %f5475, %f5484, %f5471;
	sub.f32 	%f5487, %f5485, %f382;
	sub.f32 	%f5488, %f5486, %f383;
	mul.f32 	%f5489, %f5488, %f5488;
	fma.rn.f32 	%f5490, %f5487, %f5487, %f5489;
	sqrt.rn.f32 	%f5491, %f5490;
	setp.lt.f32 	%p395, %f5491, %f6488;
	selp.f32 	%f5492, %f5491, %f6488, %p395;
	ld.global.v2.f32 	{%f5493, %f5494}, [%rd263+16];
	ld.global.v2.f32 	{%f5495, %f5496}, [%rd263+24];
	sub.f32 	%f5497, %f5495, %f5493;
	sub.f32 	%f5498, %f5496, %f5494;
	sub.f32 	%f5499, %f382, %f5493;
	sub.f32 	%f5500, %f383, %f5494;
	mul.f32 	%f5501, %f5500, %f5498;
	fma.rn.f32 	%f5502, %f5499, %f5497, %f5501;
	mul.f32 	%f5503, %f5498, %f5498;
	fma.rn.f32 	%f5504, %f5497, %f5497, %f5503;
	div.rn.f32 	%f5505, %f5502, %f5504;
	min.f32 	%f5506, %f5505, 0f3F800000;
	max.f32 	%f5507, %f5506, 0f00000000;
	fma.rn.f32 	%f5508, %f5497, %f5507, %f5493;
	fma.rn.f32 	%f5509, %f5498, %f5507, %f5494;
	sub.f32 	%f5510, %f5508, %f382;
	sub.f32 	%f5511, %f5509, %f383;
	mul.f32 	%f5512, %f5511, %f5511;
	fma.rn.f32 	%f5513, %f5510, %f5510, %f5512;
	sqrt.rn.f32 	%f5514, %f5513;
	setp.lt.f32 	%p396, %f5514, %f5492;
	selp.f32 	%f5515, %f5514, %f5492, %p396;
	ld.global.v2.f32 	{%f5516, %f5517}, [%rd263+32];
	ld.global.v2.f32 	{%f5518, %f5519}, [%rd263+40];
	sub.f32 	%f5520, %f5518, %f5516;
	sub.f32 	%f5521, %f5519, %f5517;
	sub.f32 	%f5522, %f382, %f5516;
	sub.f32 	%f5523, %f383, %f5517;
	mul.f32 	%f5524, %f5523, %f5521;
	fma.rn.f32 	%f5525, %f5522, %f5520, %f5524;
	mul.f32 	%f5526, %f5521, %f5521;
	fma.rn.f32 	%f5527, %f5520, %f5520, %f5526;
	div.rn.f32 	%f5528, %f5525, %f5527;
	min.f32 	%f5529, %f5528, 0f3F800000;
	max.f32 	%f5530, %f5529, 0f00000000;
	fma.rn.f32 	%f5531, %f5520, %f5530, %f5516;
	fma.rn.f32 	%f5532, %f5521, %f5530, %f5517;
	sub.f32 	%f5533, %f5531, %f382;
	sub.f32 	%f5534, %f5532, %f383;
	mul.f32 	%f5535, %f5534, %f5534;
	fma.rn.f32 	%f5536, %f5533, %f5533, %f5535;
	sqrt.rn.f32 	%f5537, %f5536;
	setp.lt.f32 	%p397, %f5537, %f5515;
	selp.f32 	%f5538, %f5537, %f5515, %p397;
	ld.global.v2.f32 	{%f5539, %f5540}, [%rd263+48];
	ld.global.v2.f32 	{%f5541, %f5542}, [%rd263+56];
	sub.f32 	%f5543, %f5541, %f5539;
	sub.f32 	%f5544, %f5542, %f5540;
	sub.f32 	%f5545, %f382, %f5539;
	sub.f32 	%f5546, %f383, %f5540;
	mul.f32 	%f5547, %f5546, %f5544;
	fma.rn.f32 	%f5548, %f5545, %f5543, %f5547;
	mul.f32 	%f5549, %f5544, %f5544;
	fma.rn.f32 	%f5550, %f5543, %f5543, %f5549;
	div.rn.f32 	%f5551, %f5548, %f5550;
	min.f32 	%f5552, %f5551, 0f3F800000;
	max.f32 	%f5553, %f5552, 0f00000000;
	fma.rn.f32 	%f5554, %f5543, %f5553, %f5539;
	fma.rn.f32 	%f5555, %f5544, %f5553, %f5540;
	sub.f32 	%f5556, %f5554, %f382;
	sub.f32 	%f5557, %f5555, %f383;
	mul.f32 	%f5558, %f5557, %f5557;
	fma.rn.f32 	%f5559, %f5556, %f5556, %f5558;
	sqrt.rn.f32 	%f5560, %f5559;
	setp.lt.f32 	%p398, %f5560, %f5538;
	selp.f32 	%f6488, %f5560, %f5538, %p398;
	add.s32 	%r698, %r698, 4;
	setp.ne.s32 	%p399, %r698, %r137;
	mov.u32 	%r700, %r137;
	@%p399 bra 	$L__BB1_296;
$L__BB1_297:
	setp.eq.s32 	%p400, %r135, 0;
	@%p400 bra 	$L__BB1_302;
	setp.eq.s32 	%p401, %r136, 0;
	@%p401 bra 	$L__BB1_300;
	shl.b32 	%r458, %r700, 1;
	mul.wide.u32 	%rd264, %r458, 8;
	add.s64 	%rd265, %rd3, %rd264;
	ld.global.v2.f32 	{%f5562, %f5563}, [%rd265];
	ld.global.v2.f32 	{%f5564, %f5565}, [%rd265+8];
	sub.f32 	%f5566, %f5564, %f5562;
	sub.f32 	%f5567, %f5565, %f5563;
	sub.f32 	%f5568, %f382, %f5562;
	sub.f32 	%f5569, %f383, %f5563;
	mul.f32 	%f5570, %f5569, %f5567;
	fma.rn.f32 	%f5571, %f5568, %f5566, %f5570;
	mul.f32 	%f5572, %f5567, %f5567;
	fma.rn.f32 	%f5573, %f5566, %f5566, %f5572;
	div.rn.f32 	%f5574, %f5571, %f5573;
	min.f32 	%f5575, %f5574, 0f3F800000;
	max.f32 	%f5576, %f5575, 0f00000000;
	fma.rn.f32 	%f5577, %f5566, %f5576, %f5562;
	fma.rn.f32 	%f5578, %f5567, %f5576, %f5563;
	sub.f32 	%f5579, %f5577, %f382;
	sub.f32 	%f5580, %f5578, %f383;
	mul.f32 	%f5581, %f5580, %f5580;
	fma.rn.f32 	%f5582, %f5579, %f5579, %f5581;
	sqrt.rn.f32 	%f5583, %f5582;
	setp.lt.f32 	%p402, %f5583, %f6488;
	selp.f32 	%f5584, %f5583, %f6488, %p402;
	add.s32 	%r459, %r458, 2;
	mul.wide.u32 	%rd266, %r459, 8;
	add.s64 	%rd267, %rd3, %rd266;
	ld.global.v2.f32 	{%f5585, %f5586}, [%rd267];
	ld.global.v2.f32 	{%f5587, %f5588}, [%rd267+8];
	sub.f32 	%f5589, %f5587, %f5585;
	sub.f32 	%f5590, %f5588, %f5586;
	sub.f32 	%f5591, %f382, %f5585;
	sub.f32 	%f5592, %f383, %f5586;
	mul.f32 	%f5593, %f5592, %f5590;
	fma.rn.f32 	%f5594, %f5591, %f5589, %f5593;
	mul.f32 	%f5595, %f5590, %f5590;
	fma.rn.f32 	%f5596, %f5589, %f5589, %f5595;
	div.rn.f32 	%f5597, %f5594, %f5596;
	min.f32 	%f5598, %f5597, 0f3F800000;
	max.f32 	%f5599, %f5598, 0f00000000;
	fma.rn.f32 	%f5600, %f5589, %f5599, %f5585;
	fma.rn.f32 	%f5601, %f5590, %f5599, %f5586;
	sub.f32 	%f5602, %f5600, %f382;
	sub.f32 	%f5603, %f5601, %f383;
	mul.f32 	%f5604, %f5603, %f5603;
	fma.rn.f32 	%f5605, %f5602, %f5602, %f5604;
	sqrt.rn.f32 	%f5606, %f5605;
	setp.lt.f32 	%p403, %f5606, %f5584;
	selp.f32 	%f6488, %f5606, %f5584, %p403;
	sub.s32 	%r700, %r459, %r700;
$L__BB1_300:
	setp.eq.s32 	%p404, %r138, 0;
	@%p404 bra 	$L__BB1_302;
	shl.b32 	%r460, %r700, 1;
	mul.wide.u32 	%rd268, %r460, 8;
	add.s64 	%rd269, %rd3, %rd268;
	ld.global.v2.f32 	{%f5607, %f5608}, [%rd269];
	ld.global.v2.f32 	{%f5609, %f5610}, [%rd269+8];
	sub.f32 	%f5611, %f5609, %f5607;
	sub.f32 	%f5612, %f5610, %f5608;
	sub.f32 	%f5613, %f382, %f5607;
	sub.f32 	%f5614, %f383, %f5608;
	mul.f32 	%f5615, %f5614, %f5612;
	fma.rn.f32 	%f5616, %f5613, %f5611, %f5615;
	mul.f32 	%f5617, %f5612, %f5612;
	fma.rn.f32 	%f5618, %f5611, %f5611, %f5617;
	div.rn.f32 	%f5619, %f5616, %f5618;
	min.f32 	%f5620, %f5619, 0f3F800000;
	max.f32 	%f5621, %f5620, 0f00000000;
	fma.rn.f32 	%f5622, %f5611, %f5621, %f5607;
	fma.rn.f32 	%f5623, %f5612, %f5621, %f5608;
	sub.f32 	%f5624, %f5622, %f382;
	sub.f32 	%f5625, %f5623, %f383;
	mul.f32 	%f5626, %f5625, %f5625;
	fma.rn.f32 	%f5627, %f5624, %f5624, %f5626;
	sqrt.rn.f32 	%f5628, %f5627;
	setp.lt.f32 	%p405, %f5628, %f6488;
	selp.f32 	%f6488, %f5628, %f6488, %p405;
$L__BB1_302:
	add.f32 	%f6495, %f6404, %f6410;
	add.f32 	%f5629, %f6416, %f6422;
	add.f32 	%f5630, %f6428, %f6434;
	add.f32 	%f5631, %f6440, %f6446;
	add.f32 	%f5632, %f6452, %f6458;
	add.f32 	%f5633, %f6464, %f6470;
	add.f32 	%f5634, %f6476, %f6482;
	add.f32 	%f6496, %f5629, %f5630;
	add.f32 	%f5635, %f5631, %f5632;
	add.f32 	%f5636, %f5633, %f5634;
	add.f32 	%f6497, %f5635, %f5636;
$L__BB1_303:
	add.f32 	%f5637, %f6510, %f6398;
	add.f32 	%f5638, %f5637, %f6495;
	add.f32 	%f5639, %f5638, %f6496;
	add.f32 	%f5640, %f5639, %f6497;
	add.f32 	%f6510, %f5640, %f6488;
	sub.s32 	%r461, %r243, %r701;
	setp.lt.u32 	%p406, %r461, 8192;
	@%p406 bra 	$L__BB1_323;
	add.s32 	%r701, %r701, 8192;
	setp.le.u32 	%p407, %r701, %r133;
	@%p407 bra 	$L__BB1_173;
$L__BB1_305:
	setp.le.u32 	%p408, %r243, %r701;
	@%p408 bra 	$L__BB1_323;
	sub.s32 	%r222, %r243, %r701;
	setp.ge.s32 	%p409, %r33, %r222;
	@%p409 bra 	$L__BB1_323;
	setp.lt.s32 	%p410, %r244, 1;
	@%p410 bra 	$L__BB1_318;
	add.s32 	%r223, %r244, -1;
	and.b32  	%r224, %r244, 3;
	and.b32  	%r225, %r244, 2147483644;
	and.b32  	%r226, %r244, 1;
	mov.u32 	%r702, %r33;
$L__BB1_309:
	setp.lt.u32 	%p415, %r223, 3;
	add.s32 	%r469, %r702, %r701;
	mul.wide.u32 	%rd270, %r469, 8;
	add.s64 	%rd271, %rd2, %rd270;
	ld.global.v2.f32 	{%f404, %f405}, [%rd271];
	mov.f32 	%f6501, 0f7F7FFFFF;
	mov.b32 	%r705, 0;
	@%p415 bra 	$L__BB1_312;
	mov.f32 	%f6501, 0f7F7FFFFF;
	mov.b32 	%r703, 0;
$L__BB1_311:
	.pragma "nounroll";
	shl.b32 	%r471, %r703, 1;
	mul.wide.u32 	%rd272, %r471, 8;
	add.s64 	%rd273, %rd3, %rd272;
	ld.global.v2.f32 	{%f5648, %f5649}, [%rd273];
	ld.global.v2.f32 	{%f5650, %f5651}, [%rd273+8];
	sub.f32 	%f5652, %f5650, %f5648;
	sub.f32 	%f5653, %f5651, %f5649;
	sub.f32 	%f5654, %f404, %f5648;
	sub.f32 	%f5655, %f405, %f5649;
	mul.f32 	%f5656, %f5655, %f5653;
	fma.rn.f32 	%f5657, %f5654, %f5652, %f5656;
	mul.f32 	%f5658, %f5653, %f5653;
	fma.rn.f32 	%f5659, %f5652, %f5652, %f5658;
	div.rn.f32 	%f5660, %f5657, %f5659;
	min.f32 	%f5661, %f5660, 0f3F800000;
	max.f32 	%f5662, %f5661, 0f00000000;
	fma.rn.f32 	%f5663, %f5652, %f5662, %f5648;
	fma.rn.f32 	%f5664, %f5653, %f5662, %f5649;
	sub.f32 	%f5665, %f5663, %f404;
	sub.f32 	%f5666, %f5664, %f405;
	mul.f32 	%f5667, %f5666, %f5666;
	fma.rn.f32 	%f5668, %f5665, %f5665, %f5667;
	sqrt.rn.f32 	%f5669, %f5668;
	setp.lt.f32 	%p416, %f5669, %f6501;
	selp.f32 	%f5670, %f5669, %f6501, %p416;
	ld.global.v2.f32 	{%f5671, %f5672}, [%rd273+16];
	ld.global.v2.f32 	{%f5673, %f5674}, [%rd273+24];
	sub.f32 	%f5675, %f5673, %f5671;
	sub.f32 	%f5676, %f5674, %f5672;
	sub.f32 	%f5677, %f404, %f5671;
	sub.f32 	%f5678, %f405, %f5672;
	mul.f32 	%f5679, %f5678, %f5676;
	fma.rn.f32 	%f5680, %f5677, %f5675, %f5679;
	mul.f32 	%f5681, %f5676, %f5676;
	fma.rn.f32 	%f5682, %f5675, %f5675, %f5681;
	div.rn.f32 	%f5683, %f5680, %f5682;
	min.f32 	%f5684, %f5683, 0f3F800000;
	max.f32 	%f5685, %f5684, 0f00000000;
	fma.rn.f32 	%f5686, %f5675, %f5685, %f5671;
	fma.rn.f32 	%f5687, %f5676, %f5685, %f5672;
	sub.f32 	%f5688, %f5686, %f404;
	sub.f32 	%f5689, %f5687, %f405;
	mul.f32 	%f5690, %f5689, %f5689;
	fma.rn.f32 	%f5691, %f5688, %f5688, %f5690;
	sqrt.rn.f32 	%f5692, %f5691;
	setp.lt.f32 	%p417, %f5692, %f5670;
	selp.f32 	%f5693, %f5692, %f5670, %p417;
	ld.global.v2.f32 	{%f5694, %f5695}, [%rd273+32];
	ld.global.v2.f32 	{%f5696, %f5697}, [%rd273+40];
	sub.f32 	%f5698, %f5696, %f5694;
	sub.f32 	%f5699, %f5697, %f5695;
	sub.f32 	%f5700, %f404, %f5694;
	sub.f32 	%f5701, %f405, %f5695;
	mul.f32 	%f5702, %f5701, %f5699;
	fma.rn.f32 	%f5703, %f5700, %f5698, %f5702;
	mul.f32 	%f5704, %f5699, %f5699;
	fma.rn.f32 	%f5705, %f5698, %f5698, %f5704;
	div.rn.f32 	%f5706, %f5703, %f5705;
	min.f32 	%f5707, %f5706, 0f3F800000;
	max.f32 	%f5708, %f5707, 0f00000000;
	fma.rn.f32 	%f5709, %f5698, %f5708, %f5694;
	fma.rn.f32 	%f5710, %f5699, %f5708, %f5695;
	sub.f32 	%f5711, %f5709, %f404;
	sub.f32 	%f5712, %f5710, %f405;
	mul.f32 	%f5713, %f5712, %f5712;
	fma.rn.f32 	%f5714, %f5711, %f5711, %f5713;
	sqrt.rn.f32 	%f5715, %f5714;
	setp.lt.f32 	%p418, %f5715, %f5693;
	selp.f32 	%f5716, %f5715, %f5693, %p418;
	ld.global.v2.f32 	{%f5717, %f5718}, [%rd273+48];
	ld.global.v2.f32 	{%f5719, %f5720}, [%rd273+56];
	sub.f32 	%f5721, %f5719, %f5717;
	sub.f32 	%f5722, %f5720, %f5718;
	sub.f32 	%f5723, %f404, %f5717;
	sub.f32 	%f5724, %f405, %f5718;
	mul.f32 	%f5725, %f5724, %f5722;
	fma.rn.f32 	%f5726, %f5723, %f5721, %f5725;
	mul.f32 	%f5727, %f5722, %f5722;
	fma.rn.f32 	%f5728, %f5721, %f5721, %f5727;
	div.rn.f32 	%f5729, %f5726, %f5728;
	min.f32 	%f5730, %f5729, 0f3F800000;
	max.f32 	%f5731, %f5730, 0f00000000;
	fma.rn.f32 	%f5732, %f5721, %f5731, %f5717;
	fma.rn.f32 	%f5733, %f5722, %f5731, %f5718;
	sub.f32 	%f5734, %f5732, %f404;
	sub.f32 	%f5735, %f5733, %f405;
	mul.f32 	%f5736, %f5735, %f5735;
	fma.rn.f32 	%f5737, %f5734, %f5734, %f5736;
	sqrt.rn.f32 	%f5738, %f5737;
	setp.lt.f32 	%p419, %f5738, %f5716;
	selp.f32 	%f6501, %f5738, %f5716, %p419;
	add.s32 	%r703, %r703, 4;
	setp.ne.s32 	%p420, %r703, %r225;
	mov.u32 	%r705, %r225;
	@%p420 bra 	$L__BB1_311;
$L__BB1_312:
	setp.eq.s32 	%p421, %r224, 0;
	@%p421 bra 	$L__BB1_317;
	setp.eq.s32 	%p422, %r224, 1;
	@%p422 bra 	$L__BB1_315;
	shl.b32 	%r472, %r705, 1;
	mul.wide.u32 	%rd274, %r472, 8;
	add.s64 	%rd275, %rd3, %rd274;
	ld.global.v2.f32 	{%f5740, %f5741}, [%rd275];
	ld.global.v2.f32 	{%f5742, %f5743}, [%rd275+8];
	sub.f32 	%f5744, %f5742, %f5740;
	sub.f32 	%f5745, %f5743, %f5741;
	sub.f32 	%f5746, %f404, %f5740;
	sub.f32 	%f5747, %f405, %f5741;
	mul.f32 	%f5748, %f5747, %f5745;
	fma.rn.f32 	%f5749, %f5746, %f5744, %f5748;
	mul.f32 	%f5750, %f5745, %f5745;
	fma.rn.f32 	%f5751, %f5744, %f5744, %f5750;
	div.rn.f32 	%f5752, %f5749, %f5751;
	min.f32 	%f5753, %f5752, 0f3F800000;
	max.f32 	%f5754, %f5753, 0f00000000;
	fma.rn.f32 	%f5755, %f5744, %f5754, %f5740;
	fma.rn.f32 	%f5756, %f5745, %f5754, %f5741;
	sub.f32 	%f5757, %f5755, %f404;
	sub.f32 	%f5758, %f5756, %f405;
	mul.f32 	%f5759, %f5758, %f5758;
	fma.rn.f32 	%f5760, %f5757, %f5757, %f5759;
	sqrt.rn.f32 	%f5761, %f5760;
	setp.lt.f32 	%p423, %f5761, %f6501;
	selp.f32 	%f5762, %f5761, %f6501, %p423;
	add.s32 	%r473, %r472, 2;
	mul.wide.u32 	%rd276, %r473, 8;
	add.s64 	%rd277, %rd3, %rd276;
	ld.global.v2.f32 	{%f5763, %f5764}, [%rd277];
	ld.global.v2.f32 	{%f5765, %f5766}, [%rd277+8];
	sub.f32 	%f5767, %f5765, %f5763;
	sub.f32 	%f5768, %f5766, %f5764;
	sub.f32 	%f5769, %f404, %f5763;
	sub.f32 	%f5770, %f405, %f5764;
	mul.f32 	%f5771, %f5770, %f5768;
	fma.rn.f32 	%f5772, %f5769, %f5767, %f5771;
	mul.f32 	%f5773, %f5768, %f5768;
	fma.rn.f32 	%f5774, %f5767, %f5767, %f5773;
	div.rn.f32 	%f5775, %f5772, %f5774;
	min.f32 	%f5776, %f5775, 0f3F800000;
	max.f32 	%f5777, %f5776, 0f00000000;
	fma.rn.f32 	%f5778, %f5767, %f5777, %f5763;
	fma.rn.f32 	%f5779, %f5768, %f5777, %f5764;
	sub.f32 	%f5780, %f5778, %f404;
	sub.f32 	%f5781, %f5779, %f405;
	mul.f32 	%f5782, %f5781, %f5781;
	fma.rn.f32 	%f5783, %f5780, %f5780, %f5782;
	sqrt.rn.f32 	%f5784, %f5783;
	setp.lt.f32 	%p424, %f5784, %f5762;
	selp.f32 	%f6501, %f5784, %f5762, %p424;
	sub.s32 	%r705, %r473, %r705;
$L__BB1_315:
	setp.eq.s32 	%p425, %r226, 0;
	@%p425 bra 	$L__BB1_317;
	shl.b32 	%r474, %r705, 1;
	mul.wide.u32 	%rd278, %r474, 8;
	add.s64 	%rd279, %rd3, %rd278;
	ld.global.v2.f32 	{%f5785, %f5786}, [%rd279];
	ld.global.v2.f32 	{%f5787, %f5788}, [%rd279+8];
	sub.f32 	%f5789, %f5787, %f5785;
	sub.f32 	%f5790, %f5788, %f5786;
	sub.f32 	%f5791, %f404, %f5785;
	sub.f32 	%f5792, %f405, %f5786;
	mul.f32 	%f5793, %f5792, %f5790;
	fma.rn.f32 	%f5794, %f5791, %f5789, %f5793;
	mul.f32 	%f5795, %f5790, %f5790;
	fma.rn.f32 	%f5796, %f5789, %f5789, %f5795;
	div.rn.f32 	%f5797, %f5794, %f5796;
	min.f32 	%f5798, %f5797, 0f3F800000;
	max.f32 	%f5799, %f5798, 0f00000000;
	fma.rn.f32 	%f5800, %f5789, %f5799, %f5785;
	fma.rn.f32 	%f5801, %f5790, %f5799, %f5786;
	sub.f32 	%f5802, %f5800, %f404;
	sub.f32 	%f5803, %f5801, %f405;
	mul.f32 	%f5804, %f5803, %f5803;
	fma.rn.f32 	%f5805, %f5802, %f5802, %f5804;
	sqrt.rn.f32 	%f5806, %f5805;
	setp.lt.f32 	%p426, %f5806, %f6501;
	selp.f32 	%f6501, %f5806, %f6501, %p426;
$L__BB1_317:
	add.f32 	%f6510, %f6510, %f6501;
	add.s32 	%r702, %r702, 512;
	setp.lt.s32 	%p427, %r702, %r222;
	@%p427 bra 	$L__BB1_309;
	bra.uni 	$L__BB1_323;
$L__BB1_318:
	not.b32 	%r462, %r33;
	add.s32 	%r463, %r243, %r462;
	sub.s32 	%r234, %r463, %r701;
	and.b32  	%r464, %r234, 1536;
	setp.eq.s32 	%p411, %r464, 1536;
	mov.u32 	%r708, %r33;
	@%p411 bra 	$L__BB1_321;
	shr.u32 	%r466, %r234, 9;
	add.s32 	%r467, %r466, 1;
	and.b32  	%r235, %r467, 3;
	mov.b32 	%r707, 0;
	mov.u32 	%r708, %r33;
$L__BB1_320:
	.pragma "nounroll";
	add.f32 	%f6510, %f6510, 0f7F7FFFFF;
	add.s32 	%r708, %r708, 512;
	add.s32 	%r707, %r707, 1;
	setp.ne.s32 	%p412, %r707, %r235;
	@%p412 bra 	$L__BB1_320;
$L__BB1_321:
	setp.lt.u32 	%p413, %r234, 1536;
	@%p413 bra 	$L__BB1_323;
$L__BB1_322:
	add.f32 	%f5642, %f6510, 0f7F7FFFFF;
	add.f32 	%f5643, %f5642, 0f7F7FFFFF;
	add.f32 	%f5644, %f5643, 0f7F7FFFFF;
	add.f32 	%f6510, %f5644, 0f7F7FFFFF;
	add.s32 	%r708, %r708, 2048;
	setp.lt.s32 	%p414, %r708, %r222;
	@%p414 bra 	$L__BB1_322;
$L__BB1_323:
	// begin inline asm
	mov.u32 %r475, %laneid;
	// end inline asm
	mov.b32 	%r477, %f6510;
	mov.b32 	%r478, 1;
	mov.b32 	%r499, 31;
	mov.b32 	%r500, -1;
	// begin inline asm
	shfl.sync.down.b32 %r476, %r477, %r478, %r499, %r500;
	// end inline asm
	setp.gt.s32 	%p428, %r475, 30;
	mov.b32 	%f5807, %r476;
	add.f32 	%f5808, %f6510, %f5807;
	selp.f32 	%f5809, %f6510, %f5808, %p428;
	mov.b32 	%r482, %f5809;
	mov.b32 	%r483, 2;
	// begin inline asm
	shfl.sync.down.b32 %r481, %r482, %r483, %r499, %r500;
	// end inline asm
	setp.gt.s32 	%p429, %r475, 29;
	mov.b32 	%f5810, %r481;
	add.f32 	%f5811, %f5809, %f5810;
	selp.f32 	%f5812, %f5809, %f5811, %p429;
	mov.b32 	%r487, %f5812;
	mov.b32 	%r488, 4;
	// begin inline asm
	shfl.sync.down.b32 %r486, %r487, %r488, %r499, %r500;
	// end inline asm
	setp.gt.s32 	%p430, %r475, 27;
	mov.b32 	%f5813, %r486;
	add.f32 	%f5814, %f5812, %f5813;
	selp.f32 	%f5815, %f5812, %f5814, %p430;
	mov.b32 	%r492, %f5815;
	mov.b32 	%r493, 8;
	// begin inline asm
	shfl.sync.down.b32 %r491, %r492, %r493, %r499, %r500;
	// end inline asm
	setp.gt.s32 	%p431, %r475, 23;
	mov.b32 	%f5816, %r491;
	add.f32 	%f5817, %f5815, %f5816;
	selp.f32 	%f5818, %f5815, %f5817, %p431;
	mov.b32 	%r497, %f5818;
	mov.b32 	%r498, 16;
	// begin inline asm
	shfl.sync.down.b32 %r496, %r497, %r498, %r499, %r500;
	// end inline asm
	setp.gt.s32 	%p432, %r475, 15;
	mov.b32 	%f5819, %r496;
	add.f32 	%f423, %f5818, %f5819;
	selp.f32 	%f6511, %f5818, %f423, %p432;
	setp.ne.s32 	%p433, %r475, 0;
	@%p433 bra 	$L__BB1_325;
	shr.u32 	%r501, %r33, 3;
	and.b32  	%r502, %r501, 124;
	mov.u32 	%r503, _ZZN3cub18CUB_300001_SM_10006detail6reduce28DeviceReduceSingleTileKernelINS2_10policy_hubIfjN4cuda3std3__44plusIfEEE10Policy1000EN6thrust24THRUST_300001_SM_1000_NS6detail15normal_iteratorINSD_10device_ptrI6float2EEEEPfjS9_ff27Point_To_Trajectory_FunctorEEvT0_T1_T2_T3_T4_T6_E12temp_storage;
	add.s32 	%r504, %r503, %r502;
	st.shared.f32 	[%r504+16], %f423;
$L__BB1_325:
	bar.sync 	0;
	setp.ne.s32 	%p434, %r33, 0;
	@%p434 bra 	$L__BB1_327;
	ld.shared.f32 	%f5820, [_ZZN3cub18CUB_300001_SM_10006detail6reduce28DeviceReduceSingleTileKernelINS2_10policy_hubIfjN4cuda3std3__44plusIfEEE10Policy1000EN6thrust24THRUST_300001_SM_1000_NS6detail15normal_iteratorINSD_10device_ptrI6float2EEEEPfjS9_ff27Point_To_Trajectory_FunctorEEvT0_T1_T2_T3_T4_T6_E12temp_storage+20];
	add.f32 	%f5821, %f6511, %f5820;
	ld.shared.f32 	%f5822, [_ZZN3cub18CUB_300001_SM_10006detail6reduce28DeviceReduceSingleTileKernelINS2_10policy_hubIfjN4cuda3std3__44plusIfEEE10Policy1000EN6thrust24THRUST_300001_SM_1000_NS6detail15normal_iteratorINSD_10device_ptrI6float2EEEEPfjS9_ff27Point_To_Trajectory_FunctorEEvT0_T1_T2_T3_T4_T6_E12temp_storage+24];
	add.f32 	%f5823, %f5821, %f5822;
	ld.shared.f32 	%f5824, [_ZZN3cub18CUB_300001_SM_10006detail6reduce28DeviceReduceSingleTileKernelINS2_10policy_hubIfjN4cuda3std3__44plusIfEEE10Policy1000EN6thrust24THRUST_300001_SM_1000_NS6detail15normal_iteratorINSD_10device_ptrI6float2EEEEPfjS9_ff27Point_To_Trajectory_FunctorEEvT0_T1_T2_T3_T4_T6_E12temp_storage+28];
	add.f32 	%f5825, %f5823, %f5824;
	ld.shared.f32 	%f5826, [_ZZN3cub18CUB_300001_SM_10006detail6reduce28DeviceReduceSingleTileKernelINS2_10policy_hubIfjN4cuda3std3__44plusIfEEE10Policy1000EN6thrust24THRUST_300001_SM_1000_NS6detail15normal_iteratorINSD_10device_ptrI6float2EEEEPfjS9_ff27Point_To_Trajectory_FunctorEEvT0_T1_T2_T3_T4_T6_E12temp_storage+32];
	add.f32 	%f5827, %f5825, %f5826;
	ld.shared.f32 	%f5828, [_ZZN3cub18CUB_300001_SM_10006detail6reduce28DeviceReduceSingleTileKernelINS2_10policy_hubIfjN4cuda3std3__44plusIfEEE10Policy1000EN6thrust24THRUST_300001_SM_1000_NS6detail15normal_iteratorINSD_10device_ptrI6float2EEEEPfjS9_ff27Point_To_Trajectory_FunctorEEvT0_T1_T2_T3_T4_T6_E12temp_storage+36];
	add.f32 	%f5829, %f5827, %f5828;
	ld.shared.f32 	%f5830, [_ZZN3cub18CUB_300001_SM_10006detail6reduce28DeviceReduceSingleTileKernelINS2_10policy_hubIfjN4cuda3std3__44plusIfEEE10Policy1000EN6thrust24THRUST_300001_SM_1000_NS6detail15normal_iteratorINSD_10device_ptrI6float2EEEEPfjS9_ff27Point_To_Trajectory_FunctorEEvT0_T1_T2_T3_T4_T6_E12temp_storage+40];
	add.f32 	%f5831, %f5829, %f5830;
	ld.shared.f32 	%f5832, [_ZZN3cub18CUB_300001_SM_10006detail6reduce28DeviceReduceSingleTileKernelINS2_10policy_hubIfjN4cuda3std3__44plusIfEEE10Policy1000EN6thrust24THRUST_300001_SM_1000_NS6detail15normal_iteratorINSD_10device_ptrI6float2EEEEPfjS9_ff27Point_To_Trajectory_FunctorEEvT0_T1_T2_T3_T4_T6_E12temp_storage+44];
	add.f32 	%f5833, %f5831, %f5832;
	ld.shared.f32 	%f5834, [_ZZN3cub18CUB_300001_SM_10006detail6reduce28DeviceReduceSingleTileKernelINS2_10policy_hubIfjN4cuda3std3__44plusIfEEE10Policy1000EN6thrust24THRUST_300001_SM_1000_NS6detail15normal_iteratorINSD_10device_ptrI6float2EEEEPfjS9_ff27Point_To_Trajectory_FunctorEEvT0_T1_T2_T3_T4_T6_E12temp_storage+48];
	add.f32 	%f5835, %f5833, %f5834;
	ld.shared.f32 	%f5836, [_ZZN3cub18CUB_300001_SM_10006detail6reduce28DeviceReduceSingleTileKernelINS2_10policy_hubIfjN4cuda3std3__44plusIfEEE10Policy1000EN6thrust24THRUST_300001_SM_1000_NS6detail15normal_iteratorINSD_10device_ptrI6float2EEEEPfjS9_ff27Point_To_Trajectory_FunctorEEvT0_T1_T2_T3_T4_T6_E12temp_storage+52];
	add.f32 	%f5837, %f5835, %f5836;
	ld.shared.f32 	%f5838, [_ZZN3cub18CUB_300001_SM_10006detail6reduce28DeviceReduceSingleTileKernelINS2_10policy_hubIfjN4cuda3std3__44plusIfEEE10Policy1000EN6thrust24THRUST_300001_SM_1000_NS6detail15normal_iteratorINSD_10device_ptrI6float2EEEEPfjS9_ff27Point_To_Trajectory_FunctorEEvT0_T1_T2_T3_T4_T6_E12temp_storage+56];
	add.f32 	%f5839, %f5837, %f5838;
	ld.shared.f32 	%f5840, [_ZZN3cub18CUB_300001_SM_10006detail6reduce28DeviceReduceSingleTileKernelINS2_10policy_hubIfjN4cuda3std3__44plusIfEEE10Policy1000EN6thrust24THRUST_300001_SM_1000_NS6detail15normal_iteratorINSD_10device_ptrI6float2EEEEPfjS9_ff27Point_To_Trajectory_FunctorEEvT0_T1_T2_T3_T4_T6_E12temp_storage+60];
	add.f32 	%f5841, %f5839, %f5840;
	ld.shared.f32 	%f5842, [_ZZN3cub18CUB_300001_SM_10006detail6reduce28DeviceReduceSingleTileKernelINS2_10policy_hubIfjN4cuda3std3__44plusIfEEE10Policy1000EN6thrust24THRUST_300001_SM_1000_NS6detail15normal_iteratorINSD_10device_ptrI6float2EEEEPfjS9_ff27Point_To_Trajectory_FunctorEEvT0_T1_T2_T3_T4_T6_E12temp_storage+64];
	add.f32 	%f5843, %f5841, %f5842;
	ld.shared.f32 	%f5844, [_ZZN3cub18CUB_300001_SM_10006detail6reduce28DeviceReduceSingleTileKernelINS2_10policy_hubIfjN4cuda3std3__44plusIfEEE10Policy1000EN6thrust24THRUST_300001_SM_1000_NS6detail15normal_iteratorINSD_10device_ptrI6float2EEEEPfjS9_ff27Point_To_Trajectory_FunctorEEvT0_T1_T2_T3_T4_T6_E12temp_storage+68];
	add.f32 	%f5845, %f5843, %f5844;
	ld.shared.f32 	%f5846, [_ZZN3cub18CUB_300001_SM_10006detail6reduce28DeviceReduceSingleTileKernelINS2_10policy_hubIfjN4cuda3std3__44plusIfEEE10Policy1000EN6thrust24THRUST_300001_SM_1000_NS6detail15normal_iteratorINSD_10device_ptrI6float2EEEEPfjS9_ff27Point_To_Trajectory_FunctorEEvT0_T1_T2_T3_T4_T6_E12temp_storage+72];
	add.f32 	%f5847, %f5845, %f5846;
	ld.shared.f32 	%f5848, [_ZZN3cub18CUB_300001_SM_10006detail6reduce28DeviceReduceSingleTileKernelINS2_10policy_hubIfjN4cuda3std3__44plusIfEEE10Policy1000EN6thrust24THRUST_300001_SM_1000_NS6detail15normal_iteratorINSD_10device_ptrI6float2EEEEPfjS9_ff27Point_To_Trajectory_FunctorEEvT0_T1_T2_T3_T4_T6_E12temp_storage+76];
	add.f32 	%f6511, %f5847, %f5848;
$L__BB1_327:
	mov.u32 	%r590, %tid.x;
	setp.ne.s32 	%p500, %r590, 0;
	@%p500 bra 	$L__BB1_329;
	add.f32 	%f6279, %f427, %f6511;
	st.global.f32 	[%rd1], %f6279;
$L__BB1_329:
	ret;

}
	// .globl	_ZN3cub18CUB_300001_SM_10006detail6reduce18DeviceReduceKernelINS2_10policy_hubIfjN4cuda3std3__44plusIfEEE10Policy1000EN6thrust24THRUST_300001_SM_1000_NS6detail15normal_iteratorINSD_10device_ptrI6float2EEEEjS9_f27Point_To_Trajectory_FunctorEEvT0_PT3_T1_NS0_13GridEvenShareISO_EET2_T4_
.visible .entry _ZN3cub18CUB_300001_SM_10006detail6reduce18DeviceReduceKernelINS2_10policy_hubIfjN4cuda3std3__44plusIfEEE10Policy1000EN6thrust24THRUST_300001_SM_1000_NS6detail15normal_iteratorINSD_10device_ptrI6float2EEEEjS9_f27Point_To_Trajectory_FunctorEEvT0_PT3_T1_NS0_13GridEvenShareISO_EET2_T4_(
	.param .align 8 .b8 _ZN3cub18CUB_300001_SM_10006detail6reduce18DeviceReduceKernelINS2_10policy_hubIfjN4cuda3std3__44plusIfEEE10Policy1000EN6thrust24THRUST_300001_SM_1000_NS6detail15normal_iteratorINSD_10device_ptrI6float2EEEEjS9_f27Point_To_Trajectory_FunctorEEvT0_PT3_T1_NS0_13GridEvenShareISO_EET2_T4__param_0[8],
	.param .u64 .ptr .align 1 _ZN3cub18CUB_300001_SM_10006detail6reduce18DeviceReduceKernelINS2_10policy_hubIfjN4cuda3std3__44plusIfEEE10Policy1000EN6thrust24THRUST_300001_SM_1000_NS6detail15normal_iteratorINSD_10device_ptrI6float2EEEEjS9_f27Point_To_Trajectory_FunctorEEvT0_PT3_T1_NS0_13GridEvenShareISO_EET2_T4__param_1,
	.param .u32 _ZN3cub18CUB_300001_SM_10006detail6reduce18DeviceReduceKernelINS2_10policy_hubIfjN4cuda3std3__44plusIfEEE10Policy1000EN6thrust24THRUST_300001_SM_1000_NS6detail15normal_iteratorINSD_10device_ptrI6float2EEEEjS9_f27Point_To_Trajectory_FunctorEEvT0_PT3_T1_NS0_13GridEvenShareISO_EET2_T4__param_2,
	.param .align 4 .b8 _ZN3cub18CUB_300001_SM_10006detail6reduce18DeviceReduceKernelINS2_10policy_hubIfjN4cuda3std3__44plusIfEEE10Policy1000EN6thrust24THRUST_300001_SM_1000_NS6detail15normal_iteratorINSD_10device_ptrI6float2EEEEjS9_f27Point_To_Trajectory_FunctorEEvT0_PT3_T1_NS0_13GridEvenShareISO_EET2_T4__param_3[40],
	.param .align 1 .b8 _ZN3cub18CUB_300001_SM_10006detail6reduce18DeviceReduceKernelINS2_10policy_hubIfjN4cuda3std3__44plusIfEEE10Policy1000EN6thrust24THRUST_300001_SM_1000_NS6detail15normal_iteratorINSD_10device_ptrI6float2EEEEjS9_f27Point_To_Trajectory_FunctorEEvT0_PT3_T1_NS0_13GridEvenShareISO_EET2_T4__param_4[1],
	.param .align 8 .b8 _ZN3cub18CUB_300001_SM_10006detail6reduce18DeviceReduceKernelINS2_10policy_hubIfjN4cuda3std3__44plusIfEEE10Policy1000EN6thrust24THRUST_300001_SM_1000_NS6detail15normal_iteratorINSD_10device_ptrI6float2EEEEjS9_f27Point_To_Trajectory_FunctorEEvT0_PT3_T1_NS0_13GridEvenShareISO_EET2_T4__param_5[16]
)
.maxntid 512
{
	.reg .pred 	%p<500>;
	.reg .b16 	%rs<5>;
	.reg .b32 	%r<744>;
	.reg .b32 	%f<6508>;
	.reg .b64 	%rd<302>;
	// demoted variable
	.shared .align 4 .b8 _ZZN3cub18CUB_300001_SM_10006detail6reduce18DeviceReduceKernelINS2_10policy_hubIfjN4cuda3std3__44plusIfEEE10Policy1000EN6thrust24THRUST_300001_SM_1000_NS6detail15normal_iteratorINSD_10device_ptrI6float2EEEEjS9_f27Point_To_Trajectory_FunctorEEvT0_PT3_T1_NS0_13GridEvenShareISO_EET2_T4_E12temp_storage[84];
	ld.param.u32 	%r260, [_ZN3cub18CUB_300001_SM_10006detail6reduce18DeviceReduceKernelINS2_10policy_hubIfjN4cuda3std3__44plusIfEEE10Policy1000EN6thrust24THRUST_300001_SM_1000_NS6detail15normal_iteratorINSD_10device_ptrI6float2EEEEjS9_f27Point_To_Trajectory_FunctorEEvT0_PT3_T1_NS0_13GridEvenShareISO_EET2_T4__param_5+8];
	ld.param.u32 	%r256, [_ZN3cub18CUB_300001_SM_10006detail6reduce18DeviceReduceKernelINS2_10policy_hubIfjN4cuda3std3__44plusIfEEE10Policy1000EN6thrust24THRUST_300001_SM_1000_NS6detail15normal_iteratorINSD_10device_ptrI6float2EEEEjS9_f27Point_To_Trajectory_FunctorEEvT0_PT3_T1_NS0_13GridEvenShareISO_EET2_T4__param_3+24];
	ld.param.u32 	%r255, [_ZN3cub18CUB_300001_SM_10006detail6reduce18DeviceReduceKernelINS2_10policy_hubIfjN4cuda3std3__44plusIfEEE10Policy1000EN6thrust24THRUST_300001_SM_1000_NS6detail15normal_iteratorINSD_10device_ptrI6float2EEEEjS9_f27Point_To_Trajectory_FunctorEEvT0_PT3_T1_NS0_13GridEvenShareISO_EET2_T4__param_3+20];
	ld.param.u64 	%rd9, [_ZN3cub18CUB_300001_SM_10006detail6reduce18DeviceReduceKernelINS2_10policy_hubIfjN4cuda3std3__44plusIfEEE10Policy1000EN6thrust24THRUST_300001_SM_1000_NS6detail15normal_iteratorINSD_10device_ptrI6float2EEEEjS9_f27Point_To_Trajectory_FunctorEEvT0_PT3_T1_NS0_13GridEvenShareISO_EET2_T4__param_5];
	ld.param.u64 	%rd10, [_ZN3cub18CUB_300001_SM_10006detail6reduce18DeviceReduceKernelINS2_10policy_hubIfjN4cuda3std3__44plusIfEEE10Policy1000EN6thrust24THRUST_300001_SM_1000_NS6detail15normal_iteratorINSD_10device_ptrI6float2EEEEjS9_f27Point_To_Trajectory_FunctorEEvT0_PT3_T1_NS0_13GridEvenShareISO_EET2_T4__param_0];
	cvta.to.global.u64 	%rd1, %rd10;
	cvta.to.global.u64 	%rd2, %rd9;
	mov.u32 	%r266, %ctaid.x;
	shl.b32 	%r3, %r266, 13;
	sub.s32 	%r4, %r255, %r3;
	setp.gt.u32 	%p1, %r4, 8191;
	@%p1 bra 	$L__BB2_38;
	mov.u32 	%r5, %tid.x;
	setp.ge.u32 	%p434, %r5, %r4;
	mov.f32 	%f6282, 0f00000000;
	mov.u32 	%r636, %r5;
	@%p434 bra 	$L__BB2_12;
	add.s32 	%r537, %r3, %r5;
	mul.wide.u32 	%rd279, %r537, 8;
	add.s64 	%rd280, %rd1, %rd279;
	ld.global.v2.f32 	{%f1, %f2}, [%rd280];
	setp.lt.s32 	%p435, %r260, 1;
	mov.f32 	%f6282, 0f7F7FFFFF;
	@%p435 bra 	$L__BB2_11;
	add.s32 	%r539, %r260, -1;
	and.b32  	%r6, %r260, 3;
	setp.lt.u32 	%p436, %r539, 3;
	mov.f32 	%f6282, 0f7F7FFFFF;
	mov.b32 	%r628, 0;
	@%p436 bra 	$L__BB2_6;
	and.b32  	%r628, %r260, 2147483644;
	mov.f32 	%f6282, 0f7F7FFFFF;
	mov.b32 	%r626, 0;
$L__BB2_5:
	.pragma "nounroll";
	shl.b32 	%r541, %r626, 1;
	mul.wide.u32 	%rd281, %r541, 8;
	add.s64 	%rd282, %rd2, %rd281;
	ld.global.v2.f32 	{%f5852, %f5853}, [%rd282];
	ld.global.v2.f32 	{%f5854, %f5855}, [%rd282+8];
	sub.f32 	%f5856, %f5854, %f5852;
	sub.f32 	%f5857, %f5855, %f5853;
	sub.f32 	%f5858, %f1, %f5852;
	sub.f32 	%f5859, %f2, %f5853;
	mul.f32 	%f5860, %f5859, %f5857;
	fma.rn.f32 	%f5861, %f5858, %f5856, %f5860;
	mul.f32 	%f5862, %f5857, %f5857;
	fma.rn.f32 	%f5863, %f5856, %f5856, %f5862;
	div.rn.f32 	%f5864, %f5861, %f5863;
	min.f32 	%f5865, %f5864, 0f3F800000;
	max.f32 	%f5866, %f5865, 0f00000000;
	fma.rn.f32 	%f5867, %f5856, %f5866, %f5852;
	fma.rn.f32 	%f5868, %f5857, %f5866, %f5853;
	sub.f32 	%f5869, %f5867, %f1;
	sub.f32 	%f5870, %f5868, %f2;
	mul.f32 	%f5871, %f5870, %f5870;
	fma.rn.f32 	%f5872, %f5869, %f5869, %f5871;
	sqrt.rn.f32 	%f5873, %f5872;
	setp.lt.f32 	%p437, %f5873, %f6282;
	selp.f32 	%f5874, %f5873, %f6282, %p437;
	ld.global.v2.f32 	{%f5875, %f5876}, [%rd282+16];
	ld.global.v2.f32 	{%f5877, %f5878}, [%rd282+24];
	sub.f32 	%f5879, %f5877, %f5875;
	sub.f32 	%f5880, %f5878, %f5876;
	sub.f32 	%f5881, %f1, %f5875;
	sub.f32 	%f5882, %f2, %f5876;
	mul.f32 	%f5883, %f5882, %f5880;
	fma.rn.f32 	%f5884, %f5881, %f5879, %f5883;
	mul.f32 	%f5885, %f5880, %f5880;
	fma.rn.f32 	%f5886, %f5879, %f5879, %f5885;
	div.rn.f32 	%f5887, %f5884, %f5886;
	min.f32 	%f5888, %f5887, 0f3F800000;
	max.f32 	%f5889, %f5888, 0f00000000;
	fma.rn.f32 	%f5890, %f5879, %f5889, %f5875;
	fma.rn.f32 	%f5891, %f5880, %f5889, %f5876;
	sub.f32 	%f5892, %f5890, %f1;
	sub.f32 	%f5893, %f5891, %f2;
	mul.f32 	%f5894, %f5893, %f5893;
	fma.rn.f32 	%f5895, %f5892, %f5892, %f5894;
	sqrt.rn.f32 	%f5896, %f5895;
	setp.lt.f32 	%p438, %f5896, %f5874;
	selp.f32 	%f5897, %f5896, %f5874, %p438;
	ld.global.v2.f32 	{%f5898, %f5899}, [%rd282+32];
	ld.global.v2.f32 	{%f5900, %f5901}, [%rd282+40];
	sub.f32 	%f5902, %f5900, %f5898;
	sub.f32 	%f5903, %f5901, %f5899;
	sub.f32 	%f5904, %f1, %f5898;
	sub.f32 	%f5905, %f2, %f5899;
	mul.f32 	%f5906, %f5905, %f5903;
	fma.rn.f32 	%f5907, %f5904, %f5902, %f5906;
	mul.f32 	%f5908, %f5903, %f5903;
	fma.rn.f32 	%f5909, %f5902, %f5902, %f5908;
	div.rn.f32 	%f5910, %f5907, %f5909;
	min.f32 	%f5911, %f5910, 0f3F800000;
	max.f32 	%f5912, %f5911, 0f00000000;
	fma.rn.f32 	%f5913, %f5902, %f5912, %f5898;
	fma.rn.f32 	%f5914, %f5903, %f5912, %f5899;
	sub.f32 	%f5915, %f5913, %f1;
	sub.f32 	%f5916, %f5914, %f2;
	mul.f32 	%f5917, %f5916, %f5916;
	fma.rn.f32 	%f5918, %f5915, %f5915, %f5917;
	sqrt.rn.f32 	%f5919, %f5918;
	setp.lt.f32 	%p439, %f5919, %f5897;
	selp.f32 	%f5920, %f5919, %f5897, %p439;
	ld.global.v2.f32 	{%f5921, %f5922}, [%rd282+48];
	ld.global.v2.f32 	{%f5923, %f5924}, [%rd282+56];
	sub.f32 	%f5925, %f5923, %f5921;
	sub.f32 	%f5926, %f5924, %f5922;
	sub.f32 	%f5927, %f1, %f5921;
	sub.f32 	%f5928, %f2, %f5922;
	mul.f32 	%f5929, %f5928, %f5926;
	fma.rn.f32 	%f5930, %f5927, %f5925, %f5929;
	mul.f32 	%f5931, %f5926, %f5926;
	fma.rn.f32 	%f5932, %f5925, %f5925, %f5931;
	div.rn.f32 	%f5933, %f5930, %f5932;
	min.f32 	%f5934, %f5933, 0f3F800000;
	max.f32 	%f5935, %f5934, 0f00000000;
	fma.rn.f32 	%f5936, %f5925, %f5935, %f5921;
	fma.rn.f32 	%f5937, %f5926, %f5935, %f5922;
	sub.f32 	%f5938, %f5936, %f1;
	sub.f32 	%f5939, %f5937, %f2;
	mul.f32 	%f5940, %f5939, %f5939;
	fma.rn.f32 	%f5941, %f5938, %f5938, %f5940;
	sqrt.rn.f32 	%f5942, %f5941;
	setp.lt.f32 	%p440, %f5942, %f5920;
	selp.f32 	%f6282, %f5942, %f5920, %p440;
	add.s32 	%r626, %r626, 4;
	setp.ne.s32 	%p441, %r626, %r628;
	@%p441 bra 	$L__BB2_5;
$L__BB2_6:
	setp.eq.s32 	%p442, %r6, 0;
	@%p442 bra 	$L__BB2_11;
	setp.eq.s32 	%p443, %r6, 1;
	@%p443 bra 	$L__BB2_9;
	shl.b32 	%r542, %r628, 1;
	mul.wide.u32 	%rd283, %r542, 8;
	add.s64 	%rd284, %rd2, %rd283;
	ld.global.v2.f32 	{%f5944, %f5945}, [%rd284];
	ld.global.v2.f32 	{%f5946, %f5947}, [%rd284+8];
	sub.f32 	%f5948, %f5946, %f5944;
	sub.f32 	%f5949, %f5947, %f5945;
	sub.f32 	%f5950, %f1, %f5944;
	sub.f32 	%f5951, %f2, %f5945;
	mul.f32 	%f5952, %f5951, %f5949;
	fma.rn.f32 	%f5953, %f5950, %f5948, %f5952;
	mul.f32 	%f5954, %f5949, %f5949;
	fma.rn.f32 	%f5955, %f5948, %f5948, %f5954;
	div.rn.f32 	%f5956, %f5953, %f5955;
	min.f32 	%f5957, %f5956, 0f3F800000;
	max.f32 	%f5958, %f5957, 0f00000000;
	fma.rn.f32 	%f5959, %f5948, %f5958, %f5944;
	fma.rn.f32 	%f5960, %f5949, %f5958, %f5945;
	sub.f32 	%f5961, %f5959, %f1;
	sub.f32 	%f5962, %f5960, %f2;
	mul.f32 	%f5963, %f5962, %f5962;
	fma.rn.f32 	%f5964, %f5961, %f5961, %f5963;
	sqrt.rn.f32 	%f5965, %f5964;
	setp.lt.f32 	%p444, %f5965, %f6282;
	selp.f32 	%f5966, %f5965, %f6282, %p444;
	add.s32 	%r543, %r542, 2;
	mul.wide.u32 	%rd285, %r543, 8;
	add.s64 	%rd286, %rd2, %rd285;
	ld.global.v2.f32 	{%f5967, %f5968}, [%rd286];
	ld.global.v2.f32 	{%f5969, %f5970}, [%rd286+8];
	sub.f32 	%f5971, %f5969, %f5967;
	sub.f32 	%f5972, %f5970, %f5968;
	sub.f32 	%f5973, %f1, %f5967;
	sub.f32 	%f5974, %f2, %f5968;
	mul.f32 	%f5975, %f5974, %f5972;
	fma.rn.f32 	%f5976, %f5973, %f5971, %f5975;
	mul.f32 	%f5977, %f5972, %f5972;
	fma.rn.f32 	%f5978, %f5971, %f5971, %f5977;
	div.rn.f32 	%f5979, %f5976, %f5978;
	min.f32 	%f5980, %f5979, 0f3F800000;
	max.f32 	%f5981, %f5980, 0f00000000;
	fma.rn.f32 	%f5982, %f5971, %f5981, %f5967;
	fma.rn.f32 	%f5983, %f5972, %f5981, %f5968;
	sub.f32 	%f5984, %f5982, %f1;
	sub.f32 	%f5985, %f5983, %f2;
	mul.f32 	%f5986, %f5985, %f5985;
	fma.rn.f32 	%f5987, %f5984, %f5984, %f5986;
	sqrt.rn.f32 	%f5988, %f5987;
	setp.lt.f32 	%p445, %f5988, %f5966;
	selp.f32 	%f6282, %f5988, %f5966, %p445;
	sub.s32 	%r628, %r543, %r628;
$L__BB2_9:
	and.b32  	%r544, %r260, 1;
	setp.eq.b32 	%p446, %r544, 1;
	not.pred 	%p447, %p446;
	@%p447 bra 	$L__BB2_11;
	shl.b32 	%r545, %r628, 1;
	mul.wide.u32 	%rd287, %r545, 8;
	add.s64 	%rd288, %rd2, %rd287;
	ld.global.v2.f32 	{%f5989, %f5990}, [%rd288];
	ld.global.v2.f32 	{%f5991, %f5992}, [%rd288+8];
	sub.f32 	%f5993, %f5991, %f5989;
	sub.f32 	%f5994, %f5992, %f5990;
	sub.f32 	%f5995, %f1, %f5989;
	sub.f32 	%f5996, %f2, %f5990;
	mul.f32 	%f5997, %f5996, %f5994;
	fma.rn.f32 	%f5998, %f5995, %f5993, %f5997;
	mul.f32 	%f5999, %f5994, %f5994;
	fma.rn.f32 	%f6000, %f5993, %f5993, %f5999;
	div.rn.f32 	%f6001, %f5998, %f6000;
	min.f32 	%f6002, %f6001, 0f3F800000;
	max.f32 	%f6003, %f6002, 0f00000000;
	fma.rn.f32 	%f6004, %f5993, %f6003, %f5989;
	fma.rn.f32 	%f6005, %f5994, %f6003, %f5990;
	sub.f32 	%f6006, %f6004, %f1;
	sub.f32 	%f6007, %f6005, %f2;
	mul.f32 	%f6008, %f6007, %f6007;
	fma.rn.f32 	%f6009, %f6006, %f6006, %f6008;
	sqrt.rn.f32 	%f6010, %f6009;
	setp.lt.f32 	%p448, %f6010, %f6282;
	selp.f32 	%f6282, %f6010, %f6282, %p448;
$L__BB2_11:
	add.s32 	%r636, %r5, 512;
$L__BB2_12:
	setp.ge.u32 	%p449, %r636, %r4;
	@%p449 bra 	$L__BB2_29;
	setp.lt.s32 	%p450, %r260, 1;
	@%p450 bra 	$L__BB2_24;
	add.s32 	%r15, %r260, -1;
	and.b32  	%r16, %r260, 3;
	and.b32  	%r17, %r260, 2147483644;
	and.b32  	%r18, %r260, 1;
	neg.s32 	%r19, %r17;
	add.s64 	%rd3, %rd2, 32;
$L__BB2_15:
	setp.lt.u32 	%p455, %r15, 3;
	add.s32 	%r552, %r3, %r636;
	mul.wide.u32 	%rd289, %r552, 8;
	add.s64 	%rd290, %rd1, %rd289;
	ld.global.v2.f32 	{%f14, %f15}, [%rd290];
	mov.f32 	%f6286, 0f7F7FFFFF;
	mov.b32 	%r633, 0;
	@%p455 bra 	$L__BB2_18;
	mov.f32 	%f6286, 0f7F7FFFFF;
	mov.u64 	%rd301, %rd3;
	mov.u32 	%r631, %r19;
$L__BB2_17:
	.pragma "nounroll";
	ld.global.v2.f32 	{%f6018, %f6019}, [%rd301+-32];
	ld.global.v2.f32 	{%f6020, %f6021}, [%rd301+-24];
	sub.f32 	%f6022, %f6020, %f6018;
	sub.f32 	%f6023, %f6021, %f6019;
	sub.f32 	%f6024, %f14, %f6018;
	sub.f32 	%f6025, %f15, %f6019;
	mul.f32 	%f6026, %f6025, %f6023;
	fma.rn.f32 	%f6027, %f6024, %f6022, %f6026;
	mul.f32 	%f6028, %f6023, %f6023;
	fma.rn.f32 	%f6029, %f6022, %f6022, %f6028;
	div.rn.f32 	%f6030, %f6027, %f6029;
	min.f32 	%f6031, %f6030, 0f3F800000;
	max.f32 	%f6032, %f6031, 0f00000000;
	fma.rn.f32 	%f6033, %f6022, %f6032, %f6018;
	fma.rn.f32 	%f6034, %f6023, %f6032, %f6019;
	sub.f32 	%f6035, %f6033, %f14;
	sub.f32 	%f6036, %f6034, %f15;
	mul.f32 	%f6037, %f6036, %f6036;
	fma.rn.f32 	%f6038, %f6035, %f6035, %f6037;
	sqrt.rn.f32 	%f6039, %f6038;
	setp.lt.f32 	%p456, %f6039, %f6286;
	selp.f32 	%f6040, %f6039, %f6286, %p456;
	ld.global.v2.f32 	{%f6041, %f6042}, [%rd301+-16];
	ld.global.v2.f32 	{%f6043, %f6044}, [%rd301+-8];
	sub.f32 	%f6045, %f6043, %f6041;
	sub.f32 	%f6046, %f6044, %f6042;
	sub.f32 	%f6047, %f14, %f6041;
	sub.f32 	%f6048, %f15, %f6042;
	mul.f32 	%f6049, %f6048, %f6046;
	fma.rn.f32 	%f6050, %f6047, %f6045, %f6049;
	mul.f32 	%f6051, %f6046, %f6046;
	fma.rn.f32 	%f6052, %f6045, %f6045, %f6051;
	div.rn.f32 	%f6053, %f6050, %f6052;
	min.f32 	%f6054, %f6053, 0f3F800000;
	max.f32 	%f6055, %f6054, 0f00000000;
	fma.rn.f32 	%f6056, %f6045, %f6055, %f6041;
	fma.rn.f32 	%f6057, %f6046, %f6055, %f6042;
	sub.f32 	%f6058, %f6056, %f14;
	sub.f32 	%f6059, %f6057, %f15;
	mul.f32 	%f6060, %f6059, %f6059;
	fma.rn.f32 	%f6061, %f6058, %f6058, %f6060;
	sqrt.rn.f32 	%f6062, %f6061;
	setp.lt.f32 	%p457, %f6062, %f6040;
	selp.f32 	%f6063, %f6062, %f6040, %p457;
	ld.global.v2.f32 	{%f6064, %f6065}, [%rd301];
	ld.global.v2.f32 	{%f6066, %f6067}, [%rd301+8];
	sub.f32 	%f6068, %f6066, %f6064;
	sub.f32 	%f6069, %f6067, %f6065;
	sub.f32 	%f6070, %f14, %f6064;
	sub.f32 	%f6071, %f15, %f6065;
	mul.f32 	%f6072, %f6071, %f6069;
	fma.rn.f32 	%f6073, %f6070, %f6068, %f6072;
	mul.f32 	%f6074, %f6069, %f6069;
	fma.rn.f32 	%f6075, %f6068, %f6068, %f6074;
	div.rn.f32 	%f6076, %f6073, %f6075;
	min.f32 	%f6077, %f6076, 0f3F800000;
	max.f32 	%f6078, %f6077, 0f00000000;
	fma.rn.f32 	%f6079, %f6068, %f6078, %f6064;
	fma.rn.f32 	%f6080, %f6069, %f6078, %f6065;
	sub.f32 	%f6081, %f6079, %f14;
	sub.f32 	%f6082, %f6080, %f15;
	mul.f32 	%f6083, %f6082, %f6082;
	fma.rn.f32 	%f6084, %f6081, %f6081, %f6083;
	sqrt.rn.f32 	%f6085, %f6084;
	setp.lt.f32 	%p458, %f6085, %f6063;
	selp.f32 	%f6086, %f6085, %f6063, %p458;
	ld.global.v2.f32 	{%f6087, %f6088}, [%rd301+16];
	ld.global.v2.f32 	{%f6089, %f6090}, [%rd301+24];
	sub.f32 	%f6091, %f6089, %f6087;
	sub.f32 	%f6092, %f6090, %f6088;
	sub.f32 	%f6093, %f14, %f6087;
	sub.f32 	%f6094, %f15, %f6088;
	mul.f32 	%f6095, %f6094, %f6092;
	fma.rn.f32 	%f6096, %f6093, %f6091, %f6095;
	mul.f32 	%f6097, %f6092, %f6092;
	fma.rn.f32 	%f6098, %f6091, %f6091, %f6097;
	div.rn.f32 	%f6099, %f6096, %f6098;
	min.f32 	%f6100, %f6099, 0f3F800000;
	max.f32 	%f6101, %f6100, 0f00000000;
	fma.rn.f32 	%f6102, %f6091, %f6101, %f6087;
	fma.rn.f32 	%f6103, %f6092, %f6101, %f6088;
	sub.f32 	%f6104, %f6102, %f14;
	sub.f32 	%f6105, %f6103, %f15;
	mul.f32 	%f6106, %f6105, %f6105;
	fma.rn.f32 	%f6107, %f6104, %f6104, %f6106;
	sqrt.rn.f32 	%f6108, %f6107;
	setp.lt.f32 	%p459, %f6108, %f6086;
	selp.f32 	%f6286, %f6108, %f6086, %p459;
	add.s32 	%r631, %r631, 4;
	add.s64 	%rd301, %rd301, 64;
	setp.ne.s32 	%p460, %r631, 0;
	mov.u32 	%r633, %r17;
	@%p460 bra 	$L__BB2_17;
$L__BB2_18:
	setp.eq.s32 	%p461, %r16, 0;
	@%p461 bra 	$L__BB2_23;
	setp.eq.s32 	%p462, %r16, 1;
	@%p462 bra 	$L__BB2_21;
	shl.b32 	%r553, %r633, 1;
	mul.wide.u32 	%rd291, %r553, 8;
	add.s64 	%rd292, %rd2, %rd291;
	ld.global.v2.f32 	{%f6110, %f6111}, [%rd292];
	ld.global.v2.f32 	{%f6112, %f6113}, [%rd292+8];
	sub.f32 	%f6114, %f6112, %f6110;
	sub.f32 	%f6115, %f6113, %f6111;
	sub.f32 	%f6116, %f14, %f6110;
	sub.f32 	%f6117, %f15, %f6111;
	mul.f32 	%f6118, %f6117, %f6115;
	fma.rn.f32 	%f6119, %f6116, %f6114, %f6118;
	mul.f32 	%f6120, %f6115, %f6115;
	fma.rn.f32 	%f6121, %f6114, %f6114, %f6120;
	div.rn.f32 	%f6122, %f6119, %f6121;
	min.f32 	%f6123, %f6122, 0f3F800000;
	max.f32 	%f6124, %f6123, 0f00000000;
	fma.rn.f32 	%f6125, %f6114, %f6124, %f6110;
	fma.rn.f32 	%f6126, %f6115, %f6124, %f6111;
	sub.f32 	%f6127, %f6125, %f14;
	sub.f32 	%f6128, %f6126, %f15;
	mul.f32 	%f6129, %f6128, %f6128;
	fma.rn.f32 	%f6130, %f6127, %f6127, %f6129;
	sqrt.rn.f32 	%f6131, %f6130;
	setp.lt.f32 	%p463, %f6131, %f6286;
	selp.f32 	%f6132, %f6131, %f6286, %p463;
	add.s32 	%r554, %r553, 2;
	mul.wide.u32 	%rd293, %r554, 8;
	add.s64 	%rd294, %rd2, %rd293;
	ld.global.v2.f32 	{%f6133, %f6134}, [%rd294];
	ld.global.v2.f32 	{%f6135, %f6136}, [%rd294+8];
	sub.f32 	%f6137, %f6135, %f6133;
	sub.f32 	%f6138, %f6136, %f6134;
	sub.f32 	%f6139, %f14, %f6133;
	sub.f32 	%f6140, %f15, %f6134;
	mul.f32 	%f6141, %f6140, %f6138;
	fma.rn.f32 	%f6142, %f6139, %f6137, %f6141;
	mul.f32 	%f6143, %f6138, %f6138;
	fma.rn.f32 	%f6144, %f6137, %f6137, %f6143;
	div.rn.f32 	%f6145, %f6142, %f6144;
	min.f32 	%f6146, %f6145, 0f3F800000;
	max.f32 	%f6147, %f6146, 0f00000000;
	fma.rn.f32 	%f6148, %f6137, %f6147, %f6133;
	fma.rn.f32 	%f6149, %f6138, %f6147, %f6134;
	sub.f32 	%f6150, %f6148, %f14;
	sub.f32 	%f6151, %f6149, %f15;
	mul.f32 	%f6152, %f6151, %f6151;
	fma.rn.f32 	%f6153, %f6150, %f6150, %f6152;
	sqrt.rn.f32 	%f6154, %f6153;
	setp.lt.f32 	%p464, %f6154, %f6132;
	selp.f32 	%f6286, %f6154, %f6132, %p464;
	sub.s32 	%r633, %r554, %r633;
$L__BB2_21:
	setp.eq.s32 	%p465, %r18, 0;
	@%p465 bra 	$L__BB2_23;
	shl.b32 	%r555, %r633, 1;
	mul.wide.u32 	%rd295, %r555, 8;
	add.s64 	%rd296, %rd2, %rd295;
	ld.global.v2.f32 	{%f6155, %f6156}, [%rd296];
	ld.global.v2.f32 	{%f6157, %f6158}, [%rd296+8];
	sub.f32 	%f6159, %f6157, %f6155;
	sub.f32 	%f6160, %f6158, %f6156;
	sub.f32 	%f6161, %f14, %f6155;
	sub.f32 	%f6162, %f15, %f6156;
	mul.f32 	%f6163, %f6162, %f6160;
	fma.rn.f32 	%f6164, %f6161, %f6159, %f6163;
	mul.f32 	%f6165, %f6160, %f6160;
	fma.rn.f32 	%f6166, %f6159, %f6159, %f6165;
	div.rn.f32 	%f6167, %f6164, %f6166;
	min.f32 	%f6168, %f6167, 0f3F800000;
	max.f32 	%f6169, %f6168, 0f00000000;
	fma.rn.f32 	%f6170, %f6159, %f6169, %f6155;
	fma.rn.f32 	%f6171, %f6160, %f6169, %f6156;
	sub.f32 	%f6172, %f6170, %f14;
	sub.f32 	%f6173, %f6171, %f15;
	mul.f32 	%f6174, %f6173, %f6173;
	fma.rn.f32 	%f6175, %f6172, %f6172, %f6174;
	sqrt.rn.f32 	%f6176, %f6175;
	setp.lt.f32 	%p466, %f6176, %f6286;
	selp.f32 	%f6286, %f6176, %f6286, %p466;
$L__BB2_23:
	add.f32 	%f6282, %f6282, %f6286;
	add.s32 	%r636, %r636, 512;
	setp.lt.s32 	%p467, %r636, %r4;
	@%p467 bra 	$L__BB2_15;
	bra.uni 	$L__BB2_29;
$L__BB2_24:
	not.b32 	%r546, %r636;
	add.s32 	%r547, %r255, %r546;
	sub.s32 	%r27, %r547, %r3;
	shr.u32 	%r548, %r547, 9;
	add.s32 	%r28, %r548, 1;
	and.b32  	%r549, %r547, 1536;
	setp.eq.s32 	%p451, %r549, 1536;
	@%p451 bra 	$L__BB2_27;
	and.b32  	%r29, %r28, 3;
	mov.b32 	%r635, 0;
$L__BB2_26:
	.pragma "nounroll";
	add.f32 	%f6282, %f6282, 0f7F7FFFFF;
	add.s32 	%r636, %r636, 512;
	add.s32 	%r635, %r635, 1;
	setp.ne.s32 	%p452, %r635, %r29;
	@%p452 bra 	$L__BB2_26;
$L__BB2_27:
	setp.lt.u32 	%p453, %r27, 1536;
	@%p453 bra 	$L__BB2_29;
$L__BB2_28:
	add.f32 	%f6012, %f6282, 0f7F7FFFFF;
	add.f32 	%f6013, %f6012, 0f7F7FFFFF;
	add.f32 	%f6014, %f6013, 0f7F7FFFFF;
	add.f32 	%f6282, %f6014, 0f7F7FFFFF;
	add.s32 	%r636, %r636, 2048;
	setp.lt.s32 	%p454, %r636, %r4;
	@%p454 bra 	$L__BB2_28;
$L__BB2_29:
	setp.lt.s32 	%p468, %r4, 512;
	@%p468 bra 	$L__BB2_34;
	// begin inline asm
	mov.u32 %r594, %laneid;
	// end inline asm
	mov.b32 	%r596, %f6282;
	mov.b32 	%r597, 1;
	mov.b32 	%r618, 31;
	mov.b32 	%r619, -1;
	// begin inline asm
	shfl.sync.down.b32 %r595, %r596, %r597, %r618, %r619;
	// end inline asm
	setp.gt.s32 	%p492, %r594, 30;
	mov.b32 	%f6235, %r595;
	add.f32 	%f6236, %f6282, %f6235;
	selp.f32 	%f6237, %f6282, %f6236, %p492;
	mov.b32 	%r601, %f6237;
	mov.b32 	%r602, 2;
	// begin inline asm
	shfl.sync.down.b32 %r600, %r601, %r602, %r618, %r619;
	// end inline asm
	setp.gt.s32 	%p493, %r594, 29;
	mov.b32 	%f6238, %r600;
	add.f32 	%f6239, %f6237, %f6238;
	selp.f32 	%f6240, %f6237, %f6239, %p493;
	mov.b32 	%r606, %f6240;
	mov.b32 	%r607, 4;
	// begin inline asm
	shfl.sync.down.b32 %r605, %r606, %r607, %r618, %r619;
	// end inline asm
	setp.gt.s32 	%p494, %r594, 27;
	mov.b32 	%f6241, %r605;
	add.f32 	%f6242, %f6240, %f6241;
	selp.f32 	%f6243, %f6240, %f6242, %p494;
	mov.b32 	%r611, %f6243;
	mov.b32 	%r612, 8;
	// begin inline asm
	shfl.sync.down.b32 %r610, %r611, %r612, %r618, %r619;
	// end inline asm
	setp.gt.s32 	%p495, %r594, 23;
	mov.b32 	%f6244, %r610;
	add.f32 	%f6245, %f6243, %f6244;
	selp.f32 	%f6246, %f6243, %f6245, %p495;
	mov.b32 	%r616, %f6246;
	mov.b32 	%r617, 16;
	// begin inline asm
	shfl.sync.down.b32 %r615, %r616, %r617, %r618, %r619;
	// end inline asm
	setp.gt.s32 	%p496, %r594, 15;
	mov.b32 	%f6247, %r615;
	add.f32 	%f33, %f6246, %f6247;
	selp.f32 	%f6507, %f6246, %f33, %p496;
	setp.ne.s32 	%p497, %r594, 0;
	@%p497 bra 	$L__BB2_32;
	shr.u32 	%r620, %r5, 3;
	and.b32  	%r621, %r620, 124;
	mov.u32 	%r622, _ZZN3cub18CUB_300001_SM_10006detail6reduce18DeviceReduceKernelINS2_10policy_hubIfjN4cuda3std3__44plusIfEEE10Policy1000EN6thrust24THRUST_300001_SM_1000_NS6detail15normal_iteratorINSD_10device_ptrI6float2EEEEjS9_f27Point_To_Trajectory_FunctorEEvT0_PT3_T1_NS0_13GridEvenShareISO_EET2_T4_E12temp_storage;
	add.s32 	%r623, %r622, %r621;
	st.shared.f32 	[%r623+16], %f33;
$L__BB2_32:
	bar.sync 	0;
	setp.ne.s32 	%p498, %r5, 0;
	@%p498 bra 	$L__BB2_323;
	ld.shared.f32 	%f6248, [_ZZN3cub18CUB_300001_SM_10006detail6reduce18DeviceReduceKernelINS2_10policy_hubIfjN4cuda3std3__44plusIfEEE10Policy1000EN6thrust24THRUST_300001_SM_1000_NS6detail15normal_iteratorINSD_10device_ptrI6float2EEEEjS9_f27Point_To_Trajectory_FunctorEEvT0_PT3_T1_NS0_13GridEvenShareISO_EET2_T4_E12temp_storage+20];
	add.f32 	%f6249, %f6507, %f6248;
	ld.shared.f32 	%f6250, [_ZZN3cub18CUB_300001_SM_10006detail6reduce18DeviceReduceKernelINS2_10policy_hubIfjN4cuda3std3__44plusIfEEE10Policy1000EN6thrust24THRUST_300001_SM_1000_NS6detail15normal_iteratorINSD_10device_ptrI6float2EEEEjS9_f27Point_To_Trajectory_FunctorEEvT0_PT3_T1_NS0_13GridEvenShareISO_EET2_T4_E12temp_storage+24];
	add.f32 	%f6251, %f6249, %f6250;
	ld.shared.f32 	%f6252, [_ZZN3cub18CUB_300001_SM_10006detail6reduce18DeviceReduceKernelINS2_10policy_hubIfjN4cuda3std3__44plusIfEEE10Policy1000EN6thrust24THRUST_300001_SM_1000_NS6detail15normal_iteratorINSD_10device_ptrI6float2EEEEjS9_f27Point_To_Trajectory_FunctorEEvT0_PT3_T1_NS0_13GridEvenShareISO_EET2_T4_E12temp_storage+28];
	add.f32 	%f6253, %f6251, %f6252;
	ld.shared.f32 	%f6254, [_ZZN3cub18CUB_300001_SM_10006detail6reduce18DeviceReduceKernelINS2_10policy_hubIfjN4cuda3std3__44plusIfEEE10Policy1000EN6thrust24THRUST_300001_SM_1000_NS6detail15normal_iteratorINSD_10device_ptrI6float2EEEEjS9_f27Point_To_Trajectory_FunctorEEvT0_PT3_T1_NS0_13GridEvenShareISO_EET2_T4_E12temp_storage+32];
	add.f32 	%f6255, %f6253, %f6254;
	ld.shared.f32 	%f6256, [_ZZN3cub18CUB_300001_SM_10006detail6reduce18DeviceReduceKernelINS2_10policy_hubIfjN4cuda3std3__44plusIfEEE10Policy1000EN6thrust24THRUST_300001_SM_1000_NS6detail15normal_iteratorINSD_10device_ptrI6float2EEEEjS9_f27Point_To_Trajectory_FunctorEEvT0_PT3_T1_NS0_13GridEvenShareISO_EET2_T4_E12temp_storage+36];
	add.f32 	%f6257, %f6255, %f6256;
	ld.shared.f32 	%f6258, [_ZZN3cub18CUB_300001_SM_10006detail6reduce18DeviceReduceKernelINS2_10policy_hubIfjN4cuda3std3__44plusIfEEE10Policy1000EN6thrust24THRUST_300001_SM_1000_NS6detail15normal_iteratorINSD_10device_ptrI6float2EEEEjS9_f27Point_To_Trajectory_FunctorEEvT0_PT3_T1_NS0_13GridEvenShareISO_EET2_T4_E12temp_storage+40];
	add.f32 	%f6259, %f6257, %f6258;
	ld.shared.f32 	%f6260, [_ZZN3cub18CUB_300001_SM_10006detail6reduce18DeviceReduceKernelINS2_10policy_hubIfjN4cuda3std3__44plusIfEEE10Policy1000EN6thrust24THRUST_300001_SM_1000_NS6detail15normal_iteratorINSD_10device_ptrI6float2EEEEjS9_f27Point_To_Trajectory_FunctorEEvT0_PT3_T1_NS0_13GridEvenShareISO_EET2_T4_E12temp_storage+44];
	add.f32 	%f6261, %f6259, %f6260;
	ld.shared.f32 	%f6262, [_ZZN3cub18CUB_300001_SM_10006detail6reduce18DeviceReduceKernelINS2_10policy_hubIfjN4cuda3std3__44plusIfEEE10Policy1000EN6thrust24THRUST_300001_SM_1000_NS6detail15normal_iteratorINSD_10device_ptrI6float2EEEEjS9_f27Point_To_Trajectory_FunctorEEvT0_PT3_T1_NS0_13GridEvenShareISO_EET2_T4_E12temp_storage+48];
	add.f32 	%f6263, %f6261, %f6262;
	ld.shared.f32 	%f6264, [_ZZN3cub18CUB_300001_SM_10006detail6reduce18DeviceReduceKernelINS2_10policy_hubIfjN4cuda3std3__44plusIfEEE10Policy1000EN6thrust24THRUST_300001_SM_1000_NS6detail15normal_iteratorINSD_10device_ptrI6float2EEEEjS9_f27Point_To_Trajectory_FunctorEEvT0_PT3_T1_NS0_13GridEvenShareISO_EET2_T4_E12temp_storage+52];
	add.f32 	%f6265, %f6263, %f6264;
	ld.shared.f32 	%f6266, [_ZZN3cub18CUB_300001_SM_10006detail6reduce18DeviceReduceKernelINS2_10policy_hubIfjN4cuda3std3__44plusIfEEE10Policy1000EN6thrust24THRUST_300001_SM_1000_NS6detail15normal_iteratorINSD_10device_ptrI6float2EEEEjS9_f27Point_To_Trajectory_FunctorEEvT0_PT3_T1_NS0_13GridEvenShareISO_EET2_T4_E12temp_storage+56];
	add.f32 	%f6267, %f6265, %f6266;
	ld.shared.f32 	%f6268, [_ZZN3cub18CUB_300001_SM_10006detail6reduce18DeviceReduceKernelINS2_10policy_hubIfjN4cuda3std3__44plusIfEEE10Policy1000EN6thrust24THRUST_300001_SM_1000_NS6detail15normal_iteratorINSD_10device_ptrI6float2EEEEjS9_f27Point_To_Trajectory_FunctorEEvT0_PT3_T1_NS0_13GridEvenShareISO_EET2_T4_E12temp_storage+60];
	add.f32 	%f6269, %f6267, %f6268;
	ld.shared.f32 	%f6270, [_ZZN3cub18CUB_300001_SM_10006detail6reduce18DeviceReduceKernelINS2_10policy_hubIfjN4cuda3std3__44plusIfEEE10Policy1000EN6thrust24THRUST_300001_SM_1000_NS6detail15normal_iteratorINSD_10device_ptrI6float2EEEEjS9_f27Point_To_Trajectory_FunctorEEvT0_PT3_T1_NS0_13GridEvenShareISO_EET2_T4_E12temp_storage+64];
	add.f32 	%f6271, %f6269, %f6270;
	ld.shared.f32 	%f6272, [_ZZN3cub18CUB_300001_SM_10006detail6reduce18DeviceReduceKernelINS2_10policy_hubIfjN4cuda3std3__44plusIfEEE10Policy1000EN6thrust24THRUST_300001_SM_1000_NS6detail15normal_iteratorINSD_10device_ptrI6float2EEEEjS9_f27Point_To_Trajectory_FunctorEEvT0_PT3_T1_NS0_13GridEvenShareISO_EET2_T4_E12temp_storage+68];
	add.f32 	%f6273, %f6271, %f6272;
	ld.shared.f32 	%f6274, [_ZZN3cub18CUB_300001_SM_10006detail6reduce18DeviceReduceKernelINS2_10policy_hubIfjN4cuda3std3__44plusIfEEE10Policy1000EN6thrust24THRUST_300001_SM_1000_NS6detail15normal_iteratorINSD_10device_ptrI6float2EEEEjS9_f27Point_To_Trajectory_FunctorEEvT0_PT3_T1_NS0_13GridEvenShareISO_EET2_T4_E12temp_storage+72];
	add.f32 	%f6275, %f6273, %f6274;
	ld.shared.f32 	%f6276, [_ZZN3cub18CUB_300001_SM_10006detail6reduce18DeviceReduceKernelINS2_10policy_hubIfjN4cuda3std3__44plusIfEEE10Policy1000EN6thrust24THRUST_300001_SM_1000_NS6detail15normal_iteratorINSD_10device_ptrI6float2EEEEjS9_f27Point_To_Trajectory_FunctorEEvT0_PT3_T1_NS0_13GridEvenShareISO_EET2_T4_E12temp_storage+76];
	add.f32 	%f6507, %f6275, %f6276;
	bra.uni 	$L__BB2_323;
$L__BB2_34:
	// begin inline asm
	mov.u32 %r556, %laneid;
	// end inline asm
	and.b32  	%r582, %r5, 992;
	add.s32 	%r583, %r582, 32;
	setp.gt.s32 	%p469, %r583, %r4;
	not.b32 	%r584, %r582;
	add.s32 	%r585, %r4, %r584;
	selp.b32 	%r580, %r585, 31, %p469;
	mov.b32 	%r558, %f6282;
	mov.b32 	%r559, 1;
	mov.b32 	%r581, -1;
	// begin inline asm
	shfl.sync.down.b32 %r557, %r558, %r559, %r580, %r581;
	// end inline asm
	setp.lt.s32 	%p470, %r556, %r580;
	mov.b32 	%f6177, %r557;
	add.f32 	%f6178, %f6282, %f6177;
	selp.f32 	%f6179, %f6178, %f6282, %p470;
	mov.b32 	%r563, %f6179;
	mov.b32 	%r564, 2;
	// begin inline asm
	shfl.sync.down.b32 %r562, %r563, %r564, %r580, %r581;
	// end inline asm
	add.s32 	%r586, %r556, 2;
	setp.gt.s32 	%p471, %r586, %r580;
	mov.b32 	%f6180, %r562;
	add.f32 	%f6181, %f6179, %f6180;
	selp.f32 	%f6182, %f6179, %f6181, %p471;
	mov.b32 	%r568, %f6182;
	mov.b32 	%r569, 4;
	// begin inline asm
	shfl.sync.down.b32 %r567, %r568, %r569, %r580, %r581;
	// end inline asm
	add.s32 	%r587, %r556, 4;
	setp.gt.s32 	%p472, %r587, %r580;
	mov.b32 	%f6183, %r567;
	add.f32 	%f6184, %f6182, %f6183;
	selp.f32 	%f6185, %f6182, %f6184, %p472;
	mov.b32 	%r573, %f6185;
	mov.b32 	%r574, 8;
	// begin inline asm
	shfl.sync.down.b32 %r572, %r573, %r574, %r580, %r581;
	// end inline asm
	add.s32 	%r588, %r556, 8;
	setp.gt.s32 	%p473, %r588, %r580;
	mov.b32 	%f6186, %r572;
	add.f32 	%f6187, %f6185, %f6186;
	selp.f32 	%f6188, %f6185, %f6187, %p473;
	mov.b32 	%r578, %f6188;
	mov.b32 	%r579, 16;
	// begin inline asm
	shfl.sync.down.b32 %r577, %r578, %r579, %r580, %r581;
	// end inline asm
	add.s32 	%r589, %r556, 16;
	setp.gt.s32 	%p474, %r589, %r580;
	mov.b32 	%f6189, %r577;
	add.f32 	%f6190, %f6188, %f6189;
	selp.f32 	%f6507, %f6188, %f6190, %p474;
	setp.ne.s32 	%p475, %r556, 0;
	@%p475 bra 	$L__BB2_36;
	shr.u32 	%r590, %r5, 3;
	and.b32  	%r591, %r590, 124;
	mov.u32 	%r592, _ZZN3cub18CUB_300001_SM_10006detail6reduce18DeviceReduceKernelINS2_10policy_hubIfjN4cuda3std3__44plusIfEEE10Policy1000EN6thrust24THRUST_300001_SM_1000_NS6detail15normal_iteratorINSD_10device_ptrI6float2EEEEjS9_f27Point_To_Trajectory_FunctorEEvT0_PT3_T1_NS0_13GridEvenShareISO_EET2_T4_E12temp_storage;
	add.s32 	%r593, %r592, %r591;
	st.shared.f32 	[%r593+16], %f6507;
$L__BB2_36:
	bar.sync 	0;
	setp.ne.s32 	%p476, %r5, 0;
	@%p476 bra 	$L__BB2_323;
	setp.gt.s32 	%p477, %r4, 32;
	ld.shared.f32 	%f6191, [_ZZN3cub18CUB_300001_SM_10006detail6reduce18DeviceReduceKernelINS2_10policy_hubIfjN4cuda3std3__44plusIfEEE10Policy1000EN6thrust24THRUST_300001_SM_1000_NS6detail15normal_iteratorINSD_10device_ptrI6float2EEEEjS9_f27Point_To_Trajectory_FunctorEEvT0_PT3_T1_NS0_13GridEvenShareISO_EET2_T4_E12temp_storage+20];
	add.f32 	%f6192, %f6507, %f6191;
	selp.f32 	%f6193, %f6192, %f6507, %p477;
	setp.gt.s32 	%p478, %r4, 64;
	ld.shared.f32 	%f6194, [_ZZN3cub18CUB_300001_SM_10006detail6reduce18DeviceReduceKernelINS2_10policy_hubIfjN4cuda3std3__44plusIfEEE10Policy1000EN6thrust24THRUST_300001_SM_1000_NS6detail15normal_iteratorINSD_10device_ptrI6float2EEEEjS9_f27Point_To_Trajectory_FunctorEEvT0_PT3_T1_NS0_13GridEvenShareISO_EET2_T4_E12temp_storage+24];
	add.f32 	%f6195, %f6194, %f6193;
	selp.f32 	%f6196, %f6195, %f6193, %p478;
	setp.gt.s32 	%p479, %r4, 96;
	ld.shared.f32 	%f6197, [_ZZN3cub18CUB_300001_SM_10006detail6reduce18DeviceReduceKernelINS2_10policy_hubIfjN4cuda3std3__44plusIfEEE10Policy1000EN6thrust24THRUST_300001_SM_1000_NS6detail15normal_iteratorINSD_10device_ptrI6float2EEEEjS9_f27Point_To_Trajectory_FunctorEEvT0_PT3_T1_NS0_13GridEvenShareISO_EET2_T4_E12temp_storage+28];
	add.f32 	%f6198, %f6197, %f6196;
	selp.f32 	%f6199, %f6198, %f6196, %p479;
	setp.gt.s32 	%p480, %r4, 128;
	ld.shared.f32 	%f6200, [_ZZN3cub18CUB_300001_SM_10006detail6reduce18DeviceReduceKernelINS2_10policy_hubIfjN4cuda3std3__44plusIfEEE10Policy1000EN6thrust24THRUST_300001_SM_1000_NS6detail15normal_iteratorINSD_10device_ptrI6float2EEEEjS9_f27Point_To_Trajectory_FunctorEEvT0_PT3_T1_NS0_13GridEvenShareISO_EET2_T4_E12temp_storage+32];
	add.f32 	%f6201, %f6200, %f6199;
	selp.f32 	%f6202, %f6201, %f6199, %p480;
	setp.gt.s32 	%p481, %r4, 160;
	ld.shared.f32 	%f6203, [_ZZN3cub18CUB_300001_SM_10006detail6reduce18DeviceReduceKernelINS2_10policy_hubIfjN4cuda3std3__44plusIfEEE10Policy1000EN6thrust24THRUST_300001_SM_1000_NS6detail15normal_iteratorINSD_10device_ptrI6float2EEEEjS9_f27Point_To_Trajectory_FunctorEEvT0_PT3_T1_NS0_13GridEvenShareISO_EET2_T4_E12temp_storage+36];
	add.f32 	%f6204, %f6203, %f6202;
	selp.f32 	%f6205, %f6204, %f6202, %p481;
	setp.gt.s32 	%p482, %r4, 192;
	ld.shared.f32 	%f6206, [_ZZN3cub18CUB_300001_SM_10006detail6reduce18DeviceReduceKernelINS2_10policy_hubIfjN4cuda3std3__44plusIfEEE10Policy1000EN6thrust24THRUST_300001_SM_1000_NS6detail15normal_iteratorINSD_10device_ptrI6float2EEEEjS9_f27Point_To_Trajectory_FunctorEEvT0_PT3_T1_NS0_13GridEvenShareISO_EET2_T4_E12temp_storage+40];
	add.f32 	%f6207, %f6206, %f6205;
	selp.f32 	%f6208, %f6207, %f6205, %p482;
	setp.gt.s32 	%p483, %r4, 224;
	ld.shared.f32 	%f6209, [_ZZN3cub18CUB_300001_SM_10006detail6reduce18DeviceReduceKernelINS2_10policy_hubIfjN4cuda3std3__44plusIfEEE10Policy1000EN6thrust24THRUST_300001_SM_1000_NS6detail15normal_iteratorINSD_10device_ptrI6float2EEEEjS9_f27Point_To_Trajectory_FunctorEEvT0_PT3_T1_NS0_13GridEvenShareISO_EET2_T4_E12temp_storage+44];
	add.f32 	%f6210, %f6209, %f6208;
	selp.f32 	%f6211, %f6210, %f6208, %p483;
	setp.gt.s32 	%p484, %r4, 256;
	ld.shared.f32 	%f6212, [_ZZN3cub18CUB_300001_SM_10006detail6reduce18DeviceReduceKernelINS2_10policy_hubIfjN4cuda3std3__44plusIfEEE10Policy1000EN6thrust24THRUST_300001_SM_1000_NS6detail15normal_iteratorINSD_10device_ptrI6float2EEEEjS9_f27Point_To_Trajectory_FunctorEEvT0_PT3_T1_NS0_13GridEvenShareISO_EET2_T4_E12temp_storage+48];
	add.f32 	%f6213, %f6212, %f6211;
	selp.f32 	%f6214, %f6213, %f6211, %p484;
	setp.gt.s32 	%p485, %r4, 288;
	ld.shared.f32 	%f6215, [_ZZN3cub18CUB_300001_SM_10006detail6reduce18DeviceReduceKernelINS2_10policy_hubIfjN4cuda3std3__44plusIfEEE10Policy1000EN6thrust24THRUST_300001_SM_1000_NS6detail15normal_iteratorINSD_10device_ptrI6float2EEEEjS9_f27Point_To_Trajectory_FunctorEEvT0_PT3_T1_NS0_13GridEvenShareISO_EET2_T4_E12temp_storage+52];
	add.f32 	%f6216, %f6215, %f6214;
	selp.f32 	%f6217, %f6216, %f6214, %p485;
	setp.gt.s32 	%p486, %r4, 320;
	ld.shared.f32 	%f6218, [_ZZN3cub18CUB_300001_SM_10006detail6reduce18DeviceReduceKernelINS2_10policy_hubIfjN4cuda3std3__44plusIfEEE10Policy1000EN6thrust24THRUST_300001_SM_1000_NS6detail15normal_iteratorINSD_10device_ptrI6float2EEEEjS9_f27Point_To_Trajectory_FunctorEEvT0_PT3_T1_NS0_13GridEvenShareISO_EET2_T4_E12temp_storage+56];
	add.f32 	%f6219, %f6218, %f6217;
	selp.f32 	%f6220, %f6219, %f6217, %p486;
	setp.gt.s32 	%p487, %r4, 352;
	ld.shared.f32 	%f6221, [_ZZN3cub18CUB_300001_SM_10006detail6reduce18DeviceReduceKernelINS2_10policy_hubIfjN4cuda3std3__44plusIfEEE10Policy1000EN6thrust24THRUST_300001_SM_1000_NS6detail15normal_iteratorINSD_10device_ptrI6float2EEEEjS9_f27Point_To_Trajectory_FunctorEEvT0_PT3_T1_NS0_13GridEvenShareISO_EET2_T4_E12temp_storage+60];
	add.f32 	%f6222, %f6221, %f6220;
	selp.f32 	%f6223, %f6222, %f6220, %p487;
	setp.gt.s32 	%p488, %r4, 384;
	ld.shared.f32 	%f6224, [_ZZN3cub18CUB_300001_SM_10006detail6reduce18DeviceReduceKernelINS2_10policy_hubIfjN4cuda3std3__44plusIfEEE10Policy1000EN6thrust24THRUST_300001_SM_1000_NS6detail15normal_iteratorINSD_10device_ptrI6float2EEEEjS9_f27Point_To_Trajectory_FunctorEEvT0_PT3_T1_NS0_13GridEvenShareISO_EET2_T4_E12temp_storage+64];
	add.f32 	%f6225, %f6224, %f6223;
	selp.f32 	%f6226, %f6225, %f6223, %p488;
	setp.gt.s32 	%p489, %r4, 416;
	ld.shared.f32 	%f6227, [_ZZN3cub18CUB_300001_SM_10006detail6reduce18DeviceReduceKernelINS2_10policy_hubIfjN4cuda3std3__44plusIfEEE10Policy1000EN6thrust24THRUST_300001_SM_1000_NS6detail15normal_iteratorINSD_10device_ptrI6float2EEEEjS9_f27Point_To_Trajectory_FunctorEEvT0_PT3_T1_NS0_13GridEvenShareISO_EET2_T4_E12temp_storage+68];
	add.f32 	%f6228, %f6227, %f6226;
	selp.f32 	%f6229, %f6228, %f6226, %p489;
	setp.gt.s32 	%p490, %r4, 448;
	ld.shared.f32 	%f6230, [_ZZN3cub18CUB_300001_SM_10006detail6reduce18DeviceReduceKernelINS2_10policy_hubIfjN4cuda3std3__44plusIfEEE10Policy1000EN6thrust24THRUST_300001_SM_1000_NS6detail15normal_iteratorINSD_10device_ptrI6float2EEEEjS9_f27Point_To_Trajectory_FunctorEEvT0_PT3_T1_NS0_13GridEvenShareISO_EET2_T4_E12temp_storage+72];
	add.f32 	%f6231, %f6230, %f6229;
	selp.f32 	%f6232, %f6231, %f6229, %p490;
	setp.gt.s32 	%p491, %r4, 480;
	ld.shared.f32 	%f6233, [_ZZN3cub18CUB_300001_SM_10006detail6reduce18DeviceReduceKernelINS2_10policy_hubIfjN4cuda3std3__44plusIfEEE10Policy1000EN6thrust24THRUST_300001_SM_1000_NS6detail15normal_iteratorINSD_10device_ptrI6float2EEEEjS9_f27Point_To_Trajectory_FunctorEEvT0_PT3_T1_NS0_13GridEvenShareISO_EET2_T4_E12temp_storage+76];
	add.f32 	%f6234, %f6233, %f6232;
	selp.f32 	%f6507, %f6234, %f6232, %p491;
	bra.uni 	$L__BB2_323;
$L__BB2_38:
	mov.u32 	%r37, %tid.x;
	setp.lt.s32 	%p2, %r260, 1;
	mov.f32 	%f6506, 0f7F800000;
	@%p2 bra 	$L__BB2_168;
	add.s32 	%r38, %r260, -1;
	and.b32  	%r39, %r260, 3;
	add.s32 	%r40, %r39, -1;
	add.s32 	%r268, %r37, %r3;
	mul.wide.u32 	%rd11, %r268, 8;
	add.s64 	%rd6, %rd1, %rd11;
	ld.global.v2.f32 	{%f38, %f39}, [%rd6];
	setp.lt.u32 	%p3, %r38, 3;
	mov.f32 	%f6297, 0f7F7FFFFF;
	mov.b32 	%r640, 0;
	@%p3 bra 	$L__BB2_42;
	and.b32  	%r640, %r260, 2147483644;
	mov.f32 	%f6297, 0f7F7FFFFF;
	mov.b32 	%r638, 0;
$L__BB2_41:
	.pragma "nounroll";
	shl.b32 	%r270, %r638, 1;
	mul.wide.u32 	%rd12, %r270, 8;
	add.s64 	%rd13, %rd2, %rd12;
	ld.global.v2.f32 	{%f430, %f431}, [%rd13];
	ld.global.v2.f32 	{%f432, %f433}, [%rd13+8];
	sub.f32 	%f434, %f432, %f430;
	sub.f32 	%f435, %f433, %f431;
	sub.f32 	%f436, %f38, %f430;
	sub.f32 	%f437, %f39, %f431;
	mul.f32 	%f438, %f437, %f435;
	fma.rn.f32 	%f439, %f436, %f434, %f438;
	mul.f32 	%f440, %f435, %f435;
	fma.rn.f32 	%f441, %f434, %f434, %f440;
	div.rn.f32 	%f442, %f439, %f441;
	min.f32 	%f443, %f442, 0f3F800000;
	max.f32 	%f444, %f443, 0f00000000;
	fma.rn.f32 	%f445, %f434, %f444, %f430;
	fma.rn.f32 	%f446, %f435, %f444, %f431;
	sub.f32 	%f447, %f445, %f38;
	sub.f32 	%f448, %f446, %f39;
	mul.f32 	%f449, %f448, %f448;
	fma.rn.f32 	%f450, %f447, %f447, %f449;
	sqrt.rn.f32 	%f451, %f450;
	setp.lt.f32 	%p4, %f451, %f6297;
	selp.f32 	%f452, %f451, %f6297, %p4;
	ld.global.v2.f32 	{%f453, %f454}, [%rd13+16];
	ld.global.v2.f32 	{%f455, %f456}, [%rd13+24];
	sub.f32 	%f457, %f455, %f453;
	sub.f32 	%f458, %f456, %f454;
	sub.f32 	%f459, %f38, %f453;
	sub.f32 	%f460, %f39, %f454;
	mul.f32 	%f461, %f460, %f458;
	fma.rn.f32 	%f462, %f459, %f457, %f461;
	mul.f32 	%f463, %f458, %f458;
	fma.rn.f32 	%f464, %f457, %f457, %f463;
	div.rn.f32 	%f465, %f462, %f464;
	min.f32 	%f466, %f465, 0f3F800000;
	max.f32 	%f467, %f466, 0f00000000;
	fma.rn.f32 	%f468, %f457, %f467, %f453;
	fma.rn.f32 	%f469, %f458, %f467, %f454;
	sub.f32 	%f470, %f468, %f38;
	sub.f32 	%f471, %f469, %f39;
	mul.f32 	%f472, %f471, %f471;
	fma.rn.f32 	%f473, %f470, %f470, %f472;
	sqrt.rn.f32 	%f474, %f473;
	setp.lt.f32 	%p5, %f474, %f452;
	selp.f32 	%f475, %f474, %f452, %p5;
	ld.global.v2.f32 	{%f476, %f477}, [%rd13+32];
	ld.global.v2.f32 	{%f478, %f479}, [%rd13+40];
	sub.f32 	%f480, %f478, %f476;
	sub.f32 	%f481, %f479, %f477;
	sub.f32 	%f482, %f38, %f476;
	sub.f32 	%f483, %f39, %f477;
	mul.f32 	%f484, %f483, %f481;
	fma.rn.f32 	%f485, %f482, %f480, %f484;
	mul.f32 	%f486, %f481, %f481;
	fma.rn.f32 	%f487, %f480, %f480, %f486;
	div.rn.f32 	%f488, %f485, %f487;
	min.f32 	%f489, %f488, 0f3F800000;
	max.f32 	%f490, %f489, 0f00000000;
	fma.rn.f32 	%f491, %f480, %f490, %f476;
	fma.rn.f32 	%f492, %f481, %f490, %f477;
	sub.f32 	%f493, %f491, %f38;
	sub.f32 	%f494, %f492, %f39;
	mul.f32 	%f495, %f494, %f494;
	fma.rn.f32 	%f496, %f493, %f493, %f495;
	sqrt.rn.f32 	%f497, %f496;
	setp.lt.f32 	%p6, %f497, %f475;
	selp.f32 	%f498, %f497, %f475, %p6;
	ld.global.v2.f32 	{%f499, %f500}, [%rd13+48];
	ld.global.v2.f32 	{%f501, %f502}, [%rd13+56];
	sub.f32 	%f503, %f501, %f499;
	sub.f32 	%f504, %f502, %f500;
	sub.f32 	%f505, %f38, %f499;
	sub.f32 	%f506, %f39, %f500;
	mul.f32 	%f507, %f506, %f504;
	fma.rn.f32 	%f508, %f505, %f503, %f507;
	mul.f32 	%f509, %f504, %f504;
	fma.rn.f32 	%f510, %f503, %f503, %f509;
	div.rn.f32 	%f511, %f508, %f510;
	min.f32 	%f512, %f511, 0f3F800000;
	max.f32 	%f513, %f512, 0f00000000;
	fma.rn.f32 	%f514, %f503, %f513, %f499;
	fma.rn.f32 	%f515, %f504, %f513, %f500;
	sub.f32 	%f516, %f514, %f38;
	sub.f32 	%f517, %f515, %f39;
	mul.f32 	%f518, %f517, %f517;
	fma.rn.f32 	%f519, %f516, %f516, %f518;
	sqrt.rn.f32 	%f520, %f519;
	setp.lt.f32 	%p7, %f520, %f498;
	selp.f32 	%f6297, %f520, %f498, %p7;
	add.s32 	%r638, %r638, 4;
	setp.ne.s32 	%p8, %r638, %r640;
	@%p8 bra 	$L__BB2_41;
$L__BB2_42:
	setp.eq.s32 	%p9, %r39, 0;
	@%p9 bra 	$L__BB2_47;
	setp.eq.s32 	%p10, %r40, 0;
	@%p10 bra 	$L__BB2_45;
	shl.b32 	%r271, %r640, 1;
	mul.wide.u32 	%rd14, %r271, 8;
	add.s64 	%rd15, %rd2, %rd14;
	ld.global.v2.f32 	{%f522, %f523}, [%rd15];
	ld.global.v2.f32 	{%f524, %f525}, [%rd15+8];
	sub.f32 	%f526, %f524, %f522;
	sub.f32 	%f527, %f525, %f523;
	sub.f32 	%f528, %f38, %f522;
	sub.f32 	%f529, %f39, %f523;
	mul.f32 	%f530, %f529, %f527;
	fma.rn.f32 	%f531, %f528, %f526, %f530;
	mul.f32 	%f532, %f527, %f527;
	fma.rn.f32 	%f533, %f526, %f526, %f532;
	div.rn.f32 	%f534, %f531, %f533;
	min.f32 	%f535, %f534, 0f3F800000;
	max.f32 	%f536, %f535, 0f00000000;
	fma.rn.f32 	%f537, %f526, %f536, %f522;
	fma.rn.f32 	%f538, %f527, %f536, %f523;
	sub.f32 	%f539, %f537, %f38;
	sub.f32 	%f540, %f538, %f39;
	mul.f32 	%f541, %f540, %f540;
	fma.rn.f32 	%f542, %f539, %f539, %f541;
	sqrt.rn.f32 	%f543, %f542;
	setp.lt.f32 	%p11, %f543, %f6297;
	selp.f32 	%f544, %f543, %f6297, %p11;
	add.s32 	%r272, %r271, 2;
	mul.wide.u32 	%rd16, %r272, 8;
	add.s64 	%rd17, %rd2, %rd16;
	ld.global.v2.f32 	{%f545, %f546}, [%rd17];
	ld.global.v2.f32 	{%f547, %f548}, [%rd17+8];
	sub.f32 	%f549, %f547, %f545;
	sub.f32 	%f550, %f548, %f546;
	sub.f32 	%f551, %f38, %f545;
	sub.f32 	%f552, %f39, %f546;
	mul.f32 	%f553, %f552, %f550;
	fma.rn.f32 	%f554, %f551, %f549, %f553;
	mul.f32 	%f555, %f550, %f550;
	fma.rn.f32 	%f556, %f549, %f549, %f555;
	div.rn.f32 	%f557, %f554, %f556;
	min.f32 	%f558, %f557, 0f3F800000;
	max.f32 	%f559, %f558, 0f00000000;
	fma.rn.f32 	%f560, %f549, %f559, %f545;
	fma.rn.f32 	%f561, %f550, %f559, %f546;
	sub.f32 	%f562, %f560, %f38;
	sub.f32 	%f563, %f561, %f39;
	mul.f32 	%f564, %f563, %f563;
	fma.rn.f32 	%f565, %f562, %f562, %f564;
	sqrt.rn.f32 	%f566, %f565;
	setp.lt.f32 	%p12, %f566, %f544;
	selp.f32 	%f6297, %f566, %f544, %p12;
	sub.s32 	%r640, %r272, %r640;
$L__BB2_45:
	and.b32  	%r273, %r260, 1;
	setp.eq.b32 	%p13, %r273, 1;
	not.pred 	%p14, %p13;
	@%p14 bra 	$L__BB2_47;
	shl.b32 	%r274, %r640, 1;
	mul.wide.u32 	%rd18, %r274, 8;
	add.s64 	%rd19, %rd2, %rd18;
	ld.global.v2.f32 	{%f567, %f568}, [%rd19];
	ld.global.v2.f32 	{%f569, %f570}, [%rd19+8];
	sub.f32 	%f571, %f569, %f567;
	sub.f32 	%f572, %f570, %f568;
	sub.f32 	%f573, %f38, %f567;
	sub.f32 	%f574, %f39, %f568;
	mul.f32 	%f575, %f574, %f572;
	fma.rn.f32 	%f576, %f573, %f571, %f575;
	mul.f32 	%f577, %f572, %f572;
	fma.rn.f32 	%f578, %f571, %f571, %f577;
	div.rn.f32 	%f579, %f576, %f578;
	min.f32 	%f580, %f579, 0f3F800000;
	max.f32 	%f581, %f580, 0f00000000;
	fma.rn.f32 	%f582, %f571, %f581, %f567;
	fma.rn.f32 	%f583, %f572, %f581, %f568;
	sub.f32 	%f584, %f582, %f38;
	sub.f32 	%f585, %f583, %f39;
	mul.f32 	%f586, %f585, %f585;
	fma.rn.f32 	%f587, %f584, %f584, %f586;
	sqrt.rn.f32 	%f588, %f587;
	setp.lt.f32 	%p15, %f588, %f6297;
	selp.f32 	%f6297, %f588, %f6297, %p15;
$L__BB2_47:
	setp.lt.u32 	%p16, %r38, 3;
	ld.global.v2.f32 	{%f49, %f50}, [%rd6+4096];
	mov.f32 	%f6303, 0f7F7FFFFF;
	mov.b32 	%r643, 0;
	@%p16 bra 	$L__BB2_50;
	and.b32  	%r643, %r260, 2147483644;
	mov.f32 	%f6303, 0f7F7FFFFF;
	mov.b32 	%r641, 0;
$L__BB2_49:
	.pragma "nounroll";
	shl.b32 	%r277, %r641, 1;
	mul.wide.u32 	%rd20, %r277, 8;
	add.s64 	%rd21, %rd2, %rd20;
	ld.global.v2.f32 	{%f592, %f593}, [%rd21];
	ld.global.v2.f32 	{%f594, %f595}, [%rd21+8];
	sub.f32 	%f596, %f594, %f592;
	sub.f32 	%f597, %f595, %f593;
	sub.f32 	%f598, %f49, %f592;
	sub.f32 	%f599, %f50, %f593;
	mul.f32 	%f600, %f599, %f597;
	fma.rn.f32 	%f601, %f598, %f596, %f600;
	mul.f32 	%f602, %f597, %f597;
	fma.rn.f32 	%f603, %f596, %f596, %f602;
	div.rn.f32 	%f604, %f601, %f603;
	min.f32 	%f605, %f604, 0f3F800000;
	max.f32 	%f606, %f605, 0f00000000;
	fma.rn.f32 	%f607, %f596, %f606, %f592;
	fma.rn.f32 	%f608, %f597, %f606, %f593;
	sub.f32 	%f609, %f607, %f49;
	sub.f32 	%f610, %f608, %f50;
	mul.f32 	%f611, %f610, %f610;
	fma.rn.f32 	%f612, %f609, %f609, %f611;
	sqrt.rn.f32 	%f613, %f612;
	setp.lt.f32 	%p17, %f613, %f6303;
	selp.f32 	%f614, %f613, %f6303, %p17;
	ld.global.v2.f32 	{%f615, %f616}, [%rd21+16];
	ld.global.v2.f32 	{%f617, %f618}, [%rd21+24];
	sub.f32 	%f619, %f617, %f615;
	sub.f32 	%f620, %f618, %f616;
	sub.f32 	%f621, %f49, %f615;
	sub.f32 	%f622, %f50, %f616;
	mul.f32 	%f623, %f622, %f620;
	fma.rn.f32 	%f624, %f621, %f619, %f623;
	mul.f32 	%f625, %f620, %f620;
	fma.rn.f32 	%f626, %f619, %f619, %f625;
	div.rn.f32 	%f627, %f624, %f626;
	min.f32 	%f628, %f627, 0f3F800000;
	max.f32 	%f629, %f628, 0f00000000;
	fma.rn.f32 	%f630, %f619, %f629, %f615;
	fma.rn.f32 	%f631, %f620, %f629, %f616;
	sub.f32 	%f632, %f630, %f49;
	sub.f32 	%f633, %f631, %f50;
	mul.f32 	%f634, %f633, %f633;
	fma.rn.f32 	%f635, %f632, %f632, %f634;
	sqrt.rn.f32 	%f636, %f635;
	setp.lt.f32 	%p18, %f636, %f614;
	selp.f32 	%f637, %f636, %f614, %p18;
	ld.global.v2.f32 	{%f638, %f639}, [%rd21+32];
	ld.global.v2.f32 	{%f640, %f641}, [%rd21+40];
	sub.f32 	%f642, %f640, %f638;
	sub.f32 	%f643, %f641, %f639;
	sub.f32 	%f644, %f49, %f638;
	sub.f32 	%f645, %f50, %f639;
	mul.f32 	%f646, %f645, %f643;
	fma.rn.f32 	%f647, %f644, %f642, %f646;
	mul.f32 	%f648, %f643, %f643;
	fma.rn.f32 	%f649, %f642, %f642, %f648;
	div.rn.f32 	%f650, %f647, %f649;
	min.f32 	%f651, %f650, 0f3F800000;
	max.f32 	%f652, %f651, 0f00000000;
	fma.rn.f32 	%f653, %f642, %f652, %f638;
	fma.rn.f32 	%f654, %f643, %f652, %f639;
	sub.f32 	%f655, %f653, %f49;
	sub.f32 	%f656, %f654, %f50;
	mul.f32 	%f657, %f656, %f656;
	fma.rn.f32 	%f658, %f655, %f655, %f657;
	sqrt.rn.f32 	%f659, %f658;
	setp.lt.f32 	%p19, %f659, %f637;
	selp.f32 	%f660, %f659, %f637, %p19;
	ld.global.v2.f32 	{%f661, %f662}, [%rd21+48];
	ld.global.v2.f32 	{%f663, %f664}, [%rd21+56];
	sub.f32 	%f665, %f663, %f661;
	sub.f32 	%f666, %f664, %f662;
	sub.f32 	%f667, %f49, %f661;
	sub.f32 	%f668, %f50, %f662;
	mul.f32 	%f669, %f668, %f666;
	fma.rn.f32 	%f670, %f667, %f665, %f669;
	mul.f32 	%f671, %f666, %f666;
	fma.rn.f32 	%f672, %f665, %f665, %f671;
	div.rn.f32 	%f673, %f670, %f672;
	min.f32 	%f674, %f673, 0f3F800000;
	max.f32 	%f675, %f674, 0f00000000;
	fma.rn.f32 	%f676, %f665, %f675, %f661;
	fma.rn.f32 	%f677, %f666, %f675, %f662;
	sub.f32 	%f678, %f676, %f49;
	sub.f32 	%f679, %f677, %f50;
	mul.f32 	%f680, %f679, %f679;
	fma.rn.f32 	%f681, %f678, %f678, %f680;
	sqrt.rn.f32 	%f682, %f681;
	setp.lt.f32 	%p20, %f682, %f660;
	selp.f32 	%f6303, %f682, %f660, %p20;
	add.s32 	%r641, %r641, 4;
	setp.ne.s32 	%p21, %r641, %r643;
	@%p21 bra 	$L__BB2_49;
$L__BB2_50:
	setp.eq.s32 	%p22, %r39, 0;
	@%p22 bra 	$L__BB2_55;
	setp.eq.s32 	%p23, %r40, 0;
	@%p23 bra 	$L__BB2_53;
	shl.b32 	%r278, %r643, 1;
	mul.wide.u32 	%rd22, %r278, 8;
	add.s64 	%rd23, %rd2, %rd22;
	ld.global.v2.f32 	{%f684, %f685}, [%rd23];
	ld.global.v2.f32 	{%f686, %f687}, [%rd23+8];
	sub.f32 	%f688, %f686, %f684;
	sub.f32 	%f689, %f687, %f685;
	sub.f32 	%f690, %f49, %f684;
	sub.f32 	%f691, %f50, %f685;
	mul.f32 	%f692, %f691, %f689;
	fma.rn.f32 	%f693, %f690, %f688, %f692;
	mul.f32 	%f694, %f689, %f689;
	fma.rn.f32 	%f695, %f688, %f688, %f694;
	div.rn.f32 	%f696, %f693, %f695;
	min.f32 	%f697, %f696, 0f3F800000;
	max.f32 	%f698, %f697, 0f00000000;
	fma.rn.f32 	%f699, %f688, %f698, %f684;
	fma.rn.f32 	%f700, %f689, %f698, %f685;
	sub.f32 	%f701, %f699, %f49;
	sub.f32 	%f702, %f700, %f50;
	mul.f32 	%f703, %f702, %f702;
	fma.rn.f32 	%f704, %f701, %f701, %f703;
	sqrt.rn.f32 	%f705, %f704;
	setp.lt.f32 	%p24, %f705, %f6303;
	selp.f32 	%f706, %f705, %f6303, %p24;
	add.s32 	%r279, %r278, 2;
	mul.wide.u32 	%rd24, %r279, 8;
	add.s64 	%rd25, %rd2, %rd24;
	ld.global.v2.f32 	{%f707, %f708}, [%rd25];
	ld.global.v2.f32 	{%f709, %f710}, [%rd25+8];
	sub.f32 	%f711, %f709, %f707;
	sub.f32 	%f712, %f710, %f708;
	sub.f32 	%f713, %f49, %f707;
	sub.f32 	%f714, %f50, %f708;
	mul.f32 	%f715, %f714, %f712;
	fma.rn.f32 	%f716, %f713, %f711, %f715;
	mul.f32 	%f717, %f712, %f712;
	fma.rn.f32 	%f718, %f711, %f711, %f717;
	div.rn.f32 	%f719, %f716, %f718;
	min.f32 	%f720, %f719, 0f3F800000;
	max.f32 	%f721, %f720, 0f00000000;
	fma.rn.f32 	%f722, %f711, %f721, %f707;
	fma.rn.f32 	%f723, %f712, %f721, %f708;
	sub.f32 	%f724, %f722, %f49;
	sub.f32 	%f725, %f723, %f50;
	mul.f32 	%f726, %f725, %f725;
	fma.rn.f32 	%f727, %f724, %f724, %f726;
	sqrt.rn.f32 	%f728, %f727;
	setp.lt.f32 	%p25, %f728, %f706;
	selp.f32 	%f6303, %f728, %f706, %p25;
	sub.s32 	%r643, %r279, %r643;
$L__BB2_53:
	and.b32  	%r280, %r260, 1;
	setp.eq.b32 	%p26, %r280, 1;
	not.pred 	%p27, %p26;
	@%p27 bra 	$L__BB2_55;
	shl.b32 	%r281, %r643, 1;
	mul.wide.u32 	%rd26, %r281, 8;
	add.s64 	%rd27, %rd2, %rd26;
	ld.global.v2.f32 	{%f729, %f730}, [%rd27];
	ld.global.v2.f32 	{%f731, %f732}, [%rd27+8];
	sub.f32 	%f733, %f731, %f729;
	sub.f32 	%f734, %f732, %f730;
	sub.f32 	%f735, %f49, %f729;
	sub.f32 	%f736, %f50, %f730;
	mul.f32 	%f737, %f736, %f734;
	fma.rn.f32 	%f738, %f735, %f733, %f737;
	mul.f32 	%f739, %f734, %f734;
	fma.rn.f32 	%f740, %f733, %f733, %f739;
	div.rn.f32 	%f741, %f738, %f740;
	min.f32 	%f742, %f741, 0f3F800000;
	max.f32 	%f743, %f742, 0f00000000;
	fma.rn.f32 	%f744, %f733, %f743, %f729;
	fma.rn.f32 	%f745, %f734, %f743, %f730;
	sub.f32 	%f746, %f744, %f49;
	sub.f32 	%f747, %f745, %f50;
	mul.f32 	%f748, %f747, %f747;
	fma.rn.f32 	%f749, %f746, %f746, %f748;
	sqrt.rn.f32 	%f750, %f749;
	setp.lt.f32 	%p28, %f750, %f6303;
	selp.f32 	%f6303, %f750, %f6303, %p28;
$L__BB2_55:
	setp.lt.u32 	%p29, %r38, 3;
	ld.global.v2.f32 	{%f60, %f61}, [%rd6+8192];
	mov.f32 	%f6309, 0f7F7FFFFF;
	mov.b32 	%r646, 0;
	@%p29 bra 	$L__BB2_58;
	and.b32  	%r646, %r260, 2147483644;
	mov.f32 	%f6309, 0f7F7FFFFF;
	mov.b32 	%r644, 0;
$L__BB2_57:
	.pragma "nounroll";
	shl.b32 	%r284, %r644, 1;
	mul.wide.u32 	%rd28, %r284, 8;
	add.s64 	%rd29, %rd2, %rd28;
	ld.global.v2.f32 	{%f754, %f755}, [%rd29];
	ld.global.v2.f32 	{%f756, %f757}, [%rd29+8];
	sub.f32 	%f758, %f756, %f754;
	sub.f32 	%f759, %f757, %f755;
	sub.f32 	%f760, %f60, %f754;
	sub.f32 	%f761, %f61, %f755;
	mul.f32 	%f762, %f761, %f759;
	fma.rn.f32 	%f763, %f760, %f758, %f762;
	mul.f32 	%f764, %f759, %f759;
	fma.rn.f32 	%f765, %f758, %f758, %f764;
	div.rn.f32 	%f766, %f763, %f765;
	min.f32 	%f767, %f766, 0f3F800000;
	max.f32 	%f768, %f767, 0f00000000;
	fma.rn.f32 	%f769, %f758, %f768, %f754;
	fma.rn.f32 	%f770, %f759, %f768, %f755;
	sub.f32 	%f771, %f769, %f60;
	sub.f32 	%f772, %f770, %f61;
	mul.f32 	%f773, %f772, %f772;
	fma.rn.f32 	%f774, %f771, %f771, %f773;
	sqrt.rn.f32 	%f775, %f774;
	setp.lt.f32 	%p30, %f775, %f6309;
	selp.f32 	%f776, %f775, %f6309, %p30;
	ld.global.v2.f32 	{%f777, %f778}, [%rd29+16];
	ld.global.v2.f32 	{%f779, %f780}, [%rd29+24];
	sub.f32 	%f781, %f779, %f777;
	sub.f32 	%f782, %f780, %f778;
	sub.f32 	%f783, %f60, %f777;
	sub.f32 	%f784, %f61, %f778;
	mul.f32 	%f785, %f784, %f782;
	fma.rn.f32 	%f786, %f783, %f781, %f785;
	mul.f32 	%f787, %f782, %f782;
	fma.rn.f32 	%f788, %f781, %f781, %f787;
	div.rn.f32 	%f789, %f786, %f788;
	min.f32 	%f790, %f789, 0f3F800000;
	max.f32 	%f791, %f790, 0f00000000;
	fma.rn.f32 	%f792, %f781, %f791, %f777;
	fma.rn.f32 	%f793, %f782, %f791, %f778;
	sub.f32 	%f794, %f792, %f60;
	sub.f32 	%f795, %f793, %f61;
	mul.f32 	%f796, %f795, %f795;
	fma.rn.f32 	%f797, %f794, %f794, %f796;
	sqrt.rn.f32 	%f798, %f797;
	setp.lt.f32 	%p31, %f798, %f776;
	selp.f32 	%f799, %f798, %f776, %p31;
	ld.global.v2.f32 	{%f800, %f801}, [%rd29+32];
	ld.global.v2.f32 	{%f802, %f803}, [%rd29+40];
	sub.f32 	%f804, %f802, %f800;
	sub.f32 	%f805, %f803, %f801;
	sub.f32 	%f806, %f60, %f800;
	sub.f32 	%f807, %f61, %f801;
	mul.f32 	%f808, %f807, %f805;
	fma.rn.f32 	%f809, %f806, %f804, %f808;
	mul.f32 	%f810, %f805, %f805;
	fma.rn.f32 	%f811, %f804, %f804, %f810;
	div.rn.f32 	%f812, %f809, %f811;
	min.f32 	%f813, %f812, 0f3F800000;
	max.f32 	%f814, %f813, 0f00000000;
	fma.rn.f32 	%f815, %f804, %f814, %f800;
	fma.rn.f32 	%f816, %f805, %f814, %f801;
	sub.f32 	%f817, %f815, %f60;
	sub.f32 	%f818, %f816, %f61;
	mul.f32 	%f819, %f818, %f818;
	fma.rn.f32 	%f820, %f817, %f817, %f819;
	sqrt.rn.f32 	%f821, %f820;
	setp.lt.f32 	%p32, %f821, %f799;
	selp.f32 	%f822, %f821, %f799, %p32;
	ld.global.v2.f32 	{%f823, %f824}, [%rd29+48];
	ld.global.v2.f32 	{%f825, %f826}, [%rd29+56];
	sub.f32 	%f827, %f825, %f823;
	sub.f32 	%f828, %f826, %f824;
	sub.f32 	%f829, %f60, %f823;
	sub.f32 	%f830, %f61, %f824;
	mul.f32 	%f831, %f830, %f828;
	fma.rn.f32 	%f832, %f829, %f827, %f831;
	mul.f32 	%f833, %f828, %f828;
	fma.rn.f32 	%f834, %f827, %f827, %f833;
	div.rn.f32 	%f835, %f832, %f834;
	min.f32 	%f836, %f835, 0f3F800000;
	max.f32 	%f837, %f836, 0f00000000;
	fma.rn.f32 	%f838, %f827, %f837, %f823;
	fma.rn.f32 	%f839, %f828, %f837, %f824;
	sub.f32 	%f840, %f838, %f60;
	sub.f32 	%f841, %f839, %f61;
	mul.f32 	%f842, %f841, %f841;
	fma.rn.f32 	%f843, %f840, %f840, %f842;
	sqrt.rn.f32 	%f844, %f843;
	setp.lt.f32 	%p33, %f844, %f822;
	selp.f32 	%f6309, %f844, %f822, %p33;
	add.s32 	%r644, %r644, 4;
	setp.ne.s32 	%p34, %r644, %r646;
	@%p34 bra 	$L__BB2_57;
$L__BB2_58:
	setp.eq.s32 	%p35, %r39, 0;
	@%p35 bra 	$L__BB2_63;
	setp.eq.s32 	%p36, %r40, 0;
	@%p36 bra 	$L__BB2_61;
	shl.b32 	%r285, %r646, 1;
	mul.wide.u32 	%rd30, %r285, 8;
	add.s64 	%rd31, %rd2, %rd30;
	ld.global.v2.f32 	{%f846, %f847}, [%rd31];
	ld.global.v2.f32 	{%f848, %f849}, [%rd31+8];
	sub.f32 	%f850, %f848, %f846;
	sub.f32 	%f851, %f849, %f847;
	sub.f32 	%f852, %f60, %f846;
	sub.f32 	%f853, %f61, %f847;
	mul.f32 	%f854, %f853, %f851;
	fma.rn.f32 	%f855, %f852, %f850, %f854;
	mul.f32 	%f856, %f851, %f851;
	fma.rn.f32 	%f857, %f850, %f850, %f856;
	div.rn.f32 	%f858, %f855, %f857;
	min.f32 	%f859, %f858, 0f3F800000;
	max.f32 	%f860, %f859, 0f00000000;
	fma.rn.f32 	%f861, %f850, %f860, %f846;
	fma.rn.f32 	%f862, %f851, %f860, %f847;
	sub.f32 	%f863, %f861, %f60;
	sub.f32 	%f864, %f862, %f61;
	mul.f32 	%f865, %f864, %f864;
	fma.rn.f32 	%f866, %f863, %f863, %f865;
	sqrt.rn.f32 	%f867, %f866;
	setp.lt.f32 	%p37, %f867, %f6309;
	selp.f32 	%f868, %f867, %f6309, %p37;
	add.s32 	%r286, %r285, 2;
	mul.wide.u32 	%rd32, %r286, 8;
	add.s64 	%rd33, %rd2, %rd32;
	ld.global.v2.f32 	{%f869, %f870}, [%rd33];
	ld.global.v2.f32 	{%f871, %f872}, [%rd33+8];
	sub.f32 	%f873, %f871, %f869;
	sub.f32 	%f874, %f872, %f870;
	sub.f32 	%f875, %f60, %f869;
	sub.f32 	%f876, %f61, %f870;
	mul.f32 	%f877, %f876, %f874;
	fma.rn.f32 	%f878, %f875, %f873, %f877;
	mul.f32 	%f879, %f874, %f874;
	fma.rn.f32 	%f880, %f873, %f873, %f879;
	div.rn.f32 	%f881, %f878, %f880;
	min.f32 	%f882, %f881, 0f3F800000;
	max.f32 	%f883, %f882, 0f00000000;
	fma.rn.f32 	%f884, %f873, %f883, %f869;
	fma.rn.f32 	%f885, %f874, %f883, %f870;
	sub.f32 	%f886, %f884, %f60;
	sub.f32 	%f887, %f885, %f61;
	mul.f32 	%f888, %f887, %f887;
	fma.rn.f32 	%f889, %f886, %f886, %f888;
	sqrt.rn.f32 	%f890, %f889;
	setp.lt.f32 	%p38, %f890, %f868;
	selp.f32 	%f6309, %f890, %f868, %p38;
	sub.s32 	%r646, %r286, %r646;
$L__BB2_61:
	and.b32  	%r287, %r260, 1;
	setp.eq.b32 	%p39, %r287, 1;
	not.pred 	%p40, %p39;
	@%p40 bra 	$L__BB2_63;
	shl.b32 	%r288, %r646, 1;
	mul.wide.u32 	%rd34, %r288, 8;
	add.s64 	%rd35, %rd2, %rd34;
	ld.global.v2.f32 	{%f891, %f892}, [%rd35];
	ld.global.v2.f32 	{%f893, %f894}, [%rd35+8];
	sub.f32 	%f895, %f893, %f891;
	sub.f32 	%f896, %f894, %f892;
	sub.f32 	%f897, %f60, %f891;
	sub.f32 	%f898, %f61, %f892;
	mul.f32 	%f899, %f898, %f896;
	fma.rn.f32 	%f900, %f897, %f895, %f899;
	mul.f32 	%f901, %f896, %f896;
	fma.rn.f32 	%f902, %f895, %f895, %f901;
	div.rn.f32 	%f903, %f900, %f902;
	min.f32 	%f904, %f903, 0f3F800000;
	max.f32 	%f905, %f904, 0f00000000;
	fma.rn.f32 	%f906, %f895, %f905, %f891;
	fma.rn.f32 	%f907, %f896, %f905, %f892;
	sub.f32 	%f908, %f906, %f60;
	sub.f32 	%f909, %f907, %f61;
	mul.f32 	%f910, %f909, %f909;
	fma.rn.f32 	%f911, %f908, %f908, %f910;
	sqrt.rn.f32 	%f912, %f911;
	setp.lt.f32 	%p41, %f912, %f6309;
	selp.f32 	%f6309, %f912, %f6309, %p41;
$L__BB2_63:
	setp.lt.u32 	%p42, %r38, 3;
	ld.global.v2.f32 	{%f71, %f72}, [%rd6+12288];
	mov.f32 	%f6315, 0f7F7FFFFF;
	mov.b32 	%r649, 0;
	@%p42 bra 	$L__BB2_66;
	and.b32  	%r649, %r260, 2147483644;
	mov.f32 	%f6315, 0f7F7FFFFF;
	mov.b32 	%r647, 0;
$L__BB2_65:
	.pragma "nounroll";
	shl.b32 	%r291, %r647, 1;
	mul.wide.u32 	%rd36, %r291, 8;
	add.s64 	%rd37, %rd2, %rd36;
	ld.global.v2.f32 	{%f916, %f917}, [%rd37];
	ld.global.v2.f32 	{%f918, %f919}, [%rd37+8];
	sub.f32 	%f920, %f918, %f916;
	sub.f32 	%f921, %f919, %f917;
	sub.f32 	%f922, %f71, %f916;
	sub.f32 	%f923, %f72, %f917;
	mul.f32 	%f924, %f923, %f921;
	fma.rn.f32 	%f925, %f922, %f920, %f924;
	mul.f32 	%f926, %f921, %f921;
	fma.rn.f32 	%f927, %f920, %f920, %f926;
	div.rn.f32 	%f928, %f925, %f927;
	min.f32 	%f929, %f928, 0f3F800000;
	max.f32 	%f930, %f929, 0f00000000;
	fma.rn.f32 	%f931, %f920, %f930, %f916;
	fma.rn.f32 	%f932, %f921, %f930, %f917;
	sub.f32 	%f933, %f931, %f71;
	sub.f32 	%f934, %f932, %f72;
	mul.f32 	%f935, %f934, %f934;
	fma.rn.f32 	%f936, %f933, %f933, %f935;
	sqrt.rn.f32 	%f937, %f936;
	setp.lt.f32 	%p43, %f937, %f6315;
	selp.f32 	%f938, %f937, %f6315, %p43;
	ld.global.v2.f32 	{%f939, %f940}, [%rd37+16];
	ld.global.v2.f32 	{%f941, %f942}, [%rd37+24];
	sub.f32 	%f943, %f941, %f939;
	sub.f32 	%f944, %f942, %f940;
	sub.f32 	%f945, %f71, %f939;
	sub.f32 	%f946, %f72, %f940;
	mul.f32 	%f947, %f946, %f944;
	fma.rn.f32 	%f948, %f945, %f943, %f947;
	mul.f32 	%f949, %f944, %f944;
	fma.rn.f32 	%f950, %f943, %f943, %f949;
	div.rn.f32 	%f951, %f948, %f950;
	min.f32 	%f952, %f951, 0f3F800000;
	max.f32 	%f953, %f952, 0f00000000;
	fma.rn.f32 	%f954, %f943, %f953, %f939;
	fma.rn.f32 	%f955, %f944, %f953, %f940;
	sub.f32 	%f956, %f954, %f71;
	sub.f32 	%f957, %f955, %f72;
	mul.f32 	%f958, %f957, %f957;
	fma.rn.f32 	%f959, %f956, %f956, %f958;
	sqrt.rn.f32 	%f960, %f959;
	setp.lt.f32 	%p44, %f960, %f938;
	selp.f32 	%f961, %f960, %f938, %p44;
	ld.global.v2.f32 	{%f962, %f963}, [%rd37+32];
	ld.global.v2.f32 	{%f964, %f965}, [%rd37+40];
	sub.f32 	%f966, %f964, %f962;
	sub.f32 	%f967, %f965, %f963;
	sub.f32 	%f968, %f71, %f962;
	sub.f32 	%f969, %f72, %f963;
	mul.f32 	%f970, %f969, %f967;
	fma.rn.f32 	%f971, %f968, %f966, %f970;
	mul.f32 	%f972, %f967, %f967;
	fma.rn.f32 	%f973, %f966, %f966, %f972;
	div.rn.f32 	%f974, %f971, %f973;
	min.f32 	%f975, %f974, 0f3F800000;
	max.f32 	%f976, %f975, 0f00000000;
	fma.rn.f32 	%f977, %f966, %f976, %f962;
	fma.rn.f32 	%f978, %f967, %f976, %f963;
	sub.f32 	%f979, %f977, %f71;
	sub.f32 	%f980, %f978, %f72;
	mul.f32 	%f981, %f980, %f980;
	fma.rn.f32 	%f982, %f979, %f979, %f981;
	sqrt.rn.f32 	%f983, %f982;
	setp.lt.f32 	%p45, %f983, %f961;
	selp.f32 	%f984, %f983, %f961, %p45;
	ld.global.v2.f32 	{%f985, %f986}, [%rd37+48];
	ld.global.v2.f32 	{%f987, %f988}, [%rd37+56];
	sub.f32 	%f989, %f987, %f985;
	sub.f32 	%f990, %f988, %f986;
	sub.f32 	%f991, %f71, %f985;
	sub.f32 	%f992, %f72, %f986;
	mul.f32 	%f993, %f992, %f990;
	fma.rn.f32 	%f994, %f991, %f989, %f993;
	mul.f32 	%f995, %f990, %f990;
	fma.rn.f32 	%f996, %f989, %f989, %f995;
	div.rn.f32 	%f997, %f994, %f996;
	min.f32 	%f998, %f997, 0f3F800000;
	max.f32 	%f999, %f998, 0f00000000;
	fma.rn.f32 	%f1000, %f989, %f999, %f985;
	fma.rn.f32 	%f1001, %f990, %f999, %f986;
	sub.f32 	%f1002, %f1000, %f71;
	sub.f32 	%f1003, %f1001, %f72;
	mul.f32 	%f1004, %f1003, %f1003;
	fma.rn.f32 	%f1005, %f1002, %f1002, %f1004;
	sqrt.rn.f32 	%f1006, %f1005;
	setp.lt.f32 	%p46, %f1006, %f984;
	selp.f32 	%f6315, %f1006, %f984, %p46;
	add.s32 	%r647, %r647, 4;
	setp.ne.s32 	%p47, %r647, %r649;
	@%p47 bra 	$L__BB2_65;
$L__BB2_66:
	setp.eq.s32 	%p48, %r39, 0;
	@%p48 bra 	$L__BB2_71;
	setp.eq.s32 	%p49, %r40, 0;
	@%p49 bra 	$L__BB2_69;
	shl.b32 	%r292, %r649, 1;
	mul.wide.u32 	%rd38, %r292, 8;
	add.s64 	%rd39, %rd2, %rd38;
	ld.global.v2.f32 	{%f1008, %f1009}, [%rd39];
	ld.global.v2.f32 	{%f1010, %f1011}, [%rd39+8];
	sub.f32 	%f1012, %f1010, %f1008;
	sub.f32 	%f1013, %f1011, %f1009;
	sub.f32 	%f1014, %f71, %f1008;
	sub.f32 	%f1015, %f72, %f1009;
	mul.f32 	%f1016, %f1015, %f1013;
	fma.rn.f32 	%f1017, %f1014, %f1012, %f1016;
	mul.f32 	%f1018, %f1013, %f1013;
	fma.rn.f32 	%f1019, %f1012, %f1012, %f1018;
	div.rn.f32 	%f1020, %f1017, %f1019;
	min.f32 	%f1021, %f1020, 0f3F800000;
	max.f32 	%f1022, %f1021, 0f00000000;
	fma.rn.f32 	%f1023, %f1012, %f1022, %f1008;
	fma.rn.f32 	%f1024, %f1013, %f1022, %f1009;
	sub.f32 	%f1025, %f1023, %f71;
	sub.f32 	%f1026, %f1024, %f72;
	mul.f32 	%f1027, %f1026, %f1026;
	fma.rn.f32 	%f1028, %f1025, %f1025, %f1027;
	sqrt.rn.f32 	%f1029, %f1028;
	setp.lt.f32 	%p50, %f1029, %f6315;
	selp.f32 	%f1030, %f1029, %f6315, %p50;
	add.s32 	%r293, %r292, 2;
	mul.wide.u32 	%rd40, %r293, 8;
	add.s64 	%rd41, %rd2, %rd40;
	ld.global.v2.f32 	{%f1031, %f1032}, [%rd41];
	ld.global.v2.f32 	{%f1033, %f1034}, [%rd41+8];
	sub.f32 	%f1035, %f1033, %f1031;
	sub.f32 	%f1036, %f1034, %f1032;
	sub.f32 	%f1037, %f71, %f1031;
	sub.f32 	%f1038, %f72, %f1032;
	mul.f32 	%f1039, %f1038, %f1036;
	fma.rn.f32 	%f1040, %f1037, %f1035, %f1039;
	mul.f32 	%f1041, %f1036, %f1036;
	fma.rn.f32 	%f1042, %f1035, %f1035, %f1041;
	div.rn.f32 	%f1043, %f1040, %f1042;
	min.f32 	%f1044, %f1043, 0f3F800000;
	max.f32 	%f1045, %f1044, 0f00000000;
	fma.rn.f32 	%f1046, %f1035, %f1045, %f1031;
	fma.rn.f32 	%f1047, %f1036, %f1045, %f1032;
	sub.f32 	%f1048, %f1046, %f71;
	sub.f32 	%f1049, %f1047, %f72;
	mul.f32 	%f1050, %f1049, %f1049;
	fma.rn.f32 	%f1051, %f1048, %f1048, %f1050;
	sqrt.rn.f32 	%f1052, %f1051;
	setp.lt.f32 	%p51, %f1052, %f1030;
	selp.f32 	%f6315, %f1052, %f1030, %p51;
	sub.s32 	%r649, %r293, %r649;
$L__BB2_69:
	and.b32  	%r294, %r260, 1;
	setp.eq.b32 	%p52, %r294, 1;
	not.pred 	%p53, %p52;
	@%p53 bra 	$L__BB2_71;
	shl.b32 	%r295, %r649, 1;
	mul.wide.u32 	%rd42, %r295, 8;
	add.s64 	%rd43, %rd2, %rd42;
	ld.global.v2.f32 	{%f1053, %f1054}, [%rd43];
	ld.global.v2.f32 	{%f1055, %f1056}, [%rd43+8];
	sub.f32 	%f1057, %f1055, %f1053;
	sub.f32 	%f1058, %f1056, %f1054;
	sub.f32 	%f1059, %f71, %f1053;
	sub.f32 	%f1060, %f72, %f1054;
	mul.f32 	%f1061, %f1060, %f1058;
	fma.rn.f32 	%f1062, %f1059, %f1057, %f1061;
	mul.f32 	%f1063, %f1058, %f1058;
	fma.rn.f32 	%f1064, %f1057, %f1057, %f1063;
	div.rn.f32 	%f1065, %f1062, %f1064;
	min.f32 	%f1066, %f1065, 0f3F800000;
	max.f32 	%f1067, %f1066, 0f00000000;
	fma.rn.f32 	%f1068, %f1057, %f1067, %f1053;
	fma.rn.f32 	%f1069, %f1058, %f1067, %f1054;
	sub.f32 	%f1070, %f1068, %f71;
	sub.f32 	%f1071, %f1069, %f72;
	mul.f32 	%f1072, %f1071, %f1071;
	fma.rn.f32 	%f1073, %f1070, %f1070, %f1072;
	sqrt.rn.f32 	%f1074, %f1073;
	setp.lt.f32 	%p54, %f1074, %f6315;
	selp.f32 	%f6315, %f1074, %f6315, %p54;
$L__BB2_71:
	setp.lt.u32 	%p55, %r38, 3;
	ld.global.v2.f32 	{%f82, %f83}, [%rd6+16384];
	mov.f32 	%f6321, 0f7F7FFFFF;
	mov.b32 	%r652, 0;
	@%p55 bra 	$L__BB2_74;
	and.b32  	%r652, %r260, 2147483644;
	mov.f32 	%f6321, 0f7F7FFFFF;
	mov.b32 	%r650, 0;
$L__BB2_73:
	.pragma "nounroll";
	shl.b32 	%r298, %r650, 1;
	mul.wide.u32 	%rd44, %r298, 8;
	add.s64 	%rd45, %rd2, %rd44;
	ld.global.v2.f32 	{%f1078, %f1079}, [%rd45];
	ld.global.v2.f32 	{%f1080, %f1081}, [%rd45+8];
	sub.f32 	%f1082, %f1080, %f1078;
	sub.f32 	%f1083, %f1081, %f1079;
	sub.f32 	%f1084, %f82, %f1078;
	sub.f32 	%f1085, %f83, %f1079;
	mul.f32 	%f1086, %f1085, %f1083;
	fma.rn.f32 	%f1087, %f1084, %f1082, %f1086;
	mul.f32 	%f1088, %f1083, %f1083;
	fma.rn.f32 	%f1089, %f1082, %f1082, %f1088;
	div.rn.f32 	%f1090, %f1087, %f1089;
	min.f32 	%f1091, %f1090, 0f3F800000;
	max.f32 	%f1092, %f1091, 0f00000000;
	fma.rn.f32 	%f1093, %f1082, %f1092, %f1078;
	fma.rn.f32 	%f1094, %f1083, %f1092, %f1079;
	sub.f32 	%f1095, %f1093, %f82;
	sub.f32 	%f1096, %f1094, %f83;
	mul.f32 	%f1097, %f1096, %f1096;
	fma.rn.f32 	%f1098, %f1095, %f1095, %f1097;
	sqrt.rn.f32 	%f1099, %f1098;
	setp.lt.f32 	%p56, %f1099, %f6321;
	selp.f32 	%f1100, %f1099, %f6321, %p56;
	ld.global.v2.f32 	{%f1101, %f1102}, [%rd45+16];
	ld.global.v2.f32 	{%f1103, %f1104}, [%rd45+24];
	sub.f32 	%f1105, %f1103, %f1101;
	sub.f32 	%f1106, %f1104, %f1102;
	sub.f32 	%f1107, %f82, %f1101;
	sub.f32 	%f1108, %f83, %f1102;
	mul.f32 	%f1109, %f1108, %f1106;
	fma.rn.f32 	%f1110, %f1107, %f1105, %f1109;
	mul.f32 	%f1111, %f1106, %f1106;
	fma.rn.f32 	%f1112, %f1105, %f1105, %f1111;
	div.rn.f32 	%f1113, %f1110, %f1112;
	min.f32 	%f1114, %f1113, 0f3F800000;
	max.f32 	%f1115, %f1114, 0f00000000;
	fma.rn.f32 	%f1116, %f1105, %f1115, %f1101;
	fma.rn.f32 	%f1117, %f1106, %f1115, %f1102;
	sub.f32 	%f1118, %f1116, %f82;
	sub.f32 	%f1119, %f1117, %f83;
	mul.f32 	%f1120, %f1119, %f1119;
	fma.rn.f32 	%f1121, %f1118, %f1118, %f1120;
	sqrt.rn.f32 	%f1122, %f1121;
	setp.lt.f32 	%p57, %f1122, %f1100;
	selp.f32 	%f1123, %f1122, %f1100, %p57;
	ld.global.v2.f32 	{%f1124, %f1125}, [%rd45+32];
	ld.global.v2.f32 	{%f1126, %f1127}, [%rd45+40];
	sub.f32 	%f1128, %f1126, %f1124;
	sub.f32 	%f1129, %f1127, %f1125;
	sub.f32 	%f1130, %f82, %f1124;
	sub.f32 	%f1131, %f83, %f1125;
	mul.f32 	%f1132, %f1131, %f1129;
	fma.rn.f32 	%f1133, %f1130, %f1128, %f1132;
	mul.f32 	%f1134, %f1129, %f1129;
	fma.rn.f32 	%f1135, %f1128, %f1128, %f1134;
	div.rn.f32 	%f1136, %f1133, %f1135;
	min.f32 	%f1137, %f1136, 0f3F800000;
	max.f32 	%f1138, %f1137, 0f00000000;
	fma.rn.f32 	%f1139, %f1128, %f1138, %f1124;
	fma.rn.f32 	%f1140, %f1129, %f1138, %f1125;
	sub.f32 	%f1141, %f1139, %f82;
	sub.f32 	%f1142, %f1140, %f83;
	mul.f32 	%f1143, %f1142, %f1142;
	fma.rn.f32 	%f1144, %f1141, %f1141, %f1143;
	sqrt.rn.f32 	%f1145, %f1144;
	setp.lt.f32 	%p58, %f1145, %f1123;
	selp.f32 	%f1146, %f1145, %f1123, %p58;
	ld.global.v2.f32 	{%f1147, %f1148}, [%rd45+48];
	ld.global.v2.f32 	{%f1149, %f1150}, [%rd45+56];
	sub.f32 	%f1151, %f1149, %f1147;
	sub.f32 	%f1152, %f1150, %f1148;
	sub.f32 	%f1153, %f82, %f1147;
	sub.f32 	%f1154, %f83, %f1148;
	mul.f32 	%f1155, %f1154, %f1152;
	fma.rn.f32 	%f1156, %f1153, %f1151, %f1155;
	mul.f32 	%f1157, %f1152, %f1152;
	fma.rn.f32 	%f1158, %f1151, %f1151, %f1157;
	div.rn.f32 	%f1159, %f1156, %f1158;
	min.f32 	%f1160, %f1159, 0f3F800000;
	max.f32 	%f1161, %f1160, 0f00000000;
	fma.rn.f32 	%f1162, %f1151, %f1161, %f1147;
	fma.rn.f32 	%f1163, %f1152, %f1161, %f1148;
	sub.f32 	%f1164, %f1162, %f82;
	sub.f32 	%f1165, %f1163, %f83;
	mul.f32 	%f1166, %f1165, %f1165;
	fma.rn.f32 	%f1167, %f1164, %f1164, %f1166;
	sqrt.rn.f32 	%f1168, %f1167;
	setp.lt.f32 	%p59, %f1168, %f1146;
	selp.f32 	%f6321, %f1168, %f1146, %p59;
	add.s32 	%r650, %r650, 4;
	setp.ne.s32 	%p60, %r650, %r652;
	@%p60 bra 	$L__BB2_73;
$L__BB2_74:
	setp.eq.s32 	%p61, %r39, 0;
	@%p61 bra 	$L__BB2_79;
	setp.eq.s32 	%p62, %r40, 0;
	@%p62 bra 	$L__BB2_77;
	shl.b32 	%r299, %r652, 1;
	mul.wide.u32 	%rd46, %r299, 8;
	add.s64 	%rd47, %rd2, %rd46;
	ld.global.v2.f32 	{%f1170, %f1171}, [%rd47];
	ld.global.v2.f32 	{%f1172, %f1173}, [%rd47+8];
	sub.f32 	%f1174, %f1172, %f1170;
	sub.f32 	%f1175, %f1173, %f1171;
	sub.f32 	%f1176, %f82, %f1170;
	sub.f32 	%f1177, %f83, %f1171;
	mul.f32 	%f1178, %f1177, %f1175;
	fma.rn.f32 	%f1179, %f1176, %f1174, %f1178;
	mul.f32 	%f1180, %f1175, %f1175;
	fma.rn.f32 	%f1181, %f1174, %f1174, %f1180;
	div.rn.f32 	%f1182, %f1179, %f1181;
	min.f32 	%f1183, %f1182, 0f3F800000;
	max.f32 	%f1184, %f1183, 0f00000000;
	fma.rn.f32 	%f1185, %f1174, %f1184, %f1170;
	fma.rn.f32 	%f1186, %f1175, %f1184, %f1171;
	sub.f32 	%f1187, %f1185, %f82;
	sub.f32 	%f1188, %f1186, %f83;
	mul.f32 	%f1189, %f1188, %f1188;
	fma.rn.f32 	%f1190, %f1187, %f1187, %f1189;
	sqrt.rn.f32 	%f1191, %f1190;
	setp.lt.f32 	%p63, %f1191, %f6321;
	selp.f32 	%f1192, %f1191, %f6321, %p63;
	add.s32 	%r300, %r299, 2;
	mul.wide.u32 	%rd48, %r300, 8;
	add.s64 	%rd49, %rd2, %rd48;
	ld.global.v2.f32 	{%f1193, %f1194}, [%rd49];
	ld.global.v2.f32 	{%f1195, %f1196}, [%rd49+8];
	sub.f32 	%f1197, %f1195, %f1193;
	sub.f32 	%f1198, %f1196, %f1194;
	sub.f32 	%f1199, %f82, %f1193;
	sub.f32 	%f1200, %f83, %f1194;
	mul.f32 	%f1201, %f1200, %f1198;
	fma.rn.f32 	%f1202, %f1199, %f1197, %f1201;
	mul.f32 	%f1203, %f1198, %f1198;
	fma.rn.f32 	%f1204, %f1197, %f1197, %f1203;
	div.rn.f32 	%f1205, %f1202, %f1204;
	min.f32 	%f1206, %f1205, 0f3F800000;
	max.f32 	%f1207, %f1206, 0f00000000;
	fma.rn.f32 	%f1208, %f1197, %f1207, %f1193;
	fma.rn.f32 	%f1209, %f1198, %f1207, %f1194;
	sub.f32 	%f1210, %f1208, %f82;
	sub.f32 	%f1211, %f1209, %f83;
	mul.f32 	%f1212, %f1211, %f1211;
	fma.rn.f32 	%f1213, %f1210, %f1210, %f1212;
	sqrt.rn.f32 	%f1214, %f1213;
	setp.lt.f32 	%p64, %f1214, %f1192;
	selp.f32 	%f6321, %f1214, %f1192, %p64;
	sub.s32 	%r652, %r300, %r652;
$L__BB2_77:
	and.b32  	%r301, %r260, 1;
	setp.eq.b32 	%p65, %r301, 1;
	not.pred 	%p66, %p65;
	@%p66 bra 	$L__BB2_79;
	shl.b32 	%r302, %r652, 1;
	mul.wide.u32 	%rd50, %r302, 8;
	add.s64 	%rd51, %rd2, %rd50;
	ld.global.v2.f32 	{%f1215, %f1216}, [%rd51];
	ld.global.v2.f32 	{%f1217, %f1218}, [%rd51+8];
	sub.f32 	%f1219, %f1217, %f1215;
	sub.f32 	%f1220, %f1218, %f1216;
	sub.f32 	%f1221, %f82, %f1215;
	sub.f32 	%f1222, %f83, %f1216;
	mul.f32 	%f1223, %f1222, %f1220;
	fma.rn.f32 	%f1224, %f1221, %f1219, %f1223;
	mul.f32 	%f1225, %f1220, %f1220;
	fma.rn.f32 	%f1226, %f1219, %f1219, %f1225;
	div.rn.f32 	%f1227, %f1224, %f1226;
	min.f32 	%f1228, %f1227, 0f3F800000;
	max.f32 	%f1229, %f1228, 0f00000000;
	fma.rn.f32 	%f1230, %f1219, %f1229, %f1215;
	fma.rn.f32 	%f1231, %f1220, %f1229, %f1216;
	sub.f32 	%f1232, %f1230, %f82;
	sub.f32 	%f1233, %f1231, %f83;
	mul.f32 	%f1234, %f1233, %f1233;
	fma.rn.f32 	%f1235, %f1232, %f1232, %f1234;
	sqrt.rn.f32 	%f1236, %f1235;
	setp.lt.f32 	%p67, %f1236, %f6321;
	selp.f32 	%f6321, %f1236, %f6321, %p67;
$L__BB2_79:
	setp.lt.u32 	%p68, %r38, 3;
	ld.global.v2.f32 	{%f93, %f94}, [%rd6+20480];
	mov.f32 	%f6327, 0f7F7FFFFF;
	mov.b32 	%r655, 0;
	@%p68 bra 	$L__BB2_82;
	and.b32  	%r655, %r260, 2147483644;
	mov.f32 	%f6327, 0f7F7FFFFF;
	mov.b32 	%r653, 0;
$L__BB2_81:
	.pragma "nounroll";
	shl.b32 	%r305, %r653, 1;
	mul.wide.u32 	%rd52, %r305, 8;
	add.s64 	%rd53, %rd2, %rd52;
	ld.global.v2.f32 	{%f1240, %f1241}, [%rd53];
	ld.global.v2.f32 	{%f1242, %f1243}, [%rd53+8];
	sub.f32 	%f1244, %f1242, %f1240;
	sub.f32 	%f1245, %f1243, %f1241;
	sub.f32 	%f1246, %f93, %f1240;
	sub.f32 	%f1247, %f94, %f1241;
	mul.f32 	%f1248, %f1247, %f1245;
	fma.rn.f32 	%f1249, %f1246, %f1244, %f1248;
	mul.f32 	%f1250, %f1245, %f1245;
	fma.rn.f32 	%f1251, %f1244, %f1244, %f1250;
	div.rn.f32 	%f1252, %f1249, %f1251;
	min.f32 	%f1253, %f1252, 0f3F800000;
	max.f32 	%f1254, %f1253, 0f00000000;
	fma.rn.f32 	%f1255, %f1244, %f1254, %f1240;
	fma.rn.f32 	%f1256, %f1245, %f1254, %f1241;
	sub.f32 	%f1257, %f1255, %f93;
	sub.f32 	%f1258, %f1256, %f94;
	mul.f32 	%f1259, %f1258, %f1258;
	fma.rn.f32 	%f1260, %f1257, %f1257, %f1259;
	sqrt.rn.f32 	%f1261, %f1260;
	setp.lt.f32 	%p69, %f1261, %f6327;
	selp.f32 	%f1262, %f1261, %f6327, %p69;
	ld.global.v2.f32 	{%f1263, %f1264}, [%rd53+16];
	ld.global.v2.f32 	{%f1265, %f1266}, [%rd53+24];
	sub.f32 	%f1267, %f1265, %f1263;
	sub.f32 	%f1268, %f1266, %f1264;
	sub.f32 	%f1269, %f93, %f1263;
	sub.f32 	%f1270, %f94, %f1264;
	mul.f32 	%f1271, %f1270, %f1268;
	fma.rn.f32 	%f1272, %f1269, %f1267, %f1271;
	mul.f32 	%f1273, %f1268, %f1268;
	fma.rn.f32 	%f1274, %f1267, %f1267, %f1273;
	div.rn.f32 	%f1275, %f1272, %f1274;
	min.f32 	%f1276, %f1275, 0f3F800000;
	max.f32 	%f1277, %f1276, 0f00000000;
	fma.rn.f32 	%f1278, %f1267, %f1277, %f1263;
	fma.rn.f32 	%f1279, %f1268, %f1277, %f1264;
	sub.f32 	%f1280, %f1278, %f93;
	sub.f32 	%f1281, %f1279, %f94;
	mul.f32 	%f1282, %f1281, %f1281;
	fma.rn.f32 	%f1283, %f1280, %f1280, %f1282;
	sqrt.rn.f32 	%f1284, %f1283;
	setp.lt.f32 	%p70, %f1284, %f1262;
	selp.f32 	%f1285, %f1284, %f1262, %p70;
	ld.global.v2.f32 	{%f1286, %f1287}, [%rd53+32];
	ld.global.v2.f32 	{%f1288, %f1289}, [%rd53+40];
	sub.f32 	%f1290, %f1288, %f1286;
	sub.f32 	%f1291, %f1289, %f1287;
	sub.f32 	%f1292, %f93, %f1286;
	sub.f32 	%f1293, %f94, %f1287;
	mul.f32 	%f1294, %f1293, %f1291;
	fma.rn.f32 	%f1295, %f1292, %f1290, %f1294;
	mul.f32 	%f1296, %f1291, %f1291;
	fma.rn.f32 	%f1297, %f1290, %f1290, %f1296;
	div.rn.f32 	%f1298, %f1295, %f1297;
	min.f32 	%f1299, %f1298, 0f3F800000;
	max.f32 	%f1300, %f1299, 0f00000000;
	fma.rn.f32 	%f1301, %f1290, %f1300, %f1286;
	fma.rn.f32 	%f1302, %f1291, %f1300, %f1287;
	sub.f32 	%f1303, %f1301, %f93;
	sub.f32 	%f1304, %f1302, %f94;
	mul.f32 	%f1305, %f1304, %f1304;
	fma.rn.f32 	%f1306, %f1303, %f1303, %f1305;
	sqrt.rn.f32 	%f1307, %f1306;
	setp.lt.f32 	%p71, %f1307, %f1285;
	selp.f32 	%f1308, %f1307, %f1285, %p71;
	ld.global.v2.f32 	{%f1309, %f1310}, [%rd53+48];
	ld.global.v2.f32 	{%f1311, %f1312}, [%rd53+56];
	sub.f32 	%f1313, %f1311, %f1309;
	sub.f32 	%f1314, %f1312, %f1310;
	sub.f32 	%f1315, %f93, %f1309;
	sub.f32 	%f1316, %f94, %f1310;
	mul.f32 	%f1317, %f1316, %f1314;
	fma.rn.f32 	%f1318, %f1315, %f1313, %f1317;
	mul.f32 	%f1319, %f1314, %f1314;
	fma.rn.f32 	%f1320, %f1313, %f1313, %f1319;
	div.rn.f32 	%f1321, %f1318, %f1320;
	min.f32 	%f1322, %f1321, 0f3F800000;
	max.f32 	%f1323, %f1322, 0f00000000;
	fma.rn.f32 	%f1324, %f1313, %f1323, %f1309;
	fma.rn.f32 	%f1325, %f1314, %f1323, %f1310;
	sub.f32 	%f1326, %f1324, %f93;
	sub.f32 	%f1327, %f1325, %f94;
	mul.f32 	%f1328, %f1327, %f1327;
	fma.rn.f32 	%f1329, %f1326, %f1326, %f1328;
	sqrt.rn.f32 	%f1330, %f1329;
	setp.lt.f32 	%p72, %f1330, %f1308;
	selp.f32 	%f6327, %f1330, %f1308, %p72;
	add.s32 	%r653, %r653, 4;
	setp.ne.s32 	%p73, %r653, %r655;
	@%p73 bra 	$L__BB2_81;
$L__BB2_82:
	setp.eq.s32 	%p74, %r39, 0;
	@%p74 bra 	$L__BB2_87;
	setp.eq.s32 	%p75, %r40, 0;
	@%p75 bra 	$L__BB2_85;
	shl.b32 	%r306, %r655, 1;
	mul.wide.u32 	%rd54, %r306, 8;
	add.s64 	%rd55, %rd2, %rd54;
	ld.global.v2.f32 	{%f1332, %f1333}, [%rd55];
	ld.global.v2.f32 	{%f1334, %f1335}, [%rd55+8];
	sub.f32 	%f1336, %f1334, %f1332;
	sub.f32 	%f1337, %f1335, %f1333;
	sub.f32 	%f1338, %f93, %f1332;
	sub.f32 	%f1339, %f94, %f1333;
	mul.f32 	%f1340, %f1339, %f1337;
	fma.rn.f32 	%f1341, %f1338, %f1336, %f1340;
	mul.f32 	%f1342, %f1337, %f1337;
	fma.rn.f32 	%f1343, %f1336, %f1336, %f1342;
	div.rn.f32 	%f1344, %f1341, %f1343;
	min.f32 	%f1345, %f1344, 0f3F800000;
	max.f32 	%f1346, %f1345, 0f00000000;
	fma.rn.f32 	%f1347, %f1336, %f1346, %f1332;
	fma.rn.f32 	%f1348, %f1337, %f1346, %f1333;
	sub.f32 	%f1349, %f1347, %f93;
	sub.f32 	%f1350, %f1348, %f94;
	mul.f32 	%f1351, %f1350, %f1350;
	fma.rn.f32 	%f1352, %f1349, %f1349, %f1351;
	sqrt.rn.f32 	%f1353, %f1352;
	setp.lt.f32 	%p76, %f1353, %f6327;
	selp.f32 	%f1354, %f1353, %f6327, %p76;
	add.s32 	%r307, %r306, 2;
	mul.wide.u32 	%rd56, %r307, 8;
	add.s64 	%rd57, %rd2, %rd56;
	ld.global.v2.f32 	{%f1355, %f1356}, [%rd57];
	ld.global.v2.f32 	{%f1357, %f1358}, [%rd57+8];
	sub.f32 	%f1359, %f1357, %f1355;
	sub.f32 	%f1360, %f1358, %f1356;
	sub.f32 	%f1361, %f93, %f1355;
	sub.f32 	%f1362, %f94, %f1356;
	mul.f32 	%f1363, %f1362, %f1360;
	fma.rn.f32 	%f1364, %f1361, %f1359, %f1363;
	mul.f32 	%f1365, %f1360, %f1360;
	fma.rn.f32 	%f1366, %f1359, %f1359, %f1365;
	div.rn.f32 	%f1367, %f1364, %f1366;
	min.f32 	%f1368, %f1367, 0f3F800000;
	max.f32 	%f1369, %f1368, 0f00000000;
	fma.rn.f32 	%f1370, %f1359, %f1369, %f1355;
	fma.rn.f32 	%f1371, %f1360, %f1369, %f1356;
	sub.f32 	%f1372, %f1370, %f93;
	sub.f32 	%f1373, %f1371, %f94;
	mul.f32 	%f1374, %f1373, %f1373;
	fma.rn.f32 	%f1375, %f1372, %f1372, %f1374;
	sqrt.rn.f32 	%f1376, %f1375;
	setp.lt.f32 	%p77, %f1376, %f1354;
	selp.f32 	%f6327, %f1376, %f1354, %p77;
	sub.s32 	%r655, %r307, %r655;
$L__BB2_85:
	and.b32  	%r308, %r260, 1;
	setp.eq.b32 	%p78, %r308, 1;
	not.pred 	%p79, %p78;
	@%p79 bra 	$L__BB2_87;
	shl.b32 	%r309, %r655, 1;
	mul.wide.u32 	%rd58, %r309, 8;
	add.s64 	%rd59, %rd2, %rd58;
	ld.global.v2.f32 	{%f1377, %f1378}, [%rd59];
	ld.global.v2.f32 	{%f1379, %f1380}, [%rd59+8];
	sub.f32 	%f1381, %f1379, %f1377;
	sub.f32 	%f1382, %f1380, %f1378;
	sub.f32 	%f1383, %f93, %f1377;
	sub.f32 	%f1384, %f94, %f1378;
	mul.f32 	%f1385, %f1384, %f1382;
	fma.rn.f32 	%f1386, %f1383, %f1381, %f1385;
	mul.f32 	%f1387, %f1382, %f1382;
	fma.rn.f32 	%f1388, %f1381, %f1381, %f1387;
	div.rn.f32 	%f1389, %f1386, %f1388;
	min.f32 	%f1390, %f1389, 0f3F800000;
	max.f32 	%f1391, %f1390, 0f00000000;
	fma.rn.f32 	%f1392, %f1381, %f1391, %f1377;
	fma.rn.f32 	%f1393, %f1382, %f1391, %f1378;
	sub.f32 	%f1394, %f1392, %f93;
	sub.f32 	%f1395, %f1393, %f94;
	mul.f32 	%f1396, %f1395, %f1395;
	fma.rn.f32 	%f1397, %f1394, %f1394, %f1396;
	sqrt.rn.f32 	%f1398, %f1397;
	setp.lt.f32 	%p80, %f1398, %f6327;
	selp.f32 	%f6327, %f1398, %f6327, %p80;
$L__BB2_87:
	setp.lt.u32 	%p81, %r38, 3;
	ld.global.v2.f32 	{%f104, %f105}, [%rd6+24576];
	mov.f32 	%f6333, 0f7F7FFFFF;
	mov.b32 	%r658, 0;
	@%p81 bra 	$L__BB2_90;
	and.b32  	%r658, %r260, 2147483644;
	mov.f32 	%f6333, 0f7F7FFFFF;
	mov.b32 	%r656, 0;
$L__BB2_89:
	.pragma "nounroll";
	shl.b32 	%r312, %r656, 1;
	mul.wide.u32 	%rd60, %r312, 8;
	add.s64 	%rd61, %rd2, %rd60;
	ld.global.v2.f32 	{%f1402, %f1403}, [%rd61];
	ld.global.v2.f32 	{%f1404, %f1405}, [%rd61+8];
	sub.f32 	%f1406, %f1404, %f1402;
	sub.f32 	%f1407, %f1405, %f1403;
	sub.f32 	%f1408, %f104, %f1402;
	sub.f32 	%f1409, %f105, %f1403;
	mul.f32 	%f1410, %f1409, %f1407;
	fma.rn.f32 	%f1411, %f1408, %f1406, %f1410;
	mul.f32 	%f1412, %f1407, %f1407;
	fma.rn.f32 	%f1413, %f1406, %f1406, %f1412;
	div.rn.f32 	%f1414, %f1411, %f1413;
	min.f32 	%f1415, %f1414, 0f3F800000;
	max.f32 	%f1416, %f1415, 0f00000000;
	fma.rn.f32 	%f1417, %f1406, %f1416, %f1402;
	fma.rn.f32 	%f1418, %f1407, %f1416, %f1403;
	sub.f32 	%f1419, %f1417, %f104;
	sub.f32 	%f1420, %f1418, %f105;
	mul.f32 	%f1421, %f1420, %f1420;
	fma.rn.f32 	%f1422, %f1419, %f1419, %f1421;
	sqrt.rn.f32 	%f1423, %f1422;
	setp.lt.f32 	%p82, %f1423, %f6333;
	selp.f32 	%f1424, %f1423, %f6333, %p82;
	ld.global.v2.f32 	{%f1425, %f1426}, [%rd61+16];
	ld.global.v2.f32 	{%f1427, %f1428}, [%rd61+24];
	sub.f32 	%f1429, %f1427, %f1425;
	sub.f32 	%f1430, %f1428, %f1426;
	sub.f32 	%f1431, %f104, %f1425;
	sub.f32 	%f1432, %f105, %f1426;
	mul.f32 	%f1433, %f1432, %f1430;
	fma.rn.f32 	%f1434, %f1431, %f1429, %f1433;
	mul.f32 	%f1435, %f1430, %f1430;
	fma.rn.f32 	%f1436, %f1429, %f1429, %f1435;
	div.rn.f32 	%f1437, %f1434, %f1436;
	min.f32 	%f1438, %f1437, 0f3F800000;
	max.f32 	%f1439, %f1438, 0f00000000;
	fma.rn.f32 	%f1440, %f1429, %f1439, %f1425;
	fma.rn.f32 	%f1441, %f1430, %f1439, %f1426;
	sub.f32 	%f1442, %f1440, %f104;
	sub.f32 	%f1443, %f1441, %f105;
	mul.f32 	%f1444, %f1443, %f1443;
	fma.rn.f32 	%f1445, %f1442, %f1442, %f1444;
	sqrt.rn.f32 	%f1446, %f1445;
	setp.lt.f32 	%p83, %f1446, %f1424;
	selp.f32 	%f1447, %f1446, %f1424, %p83;
	ld.global.v2.f32 	{%f1448, %f1449}, [%rd61+32];
	ld.global.v2.f32 	{%f1450, %f1451}, [%rd61+40];
	sub.f32 	%f1452, %f1450, %f1448;
	sub.f32 	%f1453, %f1451, %f1449;
	sub.f32 	%f1454, %f104, %f1448;
	sub.f32 	%f1455, %f105, %f1449;
	mul.f32 	%f1456, %f1455, %f1453;
	fma.rn.f32 	%f1457, %f1454, %f1452, %f1456;
	mul.f32 	%f1458, %f1453, %f1453;
	fma.rn.f32 	%f1459, %f1452, %f1452, %f1458;
	div.rn.f32 	%f1460, %f1457, %f1459;
	min.f32 	%f1461, %f1460, 0f3F800000;
	max.f32 	%f1462, %f1461, 0f00000000;
	fma.rn.f32 	%f1463, %f1452, %f1462, %f1448;
	fma.rn.f32 	%f1464, %f1453, %f1462, %f1449;
	sub.f32 	%f1465, %f1463, %f104;
	sub.f32 	%f1466, %f1464, %f105;
	mul.f32 	%f1467, %f1466, %f1466;
	fma.rn.f32 	%f1468, %f1465, %f1465, %f1467;
	sqrt.rn.f32 	%f1469, %f1468;
	setp.lt.f32 	%p84, %f1469, %f1447;
	selp.f32 	%f1470, %f1469, %f1447, %p84;
	ld.global.v2.f32 	{%f1471, %f1472}, [%rd61+48];
	ld.global.v2.f32 	{%f1473, %f1474}, [%rd61+56];
	sub.f32 	%f1475, %f1473, %f1471;
	sub.f32 	%f1476, %f1474, %f1472;
	sub.f32 	%f1477, %f104, %f1471;
	sub.f32 	%f1478, %f105, %f1472;
	mul.f32 	%f1479, %f1478, %f1476;
	fma.rn.f32 	%f1480, %f1477, %f1475, %f1479;
	mul.f32 	%f1481, %f1476, %f1476;
	fma.rn.f32 	%f1482, %f1475, %f1475, %f1481;
	div.rn.f32 	%f1483, %f1480, %f1482;
	min.f32 	%f1484, %f1483, 0f3F800000;
	max.f32 	%f1485, %f1484, 0f00000000;
	fma.rn.f32 	%f1486, %f1475, %f1485, %f1471;
	fma.rn.f32 	%f1487, %f1476, %f1485, %f1472;
	sub.f32 	%f1488, %f1486, %f104;
	sub.f32 	%f1489, %f1487, %f105;
	mul.f32 	%f1490, %f1489, %f1489;
	fma.rn.f32 	%f1491, %f1488, %f1488, %f1490;
	sqrt.rn.f32 	%f1492, %f1491;
	setp.lt.f32 	%p85, %f1492, %f1470;
	selp.f32 	%f6333, %f1492, %f1470, %p85;
	add.s32 	%r656, %r656, 4;
	setp.ne.s32 	%p86, %r656, %r658;
	@%p86 bra 	$L__BB2_89;
$L__BB2_90:
	setp.eq.s32 	%p87, %r39, 0;
	@%p87 bra 	$L__BB2_95;
	setp.eq.s32 	%p88, %r40, 0;
	@%p88 bra 	$L__BB2_93;
	shl.b32 	%r313, %r658, 1;
	mul.wide.u32 	%rd62, %r313, 8;
	add.s64 	%rd63, %rd2, %rd62;
	ld.global.v2.f32 	{%f1494, %f1495}, [%rd63];
	ld.global.v2.f32 	{%f1496, %f1497}, [%rd63+8];
	sub.f32 	%f1498, %f1496, %f1494;
	sub.f32 	%f1499, %f1497, %f1495;
	sub.f32 	%f1500, %f104, %f1494;
	sub.f32 	%f1501, %f105, %f1495;
	mul.f32 	%f1502, %f1501, %f1499;
	fma.rn.f32 	%f1503, %f1500, %f1498, %f1502;
	mul.f32 	%f1504, %f1499, %f1499;
	fma.rn.f32 	%f1505, %f1498, %f1498, %f1504;
	div.rn.f32 	%f1506, %f1503, %f1505;
	min.f32 	%f1507, %f1506, 0f3F800000;
	max.f32 	%f1508, %f1507, 0f00000000;
	fma.rn.f32 	%f1509, %f1498, %f1508, %f1494;
	fma.rn.f32 	%f1510, %f1499, %f1508, %f1495;
	sub.f32 	%f1511, %f1509, %f104;
	sub.f32 	%f1512, %f1510, %f105;
	mul.f32 	%f1513, %f1512, %f1512;
	fma.rn.f32 	%f1514, %f1511, %f1511, %f1513;
	sqrt.rn.f32 	%f1515, %f1514;
	setp.lt.f32 	%p89, %f1515, %f6333;
	selp.f32 	%f1516, %f1515, %f6333, %p89;
	add.s32 	%r314, %r313, 2;
	mul.wide.u32 	%rd64, %r314, 8;
	add.s64 	%rd65, %rd2, %rd64;
	ld.global.v2.f32 	{%f1517, %f1518}, [%rd65];
	ld.global.v2.f32 	{%f1519, %f1520}, [%rd65+8];
	sub.f32 	%f1521, %f1519, %f1517;
	sub.f32 	%f1522, %f1520, %f1518;
	sub.f32 	%f1523, %f104, %f1517;
	sub.f32 	%f1524, %f105, %f1518;
	mul.f32 	%f1525, %f1524, %f1522;
	fma.rn.f32 	%f1526, %f1523, %f1521, %f1525;
	mul.f32 	%f1527, %f1522, %f1522;
	fma.rn.f32 	%f1528, %f1521, %f1521, %f1527;
	div.rn.f32 	%f1529, %f1526, %f1528;
	min.f32 	%f1530, %f1529, 0f3F800000;
	max.f32 	%f1531, %f1530, 0f00000000;
	fma.rn.f32 	%f1532, %f1521, %f1531, %f1517;
	fma.rn.f32 	%f1533, %f1522, %f1531, %f1518;
	sub.f32 	%f1534, %f1532, %f104;
	sub.f32 	%f1535, %f1533, %f105;
	mul.f32 	%f1536, %f1535, %f1535;
	fma.rn.f32 	%f1537, %f1534, %f1534, %f1536;
	sqrt.rn.f32 	%f1538, %f1537;
	setp.lt.f32 	%p90, %f1538, %f1516;
	selp.f32 	%f6333, %f1538, %f1516, %p90;
	sub.s32 	%r658, %r314, %r658;
$L__BB2_93:
	and.b32  	%r315, %r260, 1;
	setp.eq.b32 	%p91, %r315, 1;
	not.pred 	%p92, %p91;
	@%p92 bra 	$L__BB2_95;
	shl.b32 	%r316, %r658, 1;
	mul.wide.u32 	%rd66, %r316, 8;
	add.s64 	%rd67, %rd2, %rd66;
	ld.global.v2.f32 	{%f1539, %f1540}, [%rd67];
	ld.global.v2.f32 	{%f1541, %f1542}, [%rd67+8];
	sub.f32 	%f1543, %f1541, %f1539;
	sub.f32 	%f1544, %f1542, %f1540;
	sub.f32 	%f1545, %f104, %f1539;
	sub.f32 	%f1546, %f105, %f1540;
	mul.f32 	%f1547, %f1546, %f1544;
	fma.rn.f32 	%f1548, %f1545, %f1543, %f1547;
	mul.f32 	%f1549, %f1544, %f1544;
	fma.rn.f32 	%f1550, %f1543, %f1543, %f1549;
	div.rn.f32 	%f1551, %f1548, %f1550;
	min.f32 	%f1552, %f1551, 0f3F800000;
	max.f32 	%f1553, %f1552, 0f00000000;
	fma.rn.f32 	%f1554, %f1543, %f1553, %f1539;
	fma.rn.f32 	%f1555, %f1544, %f1553, %f1540;
	sub.f32 	%f1556, %f1554, %f104;
	sub.f32 	%f1557, %f1555, %f105;
	mul.f32 	%f1558, %f1557, %f1557;
	fma.rn.f32 	%f1559, %f1556, %f1556, %f1558;
	sqrt.rn.f32 	%f1560, %f1559;
	setp.lt.f32 	%p93, %f1560, %f6333;
	selp.f32 	%f6333, %f1560, %f6333, %p93;
$L__BB2_95:
	setp.lt.u32 	%p94, %r38, 3;
	ld.global.v2.f32 	{%f115, %f116}, [%rd6+28672];
	mov.f32 	%f6339, 0f7F7FFFFF;
	mov.b32 	%r661, 0;
	@%p94 bra 	$L__BB2_98;
	mov.f32 	%f6339, 0f7F7FFFFF;
	mov.b32 	%r659, 0;
	and.b32  	%r661, %r260, 2147483644;
$L__BB2_97:
	.pragma "nounroll";
	shl.b32 	%r319, %r659, 1;
	mul.wide.u32 	%rd68, %r319, 8;
	add.s64 	%rd69, %rd2, %rd68;
	ld.global.v2.f32 	{%f1564, %f1565}, [%rd69];
	ld.global.v2.f32 	{%f1566, %f1567}, [%rd69+8];
	sub.f32 	%f1568, %f1566, %f1564;
	sub.f32 	%f1569, %f1567, %f1565;
	sub.f32 	%f1570, %f115, %f1564;
	sub.f32 	%f1571, %f116, %f1565;
	mul.f32 	%f1572, %f1571, %f1569;
	fma.rn.f32 	%f1573, %f1570, %f1568, %f1572;
	mul.f32 	%f1574, %f1569, %f1569;
	fma.rn.f32 	%f1575, %f1568, %f1568, %f1574;
	div.rn.f32 	%f1576, %f1573, %f1575;
	min.f32 	%f1577, %f1576, 0f3F800000;
	max.f32 	%f1578, %f1577, 0f00000000;
	fma.rn.f32 	%f1579, %f1568, %f1578, %f1564;
	fma.rn.f32 	%f1580, %f1569, %f1578, %f1565;
	sub.f32 	%f1581, %f1579, %f115;
	sub.f32 	%f1582, %f1580, %f116;
	mul.f32 	%f1583, %f1582, %f1582;
	fma.rn.f32 	%f1584, %f1581, %f1581, %f1583;
	sqrt.rn.f32 	%f1585, %f1584;
	setp.lt.f32 	%p95, %f1585, %f6339;
	selp.f32 	%f1586, %f1585, %f6339, %p95;
	ld.global.v2.f32 	{%f1587, %f1588}, [%rd69+16];
	ld.global.v2.f32 	{%f1589, %f1590}, [%rd69+24];
	sub.f32 	%f1591, %f1589, %f1587;
	sub.f32 	%f1592, %f1590, %f1588;
	sub.f32 	%f1593, %f115, %f1587;
	sub.f32 	%f1594, %f116, %f1588;
	mul.f32 	%f1595, %f1594, %f1592;
	fma.rn.f32 	%f1596, %f1593, %f1591, %f1595;
	mul.f32 	%f1597, %f1592, %f1592;
	fma.rn.f32 	%f1598, %f1591, %f1591, %f1597;
	div.rn.f32 	%f1599, %f1596, %f1598;
	min.f32 	%f1600, %f1599, 0f3F800000;
	max.f32 	%f1601, %f1600, 0f00000000;
	fma.rn.f32 	%f1602, %f1591, %f1601, %f1587;
	fma.rn.f32 	%f1603, %f1592, %f1601, %f1588;
	sub.f32 	%f1604, %f1602, %f115;
	sub.f32 	%f1605, %f1603, %f116;
	mul.f32 	%f1606, %f1605, %f1605;
	fma.rn.f32 	%f1607, %f1604, %f1604, %f1606;
	sqrt.rn.f32 	%f1608, %f1607;
	setp.lt.f32 	%p96, %f1608, %f1586;
	selp.f32 	%f1609, %f1608, %f1586, %p96;
	ld.global.v2.f32 	{%f1610, %f1611}, [%rd69+32];
	ld.global.v2.f32 	{%f1612, %f1613}, [%rd69+40];
	sub.f32 	%f1614, %f1612, %f1610;
	sub.f32 	%f1615, %f1613, %f1611;
	sub.f32 	%f1616, %f115, %f1610;
	sub.f32 	%f1617, %f116, %f1611;
	mul.f32 	%f1618, %f1617, %f1615;
	fma.rn.f32 	%f1619, %f1616, %f1614, %f1618;
	mul.f32 	%f1620, %f1615, %f1615;
	fma.rn.f32 	%f1621, %f1614, %f1614, %f1620;
	div.rn.f32 	%f1622, %f1619, %f1621;
	min.f32 	%f1623, %f1622, 0f3F800000;
	max.f32 	%f1624, %f1623, 0f00000000;
	fma.rn.f32 	%f1625, %f1614, %f1624, %f1610;
	fma.rn.f32 	%f1626, %f1615, %f1624, %f1611;
	sub.f32 	%f1627, %f1625, %f115;
	sub.f32 	%f1628, %f1626, %f116;
	mul.f32 	%f1629, %f1628, %f1628;
	fma.rn.f32 	%f1630, %f1627, %f1627, %f1629;
	sqrt.rn.f32 	%f1631, %f1630;
	setp.lt.f32 	%p97, %f1631, %f1609;
	selp.f32 	%f1632, %f1631, %f1609, %p97;
	ld.global.v2.f32 	{%f1633, %f1634}, [%rd69+48];
	ld.global.v2.f32 	{%f1635, %f1636}, [%rd69+56];
	sub.f32 	%f1637, %f1635, %f1633;
	sub.f32 	%f1638, %f1636, %f1634;
	sub.f32 	%f1639, %f115, %f1633;
	sub.f32 	%f1640, %f116, %f1634;
	mul.f32 	%f1641, %f1640, %f1638;
	fma.rn.f32 	%f1642, %f1639, %f1637, %f1641;
	mul.f32 	%f1643, %f1638, %f1638;
	fma.rn.f32 	%f1644, %f1637, %f1637, %f1643;
	div.rn.f32 	%f1645, %f1642, %f1644;
	min.f32 	%f1646, %f1645, 0f3F800000;
	max.f32 	%f1647, %f1646, 0f00000000;
	fma.rn.f32 	%f1648, %f1637, %f1647, %f1633;
	fma.rn.f32 	%f1649, %f1638, %f1647, %f1634;
	sub.f32 	%f1650, %f1648, %f115;
	sub.f32 	%f1651, %f1649, %f116;
	mul.f32 	%f1652, %f1651, %f1651;
	fma.rn.f32 	%f1653, %f1650, %f1650, %f1652;
	sqrt.rn.f32 	%f1654, %f1653;
	setp.lt.f32 	%p98, %f1654, %f1632;
	selp.f32 	%f6339, %f1654, %f1632, %p98;
	add.s32 	%r659, %r659, 4;
	setp.ne.s32 	%p99, %r659, %r661;
	@%p99 bra 	$L__BB2_97;
$L__BB2_98:
	setp.eq.s32 	%p100, %r39, 0;
	@%p100 bra 	$L__BB2_103;
	setp.eq.s32 	%p101, %r40, 0;
	@%p101 bra 	$L__BB2_101;
	shl.b32 	%r320, %r661, 1;
	mul.wide.u32 	%rd70, %r320, 8;
	add.s64 	%rd71, %rd2, %rd70;
	ld.global.v2.f32 	{%f1656, %f1657}, [%rd71];
	ld.global.v2.f32 	{%f1658, %f1659}, [%rd71+8];
	sub.f32 	%f1660, %f1658, %f1656;
	sub.f32 	%f1661, %f1659, %f1657;
	sub.f32 	%f1662, %f115, %f1656;
	sub.f32 	%f1663, %f116, %f1657;
	mul.f32 	%f1664, %f1663, %f1661;
	fma.rn.f32 	%f1665, %f1662, %f1660, %f1664;
	mul.f32 	%f1666, %f1661, %f1661;
	fma.rn.f32 	%f1667, %f1660, %f1660, %f1666;
	div.rn.f32 	%f1668, %f1665, %f1667;
	min.f32 	%f1669, %f1668, 0f3F800000;
	max.f32 	%f1670, %f1669, 0f00000000;
	fma.rn.f32 	%f1671, %f1660, %f1670, %f1656;
	fma.rn.f32 	%f1672, %f1661, %f1670, %f1657;
	sub.f32 	%f1673, %f1671, %f115;
	sub.f32 	%f1674, %f1672, %f116;
	mul.f32 	%f1675, %f1674, %f1674;
	fma.rn.f32 	%f1676, %f1673, %f1673, %f1675;
	sqrt.rn.f32 	%f1677, %f1676;
	setp.lt.f32 	%p102, %f1677, %f6339;
	selp.f32 	%f1678, %f1677, %f6339, %p102;
	add.s32 	%r321, %r320, 2;
	mul.wide.u32 	%rd72, %r321, 8;
	add.s64 	%rd73, %rd2, %rd72;
	ld.global.v2.f32 	{%f1679, %f1680}, [%rd73];
	ld.global.v2.f32 	{%f1681, %f1682}, [%rd73+8];
	sub.f32 	%f1683, %f1681, %f1679;
	sub.f32 	%f1684, %f1682, %f1680;
	sub.f32 	%f1685, %f115, %f1679;
	sub.f32 	%f1686, %f116, %f1680;
	mul.f32 	%f1687, %f1686, %f1684;
	fma.rn.f32 	%f1688, %f1685, %f1683, %f1687;
	mul.f32 	%f1689, %f1684, %f1684;
	fma.rn.f32 	%f1690, %f1683, %f1683, %f1689;
	div.rn.f32 	%f1691, %f1688, %f1690;
	min.f32 	%f1692, %f1691, 0f3F800000;
	max.f32 	%f1693, %f1692, 0f00000000;
	fma.rn.f32 	%f1694, %f1683, %f1693, %f1679;
	fma.rn.f32 	%f1695, %f1684, %f1693, %f1680;
	sub.f32 	%f1696, %f1694, %f115;
	sub.f32 	%f1697, %f1695, %f116;
	mul.f32 	%f1698, %f1697, %f1697;
	fma.rn.f32 	%f1699, %f1696, %f1696, %f1698;
	sqrt.rn.f32 	%f1700, %f1699;
	setp.lt.f32 	%p103, %f1700, %f1678;
	selp.f32 	%f6339, %f1700, %f1678, %p103;
	sub.s32 	%r661, %r321, %r661;
$L__BB2_101:
	and.b32  	%r322, %r260, 1;
	setp.eq.b32 	%p104, %r322, 1;
	not.pred 	%p105, %p104;
	@%p105 bra 	$L__BB2_103;
	shl.b32 	%r323, %r661, 1;
	mul.wide.u32 	%rd74, %r323, 8;
	add.s64 	%rd75, %rd2, %rd74;
	ld.global.v2.f32 	{%f1701, %f1702}, [%rd75];
	ld.global.v2.f32 	{%f1703, %f1704}, [%rd75+8];
	sub.f32 	%f1705, %f1703, %f1701;
	sub.f32 	%f1706, %f1704, %f1702;
	sub.f32 	%f1707, %f115, %f1701;
	sub.f32 	%f1708, %f116, %f1702;
	mul.f32 	%f1709, %f1708, %f1706;
	fma.rn.f32 	%f1710, %f1707, %f1705, %f1709;
	mul.f32 	%f1711, %f1706, %f1706;
	fma.rn.f32 	%f1712, %f1705, %f1705, %f1711;
	div.rn.f32 	%f1713, %f1710, %f1712;
	min.f32 	%f1714, %f1713, 0f3F800000;
	max.f32 	%f1715, %f1714, 0f00000000;
	fma.rn.f32 	%f1716, %f1705, %f1715, %f1701;
	fma.rn.f32 	%f1717, %f1706, %f1715, %f1702;
	sub.f32 	%f1718, %f1716, %f115;
	sub.f32 	%f1719, %f1717, %f116;
	mul.f32 	%f1720, %f1719, %f1719;
	fma.rn.f32 	%f1721, %f1718, %f1718, %f1720;
	sqrt.rn.f32 	%f1722, %f1721;
	setp.lt.f32 	%p106, %f1722, %f6339;
	selp.f32 	%f6339, %f1722, %f6339, %p106;
$L__BB2_103:
	setp.lt.u32 	%p107, %r38, 3;
	ld.global.v2.f32 	{%f126, %f127}, [%rd6+32768];
	mov.f32 	%f6345, 0f7F7FFFFF;
	mov.b32 	%r664, 0;
	@%p107 bra 	$L__BB2_106;
	mov.f32 	%f6345, 0f7F7FFFFF;
	mov.b32 	%r662, 0;
	and.b32  	%r664, %r260, 2147483644;
$L__BB2_105:
	.pragma "nounroll";
	shl.b32 	%r326, %r662, 1;
	mul.wide.u32 	%rd76, %r326, 8;
	add.s64 	%rd77, %rd2, %rd76;
	ld.global.v2.f32 	{%f1726, %f1727}, [%rd77];
	ld.global.v2.f32 	{%f1728, %f1729}, [%rd77+8];
	sub.f32 	%f1730, %f1728, %f1726;
	sub.f32 	%f1731, %f1729, %f1727;
	sub.f32 	%f1732, %f126, %f1726;
	sub.f32 	%f1733, %f127, %f1727;
	mul.f32 	%f1734, %f1733, %f1731;
	fma.rn.f32 	%f1735, %f1732, %f1730, %f1734;
	mul.f32 	%f1736, %f1731, %f1731;
	fma.rn.f32 	%f1737, %f1730, %f1730, %f1736;
	div.rn.f32 	%f1738, %f1735, %f1737;
	min.f32 	%f1739, %f1738, 0f3F800000;
	max.f32 	%f1740, %f1739, 0f00000000;
	fma.rn.f32 	%f1741, %f1730, %f1740, %f1726;
	fma.rn.f32 	%f1742, %f1731, %f1740, %f1727;
	sub.f32 	%f1743, %f1741, %f126;
	sub.f32 	%f1744, %f1742, %f127;
	mul.f32 	%f1745, %f1744, %f1744;
	fma.rn.f32 	%f1746, %f1743, %f1743, %f1745;
	sqrt.rn.f32 	%f1747, %f1746;
	setp.lt.f32 	%p108, %f1747, %f6345;
	selp.f32 	%f1748, %f1747, %f6345, %p108;
	ld.global.v2.f32 	{%f1749, %f1750}, [%rd77+16];
	ld.global.v2.f32 	{%f1751, %f1752}, [%rd77+24];
	sub.f32 	%f1753, %f1751, %f1749;
	sub.f32 	%f1754, %f1752, %f1750;
	sub.f32 	%f1755, %f126, %f1749;
	sub.f32 	%f1756, %f127, %f1750;
	mul.f32 	%f1757, %f1756, %f1754;
	fma.rn.f32 	%f1758, %f1755, %f1753, %f1757;
	mul.f32 	%f1759, %f1754, %f1754;
	fma.rn.f32 	%f1760, %f1753, %f1753, %f1759;
	div.rn.f32 	%f1761, %f1758, %f1760;
	min.f32 	%f1762, %f1761, 0f3F800000;
	max.f32 	%f1763, %f1762, 0f00000000;
	fma.rn.f32 	%f1764, %f1753, %f1763, %f1749;
	fma.rn.f32 	%f1765, %f1754, %f1763, %f1750;
	sub.f32 	%f1766, %f1764, %f126;
	sub.f32 	%f1767, %f1765, %f127;
	mul.f32 	%f1768, %f1767, %f1767;
	fma.rn.f32 	%f1769, %f1766, %f1766, %f1768;
	sqrt.rn.f32 	%f1770, %f1769;
	setp.lt.f32 	%p109, %f1770, %f1748;
	selp.f32 	%f1771, %f1770, %f1748, %p109;
	ld.global.v2.f32 	{%f1772, %f1773}, [%rd77+32];
	ld.global.v2.f32 	{%f1774, %f1775}, [%rd77+40];
	sub.f32 	%f1776, %f1774, %f1772;
	sub.f32 	%f1777, %f1775, %f1773;
	sub.f32 	%f1778, %f126, %f1772;
	sub.f32 	%f1779, %f127, %f1773;
	mul.f32 	%f1780, %f1779, %f1777;
	fma.rn.f32 	%f1781, %f1778, %f1776, %f1780;
	mul.f32 	%f1782, %f1777, %f1777;
	fma.rn.f32 	%f1783, %f1776, %f1776, %f1782;
	div.rn.f32 	%f1784, %f1781, %f1783;
	min.f32 	%f1785, %f1784, 0f3F800000;
	max.f32 	%f1786, %f1785, 0f00000000;
	fma.rn.f32 	%f1787, %f1776, %f1786, %f1772;
	fma.rn.f32 	%f1788, %f1777, %f1786, %f1773;
	sub.f32 	%f1789, %f1787, %f126;
	sub.f32 	%f1790, %f1788, %f127;
	mul.f32 	%f1791, %f1790, %f1790;
	fma.rn.f32 	%f1792, %f1789, %f1789, %f1791;
	sqrt.rn.f32 	%f1793, %f1792;
	setp.lt.f32 	%p110, %f1793, %f1771;
	selp.f32 	%f1794, %f1793, %f1771, %p110;
	ld.global.v2.f32 	{%f1795, %f1796}, [%rd77+48];
	ld.global.v2.f32 	{%f1797, %f1798}, [%rd77+56];
	sub.f32 	%f1799, %f1797, %f1795;
	sub.f32 	%f1800, %f1798, %f1796;
	sub.f32 	%f1801, %f126, %f1795;
	sub.f32 	%f1802, %f127, %f1796;
	mul.f32 	%f1803, %f1802, %f1800;
	fma.rn.f32 	%f1804, %f1801, %f1799, %f1803;
	mul.f32 	%f1805, %f1800, %f1800;
	fma.rn.f32 	%f1806, %f1799, %f1799, %f1805;
	div.rn.f32 	%f1807, %f1804, %f1806;
	min.f32 	%f1808, %f1807, 0f3F800000;
	max.f32 	%f1809, %f1808, 0f00000000;
	fma.rn.f32 	%f1810, %f1799, %f1809, %f1795;
	fma.rn.f32 	%f1811, %f1800, %f1809, %f1796;
	sub.f32 	%f1812, %f1810, %f126;
	sub.f32 	%f1813, %f1811, %f127;
	mul.f32 	%f1814, %f1813, %f1813;
	fma.rn.f32 	%f1815, %f1812, %f1812, %f1814;
	sqrt.rn.f32 	%f1816, %f1815;
	setp.lt.f32 	%p111, %f1816, %f1794;
	selp.f32 	%f6345, %f1816, %f1794, %p111;
	add.s32 	%r662, %r662, 4;
	setp.ne.s32 	%p112, %r662, %r664;
	@%p112 bra 	$L__BB2_105;
$L__BB2_106:
	setp.eq.s32 	%p113, %r39, 0;
	@%p113 bra 	$L__BB2_111;
	setp.eq.s32 	%p114, %r40, 0;
	@%p114 bra 	$L__BB2_109;
	shl.b32 	%r327, %r664, 1;
	mul.wide.u32 	%rd78, %r327, 8;
	add.s64 	%rd79, %rd2, %rd78;
	ld.global.v2.f32 	{%f1818, %f1819}, [%rd79];
	ld.global.v2.f32 	{%f1820, %f1821}, [%rd79+8];
	sub.f32 	%f1822, %f1820, %f1818;
	sub.f32 	%f1823, %f1821, %f1819;
	sub.f32 	%f1824, %f126, %f1818;
	sub.f32 	%f1825, %f127, %f1819;
	mul.f32 	%f1826, %f1825, %f1823;
	fma.rn.f32 	%f1827, %f1824, %f1822, %f1826;
	mul.f32 	%f1828, %f1823, %f1823;
	fma.rn.f32 	%f1829, %f1822, %f1822, %f1828;
	div.rn.f32 	%f1830, %f1827, %f1829;
	min.f32 	%f1831, %f1830, 0f3F800000;
	max.f32 	%f1832, %f1831, 0f00000000;
	fma.rn.f32 	%f1833, %f1822, %f1832, %f1818;
	fma.rn.f32 	%f1834, %f1823, %f1832, %f1819;
	sub.f32 	%f1835, %f1833, %f126;
	sub.f32 	%f1836, %f1834, %f127;
	mul.f32 	%f1837, %f1836, %f1836;
	fma.rn.f32 	%f1838, %f1835, %f1835, %f1837;
	sqrt.rn.f32 	%f1839, %f1838;
	setp.lt.f32 	%p115, %f1839, %f6345;
	selp.f32 	%f1840, %f1839, %f6345, %p115;
	add.s32 	%r328, %r327, 2;
	mul.wide.u32 	%rd80, %r328, 8;
	add.s64 	%rd81, %rd2, %rd80;
	ld.global.v2.f32 	{%f1841, %f1842}, [%rd81];
	ld.global.v2.f32 	{%f1843, %f1844}, [%rd81+8];
	sub.f32 	%f1845, %f1843, %f1841;
	sub.f32 	%f1846, %f1844, %f1842;
	sub.f32 	%f1847, %f126, %f1841;
	sub.f32 	%f1848, %f127, %f1842;
	mul.f32 	%f1849, %f1848, %f1846;
	fma.rn.f32 	%f1850, %f1847, %f1845, %f1849;
	mul.f32 	%f1851, %f1846, %f1846;
	fma.rn.f32 	%f1852, %f1845, %f1845, %f1851;
	div.rn.f32 	%f1853, %f1850, %f1852;
	min.f32 	%f1854, %f1853, 0f3F800000;
	max.f32 	%f1855, %f1854, 0f00000000;
	fma.rn.f32 	%f1856, %f1845, %f1855, %f1841;
	fma.rn.f32 	%f1857, %f1846, %f1855, %f1842;
	sub.f32 	%f1858, %f1856, %f126;
	sub.f32 	%f1859, %f1857, %f127;
	mul.f32 	%f1860, %f1859, %f1859;
	fma.rn.f32 	%f1861, %f1858, %f1858, %f1860;
	sqrt.rn.f32 	%f1862, %f1861;
	setp.lt.f32 	%p116, %f1862, %f1840;
	selp.f32 	%f6345, %f1862, %f1840, %p116;
	sub.s32 	%r664, %r328, %r664;
$L__BB2_109:
	and.b32  	%r329, %r260, 1;
	setp.eq.b32 	%p117, %r329, 1;
	not.pred 	%p118, %p117;
	@%p118 bra 	$L__BB2_111;
	shl.b32 	%r330, %r664, 1;
	mul.wide.u32 	%rd82, %r330, 8;
	add.s64 	%rd83, %rd2, %rd82;
	ld.global.v2.f32 	{%f1863, %f1864}, [%rd83];
	ld.global.v2.f32 	{%f1865, %f1866}, [%rd83+8];
	sub.f32 	%f1867, %f1865, %f1863;
	sub.f32 	%f1868, %f1866, %f1864;
	sub.f32 	%f1869, %f126, %f1863;
	sub.f32 	%f1870, %f127, %f1864;
	mul.f32 	%f1871, %f1870, %f1868;
	fma.rn.f32 	%f1872, %f1869, %f1867, %f1871;
	mul.f32 	%f1873, %f1868, %f1868;
	fma.rn.f32 	%f1874, %f1867, %f1867, %f1873;
	div.rn.f32 	%f1875, %f1872, %f1874;
	min.f32 	%f1876, %f1875, 0f3F800000;
	max.f32 	%f1877, %f1876, 0f00000000;
	fma.rn.f32 	%f1878, %f1867, %f1877, %f1863;
	fma.rn.f32 	%f1879, %f1868, %f1877, %f1864;
	sub.f32 	%f1880, %f1878, %f126;
	sub.f32 	%f1881, %f1879, %f127;
	mul.f32 	%f1882, %f1881, %f1881;
	fma.rn.f32 	%f1883, %f1880, %f1880, %f1882;
	sqrt.rn.f32 	%f1884, %f1883;
	setp.lt.f32 	%p119, %f1884, %f6345;
	selp.f32 	%f6345, %f1884, %f6345, %p119;
$L__BB2_111:
	setp.lt.u32 	%p120, %r38, 3;
	ld.global.v2.f32 	{%f137, %f138}, [%rd6+36864];
	mov.f32 	%f6351, 0f7F7FFFFF;
	mov.b32 	%r667, 0;
	@%p120 bra 	$L__BB2_114;
	mov.f32 	%f6351, 0f7F7FFFFF;
	mov.b32 	%r665, 0;
	and.b32  	%r667, %r260, 2147483644;
$L__BB2_113:
	.pragma "nounroll";
	shl.b32 	%r333, %r665, 1;
	mul.wide.u32 	%rd84, %r333, 8;
	add.s64 	%rd85, %rd2, %rd84;
	ld.global.v2.f32 	{%f1888, %f1889}, [%rd85];
	ld.global.v2.f32 	{%f1890, %f1891}, [%rd85+8];
	sub.f32 	%f1892, %f1890, %f1888;
	sub.f32 	%f1893, %f1891, %f1889;
	sub.f32 	%f1894, %f137, %f1888;
	sub.f32 	%f1895, %f138, %f1889;
	mul.f32 	%f1896, %f1895, %f1893;
	fma.rn.f32 	%f1897, %f1894, %f1892, %f1896;
	mul.f32 	%f1898, %f1893, %f1893;
	fma.rn.f32 	%f1899, %f1892, %f1892, %f1898;
	div.rn.f32 	%f1900, %f1897, %f1899;
	min.f32 	%f1901, %f1900, 0f3F800000;
	max.f32 	%f1902, %f1901, 0f00000000;
	fma.rn.f32 	%f1903, %f1892, %f1902, %f1888;
	fma.rn.f32 	%f1904, %f1893, %f1902, %f1889;
	sub.f32 	%f1905, %f1903, %f137;
	sub.f32 	%f1906, %f1904, %f138;
	mul.f32 	%f1907, %f1906, %f1906;
	fma.rn.f32 	%f1908, %f1905, %f1905, %f1907;
	sqrt.rn.f32 	%f1909, %f1908;
	setp.lt.f32 	%p121, %f1909, %f6351;
	selp.f32 	%f1910, %f1909, %f6351, %p121;
	ld.global.v2.f32 	{%f1911, %f1912}, [%rd85+16];
	ld.global.v2.f32 	{%f1913, %f1914}, [%rd85+24];
	sub.f32 	%f1915, %f1913, %f1911;
	sub.f32 	%f1916, %f1914, %f1912;
	sub.f32 	%f1917, %f137, %f1911;
	sub.f32 	%f1918, %f138, %f1912;
	mul.f32 	%f1919, %f1918, %f1916;
	fma.rn.f32 	%f1920, %f1917, %f1915, %f1919;
	mul.f32 	%f1921, %f1916, %f1916;
	fma.rn.f32 	%f1922, %f1915, %f1915, %f1921;
	div.rn.f32 	%f1923, %f1920, %f1922;
	min.f32 	%f1924, %f1923, 0f3F800000;
	max.f32 	%f1925, %f1924, 0f00000000;
	fma.rn.f32 	%f1926, %f1915, %f1925, %f1911;
	fma.rn.f32 	%f1927, %f1916, %f1925, %f1912;
	sub.f32 	%f1928, %f1926, %f137;
	sub.f32 	%f1929, %f1927, %f138;
	mul.f32 	%f1930, %f1929, %f1929;
	fma.rn.f32 	%f1931, %f1928, %f1928, %f1930;
	sqrt.rn.f32 	%f1932, %f1931;
	setp.lt.f32 	%p122, %f1932, %f1910;
	selp.f32 	%f1933, %f1932, %f1910, %p122;
	ld.global.v2.f32 	{%f1934, %f1935}, [%rd85+32];
	ld.global.v2.f32 	{%f1936, %f1937}, [%rd85+40];
	sub.f32 	%f1938, %f1936, %f1934;
	sub.f32 	%f1939, %f1937, %f1935;
	sub.f32 	%f1940, %f137, %f1934;
	sub.f32 	%f1941, %f138, %f1935;
	mul.f32 	%f1942, %f1941, %f1939;
	fma.rn.f32 	%f1943, %f1940, %f1938, %f1942;
	mul.f32 	%f1944, %f1939, %f1939;
	fma.rn.f32 	%f1945, %f1938, %f1938, %f1944;
	div.rn.f32 	%f1946, %f1943, %f1945;
	min.f32 	%f1947, %f1946, 0f3F800000;
	max.f32 	%f1948, %f1947, 0f00000000;
	fma.rn.f32 	%f1949, %f1938, %f1948, %f1934;
	fma.rn.f32 	%f1950, %f1939, %f1948, %f1935;
	sub.f32 	%f1951, %f1949, %f137;
	sub.f32 	%f1952, %f1950, %f138;
	mul.f32 	%f1953, %f1952, %f1952;
	fma.rn.f32 	%f1954, %f1951, %f1951, %f1953;
	sqrt.rn.f32 	%f1955, %f1954;
	setp.lt.f32 	%p123, %f1955, %f1933;
	selp.f32 	%f1956, %f1955, %f1933, %p123;
	ld.global.v2.f32 	{%f1957, %f1958}, [%rd85+48];
	ld.global.v2.f32 	{%f1959, %f1960}, [%rd85+56];
	sub.f32 	%f1961, %f1959, %f1957;
	sub.f32 	%f1962, %f1960, %f1958;
	sub.f32 	%f1963, %f137, %f1957;
	sub.f32 	%f1964, %f138, %f1958;
	mul.f32 	%f1965, %f1964, %f1962;
	fma.rn.f32 	%f1966, %f1963, %f1961, %f1965;
	mul.f32 	%f1967, %f1962, %f1962;
	fma.rn.f32 	%f1968, %f1961, %f1961, %f1967;
	div.rn.f32 	%f1969, %f1966, %f1968;
	min.f32 	%f1970, %f1969, 0f3F800000;
	max.f32 	%f1971, %f1970, 0f00000000;
	fma.rn.f32 	%f1972, %f1961, %f1971, %f1957;
	fma.rn.f32 	%f1973, %f1962, %f1971, %f1958;
	sub.f32 	%f1974, %f1972, %f137;
	sub.f32 	%f1975, %f1973, %f138;
	mul.f32 	%f1976, %f1975, %f1975;
	fma.rn.f32 	%f1977, %f1974, %f1974, %f1976;
	sqrt.rn.f32 	%f1978, %f1977;
	setp.lt.f32 	%p124, %f1978, %f1956;
	selp.f32 	%f6351, %f1978, %f1956, %p124;
	add.s32 	%r665, %r665, 4;
	setp.ne.s32 	%p125, %r665, %r667;
	@%p125 bra 	$L__BB2_113;
$L__BB2_114:
	setp.eq.s32 	%p126, %r39, 0;
	@%p126 bra 	$L__BB2_119;
	setp.eq.s32 	%p127, %r40, 0;
	@%p127 bra 	$L__BB2_117;
	shl.b32 	%r334, %r667, 1;
	mul.wide.u32 	%rd86, %r334, 8;
	add.s64 	%rd87, %rd2, %rd86;
	ld.global.v2.f32 	{%f1980, %f1981}, [%rd87];
	ld.global.v2.f32 	{%f1982, %f1983}, [%rd87+8];
	sub.f32 	%f1984, %f1982, %f1980;
	sub.f32 	%f1985, %f1983, %f1981;
	sub.f32 	%f1986, %f137, %f1980;
	sub.f32 	%f1987, %f138, %f1981;
	mul.f32 	%f1988, %f1987, %f1985;
	fma.rn.f32 	%f1989, %f1986, %f1984, %f1988;
	mul.f32 	%f1990, %f1985, %f1985;
	fma.rn.f32 	%f1991, %f1984, %f1984, %f1990;
	div.rn.f32 	%f1992, %f1989, %f1991;
	min.f32 	%f1993, %f1992, 0f3F800000;
	max.f32 	%f1994, %f1993, 0f00000000;
	fma.rn.f32 	%f1995, %f1984, %f1994, %f1980;
	fma.rn.f32 	%f1996, %f1985, %f1994, %f1981;
	sub.f32 	%f1997, %f1995, %f137;
	sub.f32 	%f1998, %f1996, %f138;
	mul.f32 	%f1999, %f1998, %f1998;
	fma.rn.f32 	%f2000, %f1997, %f1997, %f1999;
	sqrt.rn.f32 	%f2001, %f2000;
	setp.lt.f32 	%p128, %f2001, %f6351;
	selp.f32 	%f2002, %f2001, %f6351, %p128;
	add.s32 	%r335, %r334, 2;
	mul.wide.u32 	%rd88, %r335, 8;
	add.s64 	%rd89, %rd2, %rd88;
	ld.global.v2.f32 	{%f2003, %f2004}, [%rd89];
	ld.global.v2.f32 	{%f2005, %f2006}, [%rd89+8];
	sub.f32 	%f2007, %f2005, %f2003;
	sub.f32 	%f2008, %f2006, %f2004;
	sub.f32 	%f2009, %f137, %f2003;
	sub.f32 	%f2010, %f138, %f2004;
	mul.f32 	%f2011, %f2010, %f2008;
	fma.rn.f32 	%f2012, %f2009, %f2007, %f2011;
	mul.f32 	%f2013, %f2008, %f2008;
	fma.rn.f32 	%f2014, %f2007, %f2007, %f2013;
	div.rn.f32 	%f2015, %f2012, %f2014;
	min.f32 	%f2016, %f2015, 0f3F800000;
	max.f32 	%f2017, %f2016, 0f00000000;
	fma.rn.f32 	%f2018, %f2007, %f2017, %f2003;
	fma.rn.f32 	%f2019, %f2008, %f2017, %f2004;
	sub.f32 	%f2020, %f2018, %f137;
	sub.f32 	%f2021, %f2019, %f138;
	mul.f32 	%f2022, %f2021, %f2021;
	fma.rn.f32 	%f2023, %f2020, %f2020, %f2022;
	sqrt.rn.f32 	%f2024, %f2023;
	setp.lt.f32 	%p129, %f2024, %f2002;
	selp.f32 	%f6351, %f2024, %f2002, %p129;
	sub.s32 	%r667, %r335, %r667;
$L__BB2_117:
	and.b32  	%r336, %r260, 1;
	setp.eq.b32 	%p130, %r336, 1;
	not.pred 	%p131, %p130;
	@%p131 bra 	$L__BB2_119;
	shl.b32 	%r337, %r667, 1;
	mul.wide.u32 	%rd90, %r337, 8;
	add.s64 	%rd91, %rd2, %rd90;
	ld.global.v2.f32 	{%f2025, %f2026}, [%rd91];
	ld.global.v2.f32 	{%f2027, %f2028}, [%rd91+8];
	sub.f32 	%f2029, %f2027, %f2025;
	sub.f32 	%f2030, %f2028, %f2026;
	sub.f32 	%f2031, %f137, %f2025;
	sub.f32 	%f2032, %f138, %f2026;
	mul.f32 	%f2033, %f2032, %f2030;
	fma.rn.f32 	%f2034, %f2031, %f2029, %f2033;
	mul.f32 	%f2035, %f2030, %f2030;
	fma.rn.f32 	%f2036, %f2029, %f2029, %f2035;
	div.rn.f32 	%f2037, %f2034, %f2036;
	min.f32 	%f2038, %f2037, 0f3F800000;
	max.f32 	%f2039, %f2038, 0f00000000;
	fma.rn.f32 	%f2040, %f2029, %f2039, %f2025;
	fma.rn.f32 	%f2041, %f2030, %f2039, %f2026;
	sub.f32 	%f2042, %f2040, %f137;
	sub.f32 	%f2043, %f2041, %f138;
	mul.f32 	%f2044, %f2043, %f2043;
	fma.rn.f32 	%f2045, %f2042, %f2042, %f2044;
	sqrt.rn.f32 	%f2046, %f2045;
	setp.lt.f32 	%p132, %f2046, %f6351;
	selp.f32 	%f6351, %f2046, %f6351, %p132;
$L__BB2_119:
	setp.lt.u32 	%p133, %r38, 3;
	ld.global.v2.f32 	{%f148, %f149}, [%rd6+40960];
	mov.f32 	%f6357, 0f7F7FFFFF;
	mov.b32 	%r670, 0;
	@%p133 bra 	$L__BB2_122;
	mov.f32 	%f6357, 0f7F7FFFFF;
	mov.b32 	%r668, 0;
	and.b32  	%r670, %r260, 2147483644;
$L__BB2_121:
	.pragma "nounroll";
	shl.b32 	%r340, %r668, 1;
	mul.wide.u32 	%rd92, %r340, 8;
	add.s64 	%rd93, %rd2, %rd92;
	ld.global.v2.f32 	{%f2050, %f2051}, [%rd93];
	ld.global.v2.f32 	{%f2052, %f2053}, [%rd93+8];
	sub.f32 	%f2054, %f2052, %f2050;
	sub.f32 	%f2055, %f2053, %f2051;
	sub.f32 	%f2056, %f148, %f2050;
	sub.f32 	%f2057, %f149, %f2051;
	mul.f32 	%f2058, %f2057, %f2055;
	fma.rn.f32 	%f2059, %f2056, %f2054, %f2058;
	mul.f32 	%f2060, %f2055, %f2055;
	fma.rn.f32 	%f2061, %f2054, %f2054, %f2060;
	div.rn.f32 	%f2062, %f2059, %f2061;
	min.f32 	%f2063, %f2062, 0f3F800000;
	max.f32 	%f2064, %f2063, 0f00000000;
	fma.rn.f32 	%f2065, %f2054, %f2064, %f2050;
	fma.rn.f32 	%f2066, %f2055, %f2064, %f2051;
	sub.f32 	%f2067, %f2065, %f148;
	sub.f32 	%f2068, %f2066, %f149;
	mul.f32 	%f2069, %f2068, %f2068;
	fma.rn.f32 	%f2070, %f2067, %f2067, %f2069;
	sqrt.rn.f32 	%f2071, %f2070;
	setp.lt.f32 	%p134, %f2071, %f6357;
	selp.f32 	%f2072, %f2071, %f6357, %p134;
	ld.global.v2.f32 	{%f2073, %f2074}, [%rd93+16];
	ld.global.v2.f32 	{%f2075, %f2076}, [%rd93+24];
	sub.f32 	%f2077, %f2075, %f2073;
	sub.f32 	%f2078, %f2076, %f2074;
	sub.f32 	%f2079, %f148, %f2073;
	sub.f32 	%f2080, %f149, %f2074;
	mul.f32 	%f2081, %f2080, %f2078;
	fma.rn.f32 	%f2082, %f2079, %f2077, %f2081;
	mul.f32 	%f2083, %f2078, %f2078;
	fma.rn.f32 	%f2084, %f2077, %f2077, %f2083;
	div.rn.f32 	%f2085, %f2082, %f2084;
	min.f32 	%f2086, %f2085, 0f3F800000;
	max.f32 	%f2087, %f2086, 0f00000000;
	fma.rn.f32 	%f2088, %f2077, %f2087, %f2073;
	fma.rn.f32 	%f2089, %f2078, %f2087, %f2074;
	sub.f32 	%f2090, %f2088, %f148;
	sub.f32 	%f2091, %f2089, %f149;
	mul.f32 	%f2092, %f2091, %f2091;
	fma.rn.f32 	%f2093, %f2090, %f2090, %f2092;
	sqrt.rn.f32 	%f2094, %f2093;
	setp.lt.f32 	%p135, %f2094, %f2072;
	selp.f32 	%f2095, %f2094, %f2072, %p135;
	ld.global.v2.f32 	{%f2096, %f2097}, [%rd93+32];
	ld.global.v2.f32 	{%f2098, %f2099}, [%rd93+40];
	sub.f32 	%f2100, %f2098, %f2096;
	sub.f32 	%f2101, %f2099, %f2097;
	sub.f32 	%f2102, %f148, %f2096;
	sub.f32 	%f2103, %f149, %f2097;
	mul.f32 	%f2104, %f2103, %f2101;
	fma.rn.f32 	%f2105, %f2102, %f2100, %f2104;
	mul.f32 	%f2106, %f2101, %f2101;
	fma.rn.f32 	%f2107, %f2100, %f2100, %f2106;
	div.rn.f32 	%f2108, %f2105, %f2107;
	min.f32 	%f2109, %f2108, 0f3F800000;
	max.f32 	%f2110, %f2109, 0f00000000;
	fma.rn.f32 	%f2111, %f2100, %f2110, %f2096;
	fma.rn.f32 	%f2112, %f2101, %f2110, %f2097;
	sub.f32 	%f2113, %f2111, %f148;
	sub.f32 	%f2114, %f2112, %f149;
	mul.f32 	%f2115, %f2114, %f2114;
	fma.rn.f32 	%f2116, %f2113, %f2113, %f2115;
	sqrt.rn.f32 	%f2117, %f2116;
	setp.lt.f32 	%p136, %f2117, %f2095;
	selp.f32 	%f2118, %f2117, %f2095, %p136;
	ld.global.v2.f32 	{%f2119, %f2120}, [%rd93+48];
	ld.global.v2.f32 	{%f2121, %f2122}, [%rd93+56];
	sub.f32 	%f2123, %f2121, %f2119;
	sub.f32 	%f2124, %f2122, %f2120;
	sub.f32 	%f2125, %f148, %f2119;
	sub.f32 	%f2126, %f149, %f2120;
	mul.f32 	%f2127, %f2126, %f2124;
	fma.rn.f32 	%f2128, %f2125, %f2123, %f2127;
	mul.f32 	%f2129, %f2124, %f2124;
	fma.rn.f32 	%f2130, %f2123, %f2123, %f2129;
	div.rn.f32 	%f2131, %f2128, %f2130;
	min.f32 	%f2132, %f2131, 0f3F800000;
	max.f32 	%f2133, %f2132, 0f00000000;
	fma.rn.f32 	%f2134, %f2123, %f2133, %f2119;
	fma.rn.f32 	%f2135, %f2124, %f2133, %f2120;
	sub.f32 	%f2136, %f2134, %f148;
	sub.f32 	%f2137, %f2135, %f149;
	mul.f32 	%f2138, %f2137, %f2137;
	fma.rn.f32 	%f2139, %f2136, %f2136, %f2138;
	sqrt.rn.f32 	%f2140, %f2139;
	setp.lt.f32 	%p137, %f2140, %f2118;
	selp.f32 	%f6357, %f2140, %f2118, %p137;
	add.s32 	%r668, %r668, 4;
	setp.ne.s32 	%p138, %r668, %r670;
	@%p138 bra 	$L__BB2_121;
$L__BB2_122:
	setp.eq.s32 	%p139, %r39, 0;
	@%p139 bra 	$L__BB2_127;
	setp.eq.s32 	%p140, %r40, 0;
	@%p140 bra 	$L__BB2_125;
	shl.b32 	%r341, %r670, 1;
	mul.wide.u32 	%rd94, %r341, 8;
	add.s64 	%rd95, %rd2, %rd94;
	ld.global.v2.f32 	{%f2142, %f2143}, [%rd95];
	ld.global.v2.f32 	{%f2144, %f2145}, [%rd95+8];
	sub.f32 	%f2146, %f2144, %f2142;
	sub.f32 	%f2147, %f2145, %f2143;
	sub.f32 	%f2148, %f148, %f2142;
	sub.f32 	%f2149, %f149, %f2143;
	mul.f32 	%f2150, %f2149, %f2147;
	fma.rn.f32 	%f2151, %f2148, %f2146, %f2150;
	mul.f32 	%f2152, %f2147, %f2147;
	fma.rn.f32 	%f2153, %f2146, %f2146, %f2152;
	div.rn.f32 	%f2154, %f2151, %f2153;
	min.f32 	%f2155, %f2154, 0f3F800000;
	max.f32 	%f2156, %f2155, 0f00000000;
	fma.rn.f32 	%f2157, %f2146, %f2156, %f2142;
	fma.rn.f32 	%f2158, %f2147, %f2156, %f2143;
	sub.f32 	%f2159, %f2157, %f148;
	sub.f32 	%f2160, %f2158, %f149;
	mul.f32 	%f2161, %f2160, %f2160;
	fma.rn.f32 	%f2162, %f2159, %f2159, %f2161;
	sqrt.rn.f32 	%f2163, %f2162;
	setp.lt.f32 	%p141, %f2163, %f6357;
	selp.f32 	%f2164, %f2163, %f6357, %p141;
	add.s32 	%r342, %r341, 2;
	mul.wide.u32 	%rd96, %r342, 8;
	add.s64 	%rd97, %rd2, %rd96;
	ld.global.v2.f32 	{%f2165, %f2166}, [%rd97];
	ld.global.v2.f32 	{%f2167, %f2168}, [%rd97+8];
	sub.f32 	%f2169, %f2167, %f2165;
	sub.f32 	%f2170, %f2168, %f2166;
	sub.f32 	%f2171, %f148, %f2165;
	sub.f32 	%f2172, %f149, %f2166;
	mul.f32 	%f2173, %f2172, %f2170;
	fma.rn.f32 	%f2174, %f2171, %f2169, %f2173;
	mul.f32 	%f2175, %f2170, %f2170;
	fma.rn.f32 	%f2176, %f2169, %f2169, %f2175;
	div.rn.f32 	%f2177, %f2174, %f2176;
	min.f32 	%f2178, %f2177, 0f3F800000;
	max.f32 	%f2179, %f2178, 0f00000000;
	fma.rn.f32 	%f2180, %f2169, %f2179, %f2165;
	fma.rn.f32 	%f2181, %f2170, %f2179, %f2166;
	sub.f32 	%f2182, %f2180, %f148;
	sub.f32 	%f2183, %f2181, %f149;
	mul.f32 	%f2184, %f2183, %f2183;
	fma.rn.f32 	%f2185, %f2182, %f2182, %f2184;
	sqrt.rn.f32 	%f2186, %f2185;
	setp.lt.f32 	%p142, %f2186, %f2164;
	selp.f32 	%f6357, %f2186, %f2164, %p142;
	sub.s32 	%r670, %r342, %r670;
$L__BB2_125:
	and.b32  	%r343, %r260, 1;
	setp.eq.b32 	%p143, %r343, 1;
	not.pred 	%p144, %p143;
	@%p144 bra 	$L__BB2_127;
	shl.b32 	%r344, %r670, 1;
	mul.wide.u32 	%rd98, %r344, 8;
	add.s64 	%rd99, %rd2, %rd98;
	ld.global.v2.f32 	{%f2187, %f2188}, [%rd99];
	ld.global.v2.f32 	{%f2189, %f2190}, [%rd99+8];
	sub.f32 	%f2191, %f2189, %f2187;
	sub.f32 	%f2192, %f2190, %f2188;
	sub.f32 	%f2193, %f148, %f2187;
	sub.f32 	%f2194, %f149, %f2188;
	mul.f32 	%f2195, %f2194, %f2192;
	fma.rn.f32 	%f2196, %f2193, %f2191, %f2195;
	mul.f32 	%f2197, %f2192, %f2192;
	fma.rn.f32 	%f2198, %f2191, %f2191, %f2197;
	div.rn.f32 	%f2199, %f2196, %f2198;
	min.f32 	%f2200, %f2199, 0f3F800000;
	max.f32 	%f2201, %f2200, 0f00000000;
	fma.rn.f32 	%f2202, %f2191, %f2201, %f2187;
	fma.rn.f32 	%f2203, %f2192, %f2201, %f2188;
	sub.f32 	%f2204, %f2202, %f148;
	sub.f32 	%f2205, %f2203, %f149;
	mul.f32 	%f2206, %f2205, %f2205;
	fma.rn.f32 	%f2207, %f2204, %f2204, %f2206;
	sqrt.rn.f32 	%f2208, %f2207;
	setp.lt.f32 	%p145, %f2208, %f6357;
	selp.f32 	%f6357, %f2208, %f6357, %p145;
$L__BB2_127:
	setp.lt.u32 	%p146, %r38, 3;
	ld.global.v2.f32 	{%f159, %f160}, [%rd6+45056];
	mov.f32 	%f6363, 0f7F7FFFFF;
	mov.b32 	%r673, 0;
	@%p146 bra 	$L__BB2_130;
	mov.f32 	%f6363, 0f7F7FFFFF;
	mov.b32 	%r671, 0;
	and.b32  	%r673, %r260, 2147483644;
$L__BB2_129:
	.pragma "nounroll";
	shl.b32 	%r347, %r671, 1;
	mul.wide.u32 	%rd100, %r347, 8;
	add.s64 	%rd101, %rd2, %rd100;
	ld.global.v2.f32 	{%f2212, %f2213}, [%rd101];
	ld.global.v2.f32 	{%f2214, %f2215}, [%rd101+8];
	sub.f32 	%f2216, %f2214, %f2212;
	sub.f32 	%f2217, %f2215, %f2213;
	sub.f32 	%f2218, %f159, %f2212;
	sub.f32 	%f2219, %f160, %f2213;
	mul.f32 	%f2220, %f2219, %f2217;
	fma.rn.f32 	%f2221, %f2218, %f2216, %f2220;
	mul.f32 	%f2222, %f2217, %f2217;
	fma.rn.f32 	%f2223, %f2216, %f2216, %f2222;
	div.rn.f32 	%f2224, %f2221, %f2223;
	min.f32 	%f2225, %f2224, 0f3F800000;
	max.f32 	%f2226, %f2225, 0f00000000;
	fma.rn.f32 	%f2227, %f2216, %f2226, %f2212;
	fma.rn.f32 	%f2228, %f2217, %f2226, %f2213;
	sub.f32 	%f2229, %f2227, %f159;
	sub.f32 	%f2230, %f2228, %f160;
	mul.f32 	%f2231, %f2230, %f2230;
	fma.rn.f32 	%f2232, %f2229, %f2229, %f2231;
	sqrt.rn.f32 	%f2233, %f2232;
	setp.lt.f32 	%p147, %f2233, %f6363;
	selp.f32 	%f2234, %f2233, %f6363, %p147;
	ld.global.v2.f32 	{%f2235, %f2236}, [%rd101+16];
	ld.global.v2.f32 	{%f2237, %f2238}, [%rd101+24];
	sub.f32 	%f2239, %f2237, %f2235;
	sub.f32 	%f2240, %f2238, %f2236;
	sub.f32 	%f2241, %f159, %f2235;
	sub.f32 	%f2242, %f160, %f2236;
	mul.f32 	%f2243, %f2242, %f2240;
	fma.rn.f32 	%f2244, %f2241, %f2239, %f2243;
	mul.f32 	%f2245, %f2240, %f2240;
	fma.rn.f32 	%f2246, %f2239, %f2239, %f2245;
	div.rn.f32 	%f2247, %f2244, %f2246;
	min.f32 	%f2248, %f2247, 0f3F800000;
	max.f32 	%f2249, %f2248, 0f00000000;
	fma.rn.f32 	%f2250, %f2239, %f2249, %f2235;
	fma.rn.f32 	%f2251, %f2240, %f2249, %f2236;
	sub.f32 	%f2252, %f2250, %f159;
	sub.f32 	%f2253, %f2251, %f160;
	mul.f32 	%f2254, %f2253, %f2253;
	fma.rn.f32 	%f2255, %f2252, %f2252, %f2254;
	sqrt.rn.f32 	%f2256, %f2255;
	setp.lt.f32 	%p148, %f2256, %f2234;
	selp.f32 	%f2257, %f2256, %f2234, %p148;
	ld.global.v2.f32 	{%f2258, %f2259}, [%rd101+32];
	ld.global.v2.f32 	{%f2260, %f2261}, [%rd101+40];
	sub.f32 	%f2262, %f2260, %f2258;
	sub.f32 	%f2263, %f2261, %f2259;
	sub.f32 	%f2264, %f159, %f2258;
	sub.f32 	%f2265, %f160, %f2259;
	mul.f32 	%f2266, %f2265, %f2263;
	fma.rn.f32 	%f2267, %f2264, %f2262, %f2266;
	mul.f32 	%f2268, %f2263, %f2263;
	fma.rn.f32 	%f2269, %f2262, %f2262, %f2268;
	div.rn.f32 	%f2270, %f2267, %f2269;
	min.f32 	%f2271, %f2270, 0f3F800000;
	max.f32 	%f2272, %f2271, 0f00000000;
	fma.rn.f32 	%f2273, %f2262, %f2272, %f2258;
	fma.rn.f32 	%f2274, %f2263, %f2272, %f2259;
	sub.f32 	%f2275, %f2273, %f159;
	sub.f32 	%f2276, %f2274, %f160;
	mul.f32 	%f2277, %f2276, %f2276;
	fma.rn.f32 	%f2278, %f2275, %f2275, %f2277;
	sqrt.rn.f32 	%f2279, %f2278;
	setp.lt.f32 	%p149, %f2279, %f2257;
	selp.f32 	%f2280, %f2279, %f2257, %p149;
	ld.global.v2.f32 	{%f2281, %f2282}, [%rd101+48];
	ld.global.v2.f32 	{%f2283, %f2284}, [%rd101+56];
	sub.f32 	%f2285, %f2283, %f2281;
	sub.f32 	%f2286, %f2284, %f2282;
	sub.f32 	%f2287, %f159, %f2281;
	sub.f32 	%f2288, %f160, %f2282;
	mul.f32 	%f2289, %f2288, %f2286;
	fma.rn.f32 	%f2290, %f2287, %f2285, %f2289;
	mul.f32 	%f2291, %f2286, %f2286;
	fma.rn.f32 	%f2292, %f2285, %f2285, %f2291;
	div.rn.f32 	%f2293, %f2290, %f2292;
	min.f32 	%f2294, %f2293, 0f3F800000;
	max.f32 	%f2295, %f2294, 0f00000000;
	fma.rn.f32 	%f2296, %f2285, %f2295, %f2281;
	fma.rn.f32 	%f2297, %f2286, %f2295, %f2282;
	sub.f32 	%f2298, %f2296, %f159;
	sub.f32 	%f2299, %f2297, %f160;
	mul.f32 	%f2300, %f2299, %f2299;
	fma.rn.f32 	%f2301, %f2298, %f2298, %f2300;
	sqrt.rn.f32 	%f2302, %f2301;
	setp.lt.f32 	%p150, %f2302, %f2280;
	selp.f32 	%f6363, %f2302, %f2280, %p150;
	add.s32 	%r671, %r671, 4;
	setp.ne.s32 	%p151, %r671, %r673;
	@%p151 bra 	$L__BB2_129;
$L__BB2_130:
	setp.eq.s32 	%p152, %r39, 0;
	@%p152 bra 	$L__BB2_135;
	setp.eq.s32 	%p153, %r40, 0;
	@%p153 bra 	$L__BB2_133;
	shl.b32 	%r348, %r673, 1;
	mul.wide.u32 	%rd102, %r348, 8;
	add.s64 	%rd103, %rd2, %rd102;
	ld.global.v2.f32 	{%f2304, %f2305}, [%rd103];
	ld.global.v2.f32 	{%f2306, %f2307}, [%rd103+8];
	sub.f32 	%f2308, %f2306, %f2304;
	sub.f32 	%f2309, %f2307, %f2305;
	sub.f32 	%f2310, %f159, %f2304;
	sub.f32 	%f2311, %f160, %f2305;
	mul.f32 	%f2312, %f2311, %f2309;
	fma.rn.f32 	%f2313, %f2310, %f2308, %f2312;
	mul.f32 	%f2314, %f2309, %f2309;
	fma.rn.f32 	%f2315, %f2308, %f2308, %f2314;
	div.rn.f32 	%f2316, %f2313, %f2315;
	min.f32 	%f2317, %f2316, 0f3F800000;
	max.f32 	%f2318, %f2317, 0f00000000;
	fma.rn.f32 	%f2319, %f2308, %f2318, %f2304;
	fma.rn.f32 	%f2320, %f2309, %f2318, %f2305;
	sub.f32 	%f2321, %f2319, %f159;
	sub.f32 	%f2322, %f2320, %f160;
	mul.f32 	%f2323, %f2322, %f2322;
	fma.rn.f32 	%f2324, %f2321, %f2321, %f2323;
	sqrt.rn.f32 	%f2325, %f2324;
	setp.lt.f32 	%p154, %f2325, %f6363;
	selp.f32 	%f2326, %f2325, %f6363, %p154;
	add.s32 	%r349, %r348, 2;
	mul.wide.u32 	%rd104, %r349, 8;
	add.s64 	%rd105, %rd2, %rd104;
	ld.global.v2.f32 	{%f2327, %f2328}, [%rd105];
	ld.global.v2.f32 	{%f2329, %f2330}, [%rd105+8];
	sub.f32 	%f2331, %f2329, %f2327;
	sub.f32 	%f2332, %f2330, %f2328;
	sub.f32 	%f2333, %f159, %f2327;
	sub.f32 	%f2334, %f160, %f2328;
	mul.f32 	%f2335, %f2334, %f2332;
	fma.rn.f32 	%f2336, %f2333, %f2331, %f2335;
	mul.f32 	%f2337, %f2332, %f2332;
	fma.rn.f32 	%f2338, %f2331, %f2331, %f2337;
	div.rn.f32 	%f2339, %f2336, %f2338;
	min.f32 	%f2340, %f2339, 0f3F800000;
	max.f32 	%f2341, %f2340, 0f00000000;
	fma.rn.f32 	%f2342, %f2331, %f2341, %f2327;
	fma.rn.f32 	%f2343, %f2332, %f2341, %f2328;
	sub.f32 	%f2344, %f2342, %f159;
	sub.f32 	%f2345, %f2343, %f160;
	mul.f32 	%f2346, %f2345, %f2345;
	fma.rn.f32 	%f2347, %f2344, %f2344, %f2346;
	sqrt.rn.f32 	%f2348, %f2347;
	setp.lt.f32 	%p155, %f2348, %f2326;
	selp.f32 	%f6363, %f2348, %f2326, %p155;
	sub.s32 	%r673, %r349, %r673;
$L__BB2_133:
	and.b32  	%r350, %r260, 1;
	setp.eq.b32 	%p156, %r350, 1;
	not.pred 	%p157, %p156;
	@%p157 bra 	$L__BB2_135;
	shl.b32 	%r351, %r673, 1;
	mul.wide.u32 	%rd106, %r351, 8;
	add.s64 	%rd107, %rd2, %rd106;
	ld.global.v2.f32 	{%f2349, %f2350}, [%rd107];
	ld.global.v2.f32 	{%f2351, %f2352}, [%rd107+8];
	sub.f32 	%f2353, %f2351, %f2349;
	sub.f32 	%f2354, %f2352, %f2350;
	sub.f32 	%f2355, %f159, %f2349;
	sub.f32 	%f2356, %f160, %f2350;
	mul.f32 	%f2357, %f2356, %f2354;
	fma.rn.f32 	%f2358, %f2355, %f2353, %f2357;
	mul.f32 	%f2359, %f2354, %f2354;
	fma.rn.f32 	%f2360, %f2353, %f2353, %f2359;
	div.rn.f32 	%f2361, %f2358, %f2360;
	min.f32 	%f2362, %f2361, 0f3F800000;
	max.f32 	%f2363, %f2362, 0f00000000;
	fma.rn.f32 	%f2364, %f2353, %f2363, %f2349;
	fma.rn.f32 	%f2365, %f2354, %f2363, %f2350;
	sub.f32 	%f2366, %f2364, %f159;
	sub.f32 	%f2367, %f2365, %f160;
	mul.f32 	%f2368, %f2367, %f2367;
	fma.rn.f32 	%f2369, %f2366, %f2366, %f2368;
	sqrt.rn.f32 	%f2370, %f2369;
	setp.lt.f32 	%p158, %f2370, %f6363;
	selp.f32 	%f6363, %f2370, %f6363, %p158;
$L__BB2_135:
	setp.lt.u32 	%p159, %r38, 3;
	ld.global.v2.f32 	{%f170, %f171}, [%rd6+49152];
	mov.f32 	%f6369, 0f7F7FFFFF;
	mov.b32 	%r676, 0;
	@%p159 bra 	$L__BB2_138;
	mov.f32 	%f6369, 0f7F7FFFFF;
	mov.b32 	%r674, 0;
	and.b32  	%r676, %r260, 2147483644;
$L__BB2_137:
	.pragma "nounroll";
	shl.b32 	%r354, %r674, 1;
	mul.wide.u32 	%rd108, %r354, 8;
	add.s64 	%rd109, %rd2, %rd108;
	ld.global.v2.f32 	{%f2374, %f2375}, [%rd109];
	ld.global.v2.f32 	{%f2376, %f2377}, [%rd109+8];
	sub.f32 	%f2378, %f2376, %f2374;
	sub.f32 	%f2379, %f2377, %f2375;
	sub.f32 	%f2380, %f170, %f2374;
	sub.f32 	%f2381, %f171, %f2375;
	mul.f32 	%f2382, %f2381, %f2379;
	fma.rn.f32 	%f2383, %f2380, %f2378, %f2382;
	mul.f32 	%f2384, %f2379, %f2379;
	fma.rn.f32 	%f2385, %f2378, %f2378, %f2384;
	div.rn.f32 	%f2386, %f2383, %f2385;
	min.f32 	%f2387, %f2386, 0f3F800000;
	max.f32 	%f2388, %f2387, 0f00000000;
	fma.rn.f32 	%f2389, %f2378, %f2388, %f2374;
	fma.rn.f32 	%f2390, %f2379, %f2388, %f2375;
	sub.f32 	%f2391, %f2389, %f170;
	sub.f32 	%f2392, %f2390, %f171;
	mul.f32 	%f2393, %f2392, %f2392;
	fma.rn.f32 	%f2394, %f2391, %f2391, %f2393;
	sqrt.rn.f32 	%f2395, %f2394;
	setp.lt.f32 	%p160, %f2395, %f6369;
	selp.f32 	%f2396, %f2395, %f6369, %p160;
	ld.global.v2.f32 	{%f2397, %f2398}, [%rd109+16];
	ld.global.v2.f32 	{%f2399, %f2400}, [%rd109+24];
	sub.f32 	%f2401, %f2399, %f2397;
	sub.f32 	%f2402, %f2400, %f2398;
	sub.f32 	%f2403, %f170, %f2397;
	sub.f32 	%f2404, %f171, %f2398;
	mul.f32 	%f2405, %f2404, %f2402;
	fma.rn.f32 	%f2406, %f2403, %f2401, %f2405;
	mul.f32 	%f2407, %f2402, %f2402;
	fma.rn.f32 	%f2408, %f2401, %f2401, %f2407;
	div.rn.f32 	%f2409, %f2406, %f2408;
	min.f32 	%f2410, %f2409, 0f3F800000;
	max.f32 	%f2411, %f2410, 0f00000000;
	fma.rn.f32 	%f2412, %f2401, %f2411, %f2397;
	fma.rn.f32 	%f2413, %f2402, %f2411, %f2398;
	sub.f32 	%f2414, %f2412, %f170;
	sub.f32 	%f2415, %f2413, %f171;
	mul.f32 	%f2416, %f2415, %f2415;
	fma.rn.f32 	%f2417, %f2414, %f2414, %f2416;
	sqrt.rn.f32 	%f2418, %f2417;
	setp.lt.f32 	%p161, %f2418, %f2396;
	selp.f32 	%f2419, %f2418, %f2396, %p161;
	ld.global.v2.f32 	{%f2420, %f2421}, [%rd109+32];
	ld.global.v2.f32 	{%f2422, %f2423}, [%rd109+40];
	sub.f32 	%f2424, %f2422, %f2420;
	sub.f32 	%f2425, %f2423, %f2421;
	sub.f32 	%f2426, %f170, %f2420;
	sub.f32 	%f2427, %f171, %f2421;
	mul.f32 	%f2428, %f2427, %f2425;
	fma.rn.f32 	%f2429, %f2426, %f2424, %f2428;
	mul.f32 	%f2430, %f2425, %f2425;
	fma.rn.f32 	%f2431, %f2424, %f2424, %f2430;
	div.rn.f32 	%f2432, %f2429, %f2431;
	min.f32 	%f2433, %f2432, 0f3F800000;
	max.f32 	%f2434, %f2433, 0f00000000;
	fma.rn.f32 	%f2435, %f2424, %f2434, %f2420;
	fma.rn.f32 	%f2436, %f2425, %f2434, %f2421;
	sub.f32 	%f2437, %f2435, %f170;
	sub.f32 	%f2438, %f2436, %f171;
	mul.f32 	%f2439, %f2438, %f2438;
	fma.rn.f32 	%f2440, %f2437, %f2437, %f2439;
	sqrt.rn.f32 	%f2441, %f2440;
	setp.lt.f32 	%p162, %f2441, %f2419;
	selp.f32 	%f2442, %f2441, %f2419, %p162;
	ld.global.v2.f32 	{%f2443, %f2444}, [%rd109+48];
	ld.global.v2.f32 	{%f2445, %f2446}, [%rd109+56];
	sub.f32 	%f2447, %f2445, %f2443;
	sub.f32 	%f2448, %f2446, %f2444;
	sub.f32 	%f2449, %f170, %f2443;
	sub.f32 	%f2450, %f171, %f2444;
	mul.f32 	%f2451, %f2450, %f2448;
	fma.rn.f32 	%f2452, %f2449, %f2447, %f2451;
	mul.f32 	%f2453, %f2448, %f2448;
	fma.rn.f32 	%f2454, %f2447, %f2447, %f2453;
	div.rn.f32 	%f2455, %f2452, %f2454;
	min.f32 	%f2456, %f2455, 0f3F800000;
	max.f32 	%f2457, %f2456, 0f00000000;
	fma.rn.f32 	%f2458, %f2447, %f2457, %f2443;
	fma.rn.f32 	%f2459, %f2448, %f2457, %f2444;
	sub.f32 	%f2460, %f2458, %f170;
	sub.f32 	%f2461, %f2459, %f171;
	mul.f32 	%f2462, %f2461, %f2461;
	fma.rn.f32 	%f2463, %f2460, %f2460, %f2462;
	sqrt.rn.f32 	%f2464, %f2463;
	setp.lt.f32 	%p163, %f2464, %f2442;
	selp.f32 	%f6369, %f2464, %f2442, %p163;
	add.s32 	%r674, %r674, 4;
	setp.ne.s32 	%p164, %r674, %r676;
	@%p164 bra 	$L__BB2_137;
$L__BB2_138:
	setp.eq.s32 	%p165, %r39, 0;
	@%p165 bra 	$L__BB2_143;
	setp.eq.s32 	%p166, %r39, 1;
	@%p166 bra 	$L__BB2_141;
	shl.b32 	%r355, %r676, 1;
	mul.wide.u32 	%rd110, %r355, 8;
	add.s64 	%rd111, %rd2, %rd110;
	ld.global.v2.f32 	{%f2466, %f2467}, [%rd111];
	ld.global.v2.f32 	{%f2468, %f2469}, [%rd111+8];
	sub.f32 	%f2470, %f2468, %f2466;
	sub.f32 	%f2471, %f2469, %f2467;
	sub.f32 	%f2472, %f170, %f2466;
	sub.f32 	%f2473, %f171, %f2467;
	mul.f32 	%f2474, %f2473, %f2471;
	fma.rn.f32 	%f2475, %f2472, %f2470, %f2474;
	mul.f32 	%f2476, %f2471, %f2471;
	fma.rn.f32 	%f2477, %f2470, %f2470, %f2476;
	div.rn.f32 	%f2478, %f2475, %f2477;
	min.f32 	%f2479, %f2478, 0f3F800000;
	max.f32 	%f2480, %f2479, 0f00000000;
	fma.rn.f32 	%f2481, %f2470, %f2480, %f2466;
	fma.rn.f32 	%f2482, %f2471, %f2480, %f2467;
	sub.f32 	%f2483, %f2481, %f170;
	sub.f32 	%f2484, %f2482, %f171;
	mul.f32 	%f2485, %f2484, %f2484;
	fma.rn.f32 	%f2486, %f2483, %f2483, %f2485;
	sqrt.rn.f32 	%f2487, %f2486;
	setp.lt.f32 	%p167, %f2487, %f6369;
	selp.f32 	%f2488, %f2487, %f6369, %p167;
	add.s32 	%r356, %r355, 2;
	mul.wide.u32 	%rd112, %r356, 8;
	add.s64 	%rd113, %rd2, %rd112;
	ld.global.v2.f32 	{%f2489, %f2490}, [%rd113];
	ld.global.v2.f32 	{%f2491, %f2492}, [%rd113+8];
	sub.f32 	%f2493, %f2491, %f2489;
	sub.f32 	%f2494, %f2492, %f2490;
	sub.f32 	%f2495, %f170, %f2489;
	sub.f32 	%f2496, %f171, %f2490;
	mul.f32 	%f2497, %f2496, %f2494;
	fma.rn.f32 	%f2498, %f2495, %f2493, %f2497;
	mul.f32 	%f2499, %f2494, %f2494;
	fma.rn.f32 	%f2500, %f2493, %f2493, %f2499;
	div.rn.f32 	%f2501, %f2498, %f2500;
	min.f32 	%f2502, %f2501, 0f3F800000;
	max.f32 	%f2503, %f2502, 0f00000000;
	fma.rn.f32 	%f2504, %f2493, %f2503, %f2489;
	fma.rn.f32 	%f2505, %f2494, %f2503, %f2490;
	sub.f32 	%f2506, %f2504, %f170;
	sub.f32 	%f2507, %f2505, %f171;
	mul.f32 	%f2508, %f2507, %f2507;
	fma.rn.f32 	%f2509, %f2506, %f2506, %f2508;
	sqrt.rn.f32 	%f2510, %f2509;
	setp.lt.f32 	%p168, %f2510, %f2488;
	selp.f32 	%f6369, %f2510, %f2488, %p168;
	sub.s32 	%r676, %r356, %r676;
$L__BB2_141:
	and.b32  	%r357, %r260, 1;
	setp.eq.b32 	%p169, %r357, 1;
	not.pred 	%p170, %p169;
	@%p170 bra 	$L__BB2_143;
	shl.b32 	%r358, %r676, 1;
	mul.wide.u32 	%rd114, %r358, 8;
	add.s64 	%rd115, %rd2, %rd114;
	ld.global.v2.f32 	{%f2511, %f2512}, [%rd115];
	ld.global.v2.f32 	{%f2513, %f2514}, [%rd115+8];
	sub.f32 	%f2515, %f2513, %f2511;
	sub.f32 	%f2516, %f2514, %f2512;
	sub.f32 	%f2517, %f170, %f2511;
	sub.f32 	%f2518, %f171, %f2512;
	mul.f32 	%f2519, %f2518, %f2516;
	fma.rn.f32 	%f2520, %f2517, %f2515, %f2519;
	mul.f32 	%f2521, %f2516, %f2516;
	fma.rn.f32 	%f2522, %f2515, %f2515, %f2521;
	div.rn.f32 	%f2523, %f2520, %f2522;
	min.f32 	%f2524, %f2523, 0f3F800000;
	max.f32 	%f2525, %f2524, 0f00000000;
	fma.rn.f32 	%f2526, %f2515, %f2525, %f2511;
	fma.rn.f32 	%f2527, %f2516, %f2525, %f2512;
	sub.f32 	%f2528, %f2526, %f170;
	sub.f32 	%f2529, %f2527, %f171;
	mul.f32 	%f2530, %f2529, %f2529;
	fma.rn.f32 	%f2531, %f2528, %f2528, %f2530;
	sqrt.rn.f32 	%f2532, %f2531;
	setp.lt.f32 	%p171, %f2532, %f6369;
	selp.f32 	%f6369, %f2532, %f6369, %p171;
$L__BB2_143:
	setp.lt.u32 	%p172, %r38, 3;
	ld.global.v2.f32 	{%f181, %f182}, [%rd6+53248];
	mov.f32 	%f6375, 0f7F7FFFFF;
	mov.b32 	%r679, 0;
	@%p172 bra 	$L__BB2_146;
	mov.f32 	%f6375, 0f7F7FFFFF;
	mov.b32 	%r677, 0;
	and.b32  	%r679, %r260, 2147483644;
$L__BB2_145:
	.pragma "nounroll";
	shl.b32 	%r361, %r677, 1;
	mul.wide.u32 	%rd116, %r361, 8;
	add.s64 	%rd117, %rd2, %rd116;
	ld.global.v2.f32 	{%f2536, %f2537}, [%rd117];
	ld.global.v2.f32 	{%f2538, %f2539}, [%rd117+8];
	sub.f32 	%f2540, %f2538, %f2536;
	sub.f32 	%f2541, %f2539, %f2537;
	sub.f32 	%f2542, %f181, %f2536;
	sub.f32 	%f2543, %f182, %f2537;
	mul.f32 	%f2544, %f2543, %f2541;
	fma.rn.f32 	%f2545, %f2542, %f2540, %f2544;
	mul.f32 	%f2546, %f2541, %f2541;
	fma.rn.f32 	%f2547, %f2540, %f2540, %f2546;
	div.rn.f32 	%f2548, %f2545, %f2547;
	min.f32 	%f2549, %f2548, 0f3F800000;
	max.f32 	%f2550, %f2549, 0f00000000;
	fma.rn.f32 	%f2551, %f2540, %f2550, %f2536;
	fma.rn.f32 	%f2552, %f2541, %f2550, %f2537;
	sub.f32 	%f2553, %f2551, %f181;
	sub.f32 	%f2554, %f2552, %f182;
	mul.f32 	%f2555, %f2554, %f2554;
	fma.rn.f32 	%f2556, %f2553, %f2553, %f2555;
	sqrt.rn.f32 	%f2557, %f2556;
	setp.lt.f32 	%p173, %f2557, %f6375;
	selp.f32 	%f2558, %f2557, %f6375, %p173;
	ld.global.v2.f32 	{%f2559, %f2560}, [%rd117+16];
	ld.global.v2.f32 	{%f2561, %f2562}, [%rd117+24];
	sub.f32 	%f2563, %f2561, %f2559;
	sub.f32 	%f2564, %f2562, %f2560;
	sub.f32 	%f2565, %f181, %f2559;
	sub.f32 	%f2566, %f182, %f2560;
	mul.f32 	%f2567, %f2566, %f2564;
	fma.rn.f32 	%f2568, %f2565, %f2563, %f2567;
	mul.f32 	%f2569, %f2564, %f2564;
	fma.rn.f32 	%f2570, %f2563, %f2563, %f2569;
	div.rn.f32 	%f2571, %f2568, %f2570;
	min.f32 	%f2572, %f2571, 0f3F800000;
	max.f32 	%f2573, %f2572, 0f00000000;
	fma.rn.f32 	%f2574, %f2563, %f2573, %f2559;
	fma.rn.f32 	%f2575, %f2564, %f2573, %f2560;
	sub.f32 	%f2576, %f2574, %f181;
	sub.f32 	%f2577, %f2575, %f182;
	mul.f32 	%f2578, %f2577, %f2577;
	fma.rn.f32 	%f2579, %f2576, %f2576, %f2578;
	sqrt.rn.f32 	%f2580, %f2579;
	setp.lt.f32 	%p174, %f2580, %f2558;
	selp.f32 	%f2581, %f2580, %f2558, %p174;
	ld.global.v2.f32 	{%f2582, %f2583}, [%rd117+32];
	ld.global.v2.f32 	{%f2584, %f2585}, [%rd117+40];
	sub.f32 	%f2586, %f2584, %f2582;
	sub.f32 	%f2587, %f2585, %f2583;
	sub.f32 	%f2588, %f181, %f2582;
	sub.f32 	%f2589, %f182, %f2583;
	mul.f32 	%f2590, %f2589, %f2587;
	fma.rn.f32 	%f2591, %f2588, %f2586, %f2590;
	mul.f32 	%f2592, %f2587, %f2587;
	fma.rn.f32 	%f2593, %f2586, %f2586, %f2592;
	div.rn.f32 	%f2594, %f2591, %f2593;
	min.f32 	%f2595, %f2594, 0f3F800000;
	max.f32 	%f2596, %f2595, 0f00000000;
	fma.rn.f32 	%f2597, %f2586, %f2596, %f2582;
	fma.rn.f32 	%f2598, %f2587, %f2596, %f2583;
	sub.f32 	%f2599, %f2597, %f181;
	sub.f32 	%f2600, %f2598, %f182;
	mul.f32 	%f2601, %f2600, %f2600;
	fma.rn.f32 	%f2602, %f2599, %f2599, %f2601;
	sqrt.rn.f32 	%f2603, %f2602;
	setp.lt.f32 	%p175, %f2603, %f2581;
	selp.f32 	%f2604, %f2603, %f2581, %p175;
	ld.global.v2.f32 	{%f2605, %f2606}, [%rd117+48];
	ld.global.v2.f32 	{%f2607, %f2608}, [%rd117+56];
	sub.f32 	%f2609, %f2607, %f2605;
	sub.f32 	%f2610, %f2608, %f2606;
	sub.f32 	%f2611, %f181, %f2605;
	sub.f32 	%f2612, %f182, %f2606;
	mul.f32 	%f2613, %f2612, %f2610;
	fma.rn.f32 	%f2614, %f2611, %f2609, %f2613;
	mul.f32 	%f2615, %f2610, %f2610;
	fma.rn.f32 	%f2616, %f2609, %f2609, %f2615;
	div.rn.f32 	%f2617, %f2614, %f2616;
	min.f32 	%f2618, %f2617, 0f3F800000;
	max.f32 	%f2619, %f2618, 0f00000000;
	fma.rn.f32 	%f2620, %f2609, %f2619, %f2605;
	fma.rn.f32 	%f2621, %f2610, %f2619, %f2606;
	sub.f32 	%f2622, %f2620, %f181;
	sub.f32 	%f2623, %f2621, %f182;
	mul.f32 	%f2624, %f2623, %f2623;
	fma.rn.f32 	%f2625, %f2622, %f2622, %f2624;
	sqrt.rn.f32 	%f2626, %f2625;
	setp.lt.f32 	%p176, %f2626, %f2604;
	selp.f32 	%f6375, %f2626, %f2604, %p176;
	add.s32 	%r677, %r677, 4;
	setp.ne.s32 	%p177, %r677, %r679;
	@%p177 bra 	$L__BB2_145;
$L__BB2_146:
	setp.eq.s32 	%p178, %r39, 0;
	@%p178 bra 	$L__BB2_151;
	setp.eq.s32 	%p179, %r39, 1;
	@%p179 bra 	$L__BB2_149;
	shl.b32 	%r362, %r679, 1;
	mul.wide.u32 	%rd118, %r362, 8;
	add.s64 	%rd119, %rd2, %rd118;
	ld.global.v2.f32 	{%f2628, %f2629}, [%rd119];
	ld.global.v2.f32 	{%f2630, %f2631}, [%rd119+8];
	sub.f32 	%f2632, %f2630, %f2628;
	sub.f32 	%f2633, %f2631, %f2629;
	sub.f32 	%f2634, %f181, %f2628;
	sub.f32 	%f2635, %f182, %f2629;
	mul.f32 	%f2636, %f2635, %f2633;
	fma.rn.f32 	%f2637, %f2634, %f2632, %f2636;
	mul.f32 	%f2638, %f2633, %f2633;
	fma.rn.f32 	%f2639, %f2632, %f2632, %f2638;
	div.rn.f32 	%f2640, %f2637, %f2639;
	min.f32 	%f2641, %f2640, 0f3F800000;
	max.f32 	%f2642, %f2641, 0f00000000;
	fma.rn.f32 	%f2643, %f2632, %f2642, %f2628;
	fma.rn.f32 	%f2644, %f2633, %f2642, %f2629;
	sub.f32 	%f2645, %f2643, %f181;
	sub.f32 	%f2646, %f2644, %f182;
	mul.f32 	%f2647, %f2646, %f2646;
	fma.rn.f32 	%f2648, %f2645, %f2645, %f2647;
	sqrt.rn.f32 	%f2649, %f2648;
	setp.lt.f32 	%p180, %f2649, %f6375;
	selp.f32 	%f2650, %f2649, %f6375, %p180;
	add.s32 	%r363, %r362, 2;
	mul.wide.u32 	%rd120, %r363, 8;
	add.s64 	%rd121, %rd2, %rd120;
	ld.global.v2.f32 	{%f2651, %f2652}, [%rd121];
	ld.global.v2.f32 	{%f2653, %f2654}, [%rd121+8];
	sub.f32 	%f2655, %f2653, %f2651;
	sub.f32 	%f2656, %f2654, %f2652;
	sub.f32 	%f2657, %f181, %f2651;
	sub.f32 	%f2658, %f182, %f2652;
	mul.f32 	%f2659, %f2658, %f2656;
	fma.rn.f32 	%f2660, %f2657, %f2655, %f2659;
	mul.f32 	%f2661, %f2656, %f2656;
	fma.rn.f32 	%f2662, %f2655, %f2655, %f2661;
	div.rn.f32 	%f2663, %f2660, %f2662;
	min.f32 	%f2664, %f2663, 0f3F800000;
	max.f32 	%f2665, %f2664, 0f00000000;
	fma.rn.f32 	%f2666, %f2655, %f2665, %f2651;
	fma.rn.f32 	%f2667, %f2656, %f2665, %f2652;
	sub.f32 	%f2668, %f2666, %f181;
	sub.f32 	%f2669, %f2667, %f182;
	mul.f32 	%f2670, %f2669, %f2669;
	fma.rn.f32 	%f2671, %f2668, %f2668, %f2670;
	sqrt.rn.f32 	%f2672, %f2671;
	setp.lt.f32 	%p181, %f2672, %f2650;
	selp.f32 	%f6375, %f2672, %f2650, %p181;
	sub.s32 	%r679, %r363, %r679;
$L__BB2_149:
	and.b32  	%r364, %r260, 1;
	setp.eq.b32 	%p182, %r364, 1;
	not.pred 	%p183, %p182;
	@%p183 bra 	$L__BB2_151;
	shl.b32 	%r365, %r679, 1;
	mul.wide.u32 	%rd122, %r365, 8;
	add.s64 	%rd123, %rd2, %rd122;
	ld.global.v2.f32 	{%f2673, %f2674}, [%rd123];
	ld.global.v2.f32 	{%f2675, %f2676}, [%rd123+8];
	sub.f32 	%f2677, %f2675, %f2673;
	sub.f32 	%f2678, %f2676, %f2674;
	sub.f32 	%f2679, %f181, %f2673;
	sub.f32 	%f2680, %f182, %f2674;
	mul.f32 	%f2681, %f2680, %f2678;
	fma.rn.f32 	%f2682, %f2679, %f2677, %f2681;
	mul.f32 	%f2683, %f2678, %f2678;
	fma.rn.f32 	%f2684, %f2677, %f2677, %f2683;
	div.rn.f32 	%f2685, %f2682, %f2684;
	min.f32 	%f2686, %f2685, 0f3F800000;
	max.f32 	%f2687, %f2686, 0f00000000;
	fma.rn.f32 	%f2688, %f2677, %f2687, %f2673;
	fma.rn.f32 	%f2689, %f2678, %f2687, %f2674;
	sub.f32 	%f2690, %f2688, %f181;
	sub.f32 	%f2691, %f2689, %f182;
	mul.f32 	%f2692, %f2691, %f2691;
	fma.rn.f32 	%f2693, %f2690, %f2690, %f2692;
	sqrt.rn.f32 	%f2694, %f2693;
	setp.lt.f32 	%p184, %f2694, %f6375;
	selp.f32 	%f6375, %f2694, %f6375, %p184;
$L__BB2_151:
	setp.lt.u32 	%p185, %r38, 3;
	ld.global.v2.f32 	{%f192, %f193}, [%rd6+57344];
	mov.f32 	%f6381, 0f7F7FFFFF;
	mov.b32 	%r682, 0;
	@%p185 bra 	$L__BB2_154;
	mov.f32 	%f6381, 0f7F7FFFFF;
	mov.b32 	%r680, 0;
	and.b32  	%r682, %r260, 2147483644;
$L__BB2_153:
	.pragma "nounroll";
	shl.b32 	%r368, %r680, 1;
	mul.wide.u32 	%rd124, %r368, 8;
	add.s64 	%rd125, %rd2, %rd124;
	ld.global.v2.f32 	{%f2698, %f2699}, [%rd125];
	ld.global.v2.f32 	{%f2700, %f2701}, [%rd125+8];
	sub.f32 	%f2702, %f2700, %f2698;
	sub.f32 	%f2703, %f2701, %f2699;
	sub.f32 	%f2704, %f192, %f2698;
	sub.f32 	%f2705, %f193, %f2699;
	mul.f32 	%f2706, %f2705, %f2703;
	fma.rn.f32 	%f2707, %f2704, %f2702, %f2706;
	mul.f32 	%f2708, %f2703, %f2703;
	fma.rn.f32 	%f2709, %f2702, %f2702, %f2708;
	div.rn.f32 	%f2710, %f2707, %f2709;
	min.f32 	%f2711, %f2710, 0f3F800000;
	max.f32 	%f2712, %f2711, 0f00000000;
	fma.rn.f32 	%f2713, %f2702, %f2712, %f2698;
	fma.rn.f32 	%f2714, %f2703, %f2712, %f2699;
	sub.f32 	%f2715, %f2713, %f192;
	sub.f32 	%f2716, %f2714, %f193;
	mul.f32 	%f2717, %f2716, %f2716;
	fma.rn.f32 	%f2718, %f2715, %f2715, %f2717;
	sqrt.rn.f32 	%f2719, %f2718;
	setp.lt.f32 	%p186, %f2719, %f6381;
	selp.f32 	%f2720, %f2719, %f6381, %p186;
	ld.global.v2.f32 	{%f2721, %f2722}, [%rd125+16];
	ld.global.v2.f32 	{%f2723, %f2724}, [%rd125+24];
	sub.f32 	%f2725, %f2723, %f2721;
	sub.f32 	%f2726, %f2724, %f2722;
	sub.f32 	%f2727, %f192, %f2721;
	sub.f32 	%f2728, %f193, %f2722;
	mul.f32 	%f2729, %f2728, %f2726;
	fma.rn.f32 	%f2730, %f2727, %f2725, %f2729;
	mul.f32 	%f2731, %f2726, %f2726;
	fma.rn.f32 	%f2732, %f2725, %f2725, %f2731;
	div.rn.f32 	%f2733, %f2730, %f2732;
	min.f32 	%f2734, %f2733, 0f3F800000;
	max.f32 	%f2735, %f2734, 0f00000000;
	fma.rn.f32 	%f2736, %f2725, %f2735, %f2721;
	fma.rn.f32 	%f2737, %f2726, %f2735, %f2722;
	sub.f32 	%f2738, %f2736, %f192;
	sub.f32 	%f2739, %f2737, %f193;
	mul.f32 	%f2740, %f2739, %f2739;
	fma.rn.f32 	%f2741, %f2738, %f2738, %f2740;
	sqrt.rn.f32 	%f2742, %f2741;
	setp.lt.f32 	%p187, %f2742, %f2720;
	selp.f32 	%f2743, %f2742, %f2720, %p187;
	ld.global.v2.f32 	{%f2744, %f2745}, [%rd125+32];
	ld.global.v2.f32 	{%f2746, %f2747}, [%rd125+40];
	sub.f32 	%f2748, %f2746, %f2744;
	sub.f32 	%f2749, %f2747, %f2745;
	sub.f32 	%f2750, %f192, %f2744;
	sub.f32 	%f2751, %f193, %f2745;
	mul.f32 	%f2752, %f2751, %f2749;
	fma.rn.f32 	%f2753, %f2750, %f2748, %f2752;
	mul.f32 	%f2754, %f2749, %f2749;
	fma.rn.f32 	%f2755, %f2748, %f2748, %f2754;
	div.rn.f32 	%f2756, %f2753, %f2755;
	min.f32 	%f2757, %f2756, 0f3F800000;
	max.f32 	%f2758, %f2757, 0f00000000;
	fma.rn.f32 	%f2759, %f2748, %f2758, %f2744;
	fma.rn.f32 	%f2760, %f2749, %f2758, %f2745;
	sub.f32 	%f2761, %f2759, %f192;
	sub.f32 	%f2762, %f2760, %f193;
	mul.f32 	%f2763, %f2762, %f2762;
	fma.rn.f32 	%f2764, %f2761, %f2761, %f2763;
	sqrt.rn.f32 	%f2765, %f2764;
	setp.lt.f32 	%p188, %f2765, %f2743;
	selp.f32 	%f2766, %f2765, %f2743, %p188;
	ld.global.v2.f32 	{%f2767, %f2768}, [%rd125+48];
	ld.global.v2.f32 	{%f2769, %f2770}, [%rd125+56];
	sub.f32 	%f2771, %f2769, %f2767;
	sub.f32 	%f2772, %f2770, %f2768;
	sub.f32 	%f2773, %f192, %f2767;
	sub.f32 	%f2774, %f193, %f2768;
	mul.f32 	%f2775, %f2774, %f2772;
	fma.rn.f32 	%f2776, %f2773, %f2771, %f2775;
	mul.f32 	%f2777, %f2772, %f2772;
	fma.rn.f32 	%f2778, %f2771, %f2771, %f2777;
	div.rn.f32 	%f2779, %f2776, %f2778;
	min.f32 	%f2780, %f2779, 0f3F800000;
	max.f32 	%f2781, %f2780, 0f00000000;
	fma.rn.f32 	%f2782, %f2771, %f2781, %f2767;
	fma.rn.f32 	%f2783, %f2772, %f2781, %f2768;
	sub.f32 	%f2784, %f2782, %f192;
	sub.f32 	%f2785, %f2783, %f193;
	mul.f32 	%f2786, %f2785, %f2785;
	fma.rn.f32 	%f2787, %f2784, %f2784, %f2786;
	sqrt.rn.f32 	%f2788, %f2787;
	setp.lt.f32 	%p189, %f2788, %f2766;
	selp.f32 	%f6381, %f2788, %f2766, %p189;
	add.s32 	%r680, %r680, 4;
	setp.ne.s32 	%p190, %r680, %r682;
	@%p190 bra 	$L__BB2_153;
$L__BB2_154:
	setp.eq.s32 	%p191, %r39, 0;
	@%p191 bra 	$L__BB2_159;
	setp.eq.s32 	%p192, %r39, 1;
	@%p192 bra 	$L__BB2_157;
	shl.b32 	%r369, %r682, 1;
	mul.wide.u32 	%rd126, %r369, 8;
	add.s64 	%rd127, %rd2, %rd126;
	ld.global.v2.f32 	{%f2790, %f2791}, [%rd127];
	ld.global.v2.f32 	{%f2792, %f2793}, [%rd127+8];
	sub.f32 	%f2794, %f2792, %f2790;
	sub.f32 	%f2795, %f2793, %f2791;
	sub.f32 	%f2796, %f192, %f2790;
	sub.f32 	%f2797, %f193, %f2791;
	mul.f32 	%f2798, %f2797, %f2795;
	fma.rn.f32 	%f2799, %f2796, %f2794, %f2798;
	mul.f32 	%f2800, %f2795, %f2795;
	fma.rn.f32 	%f2801, %f2794, %f2794, %f2800;
	div.rn.f32 	%f2802, %f2799, %f2801;
	min.f32 	%f2803, %f2802, 0f3F800000;
	max.f32 	%f2804, %f2803, 0f00000000;
	fma.rn.f32 	%f2805, %f2794, %f2804, %f2790;
	fma.rn.f32 	%f2806, %f2795, %f2804, %f2791;
	sub.f32 	%f2807, %f2805, %f192;
	sub.f32 	%f2808, %f2806, %f193;
	mul.f32 	%f2809, %f2808, %f2808;
	fma.rn.f32 	%f2810, %f2807, %f2807, %f2809;
	sqrt.rn.f32 	%f2811, %f2810;
	setp.lt.f32 	%p193, %f2811, %f6381;
	selp.f32 	%f2812, %f2811, %f6381, %p193;
	add.s32 	%r370, %r369, 2;
	mul.wide.u32 	%rd128, %r370, 8;
	add.s64 	%rd129, %rd2, %rd128;
	ld.global.v2.f32 	{%f2813, %f2814}, [%rd129];
	ld.global.v2.f32 	{%f2815, %f2816}, [%rd129+8];
	sub.f32 	%f2817, %f2815, %f2813;
	sub.f32 	%f2818, %f2816, %f2814;
	sub.f32 	%f2819, %f192, %f2813;
	sub.f32 	%f2820, %f193, %f2814;
	mul.f32 	%f2821, %f2820, %f2818;
	fma.rn.f32 	%f2822, %f2819, %f2817, %f2821;
	mul.f32 	%f2823, %f2818, %f2818;
	fma.rn.f32 	%f2824, %f2817, %f2817, %f2823;
	div.rn.f32 	%f2825, %f2822, %f2824;
	min.f32 	%f2826, %f2825, 0f3F800000;
	max.f32 	%f2827, %f2826, 0f00000000;
	fma.rn.f32 	%f2828, %f2817, %f2827, %f2813;
	fma.rn.f32 	%f2829, %f2818, %f2827, %f2814;
	sub.f32 	%f2830, %f2828, %f192;
	sub.f32 	%f2831, %f2829, %f193;
	mul.f32 	%f2832, %f2831, %f2831;
	fma.rn.f32 	%f2833, %f2830, %f2830, %f2832;
	sqrt.rn.f32 	%f2834, %f2833;
	setp.lt.f32 	%p194, %f2834, %f2812;
	selp.f32 	%f6381, %f2834, %f2812, %p194;
	sub.s32 	%r682, %r370, %r682;
$L__BB2_157:
	and.b32  	%r371, %r260, 1;
	setp.eq.b32 	%p195, %r371, 1;
	not.pred 	%p196, %p195;
	@%p196 bra 	$L__BB2_159;
	shl.b32 	%r372, %r682, 1;
	mul.wide.u32 	%rd130, %r372, 8;
	add.s64 	%rd131, %rd2, %rd130;
	ld.global.v2.f32 	{%f2835, %f2836}, [%rd131];
	ld.global.v2.f32 	{%f2837, %f2838}, [%rd131+8];
	sub.f32 	%f2839, %f2837, %f2835;
	sub.f32 	%f2840, %f2838, %f2836;
	sub.f32 	%f2841, %f192, %f2835;
	sub.f32 	%f2842, %f193, %f2836;
	mul.f32 	%f2843, %f2842, %f2840;
	fma.rn.f32 	%f2844, %f2841, %f2839, %f2843;
	mul.f32 	%f2845, %f2840, %f2840;
	fma.rn.f32 	%f2846, %f2839, %f2839, %f2845;
	div.rn.f32 	%f2847, %f2844, %f2846;
	min.f32 	%f2848, %f2847, 0f3F800000;
	max.f32 	%f2849, %f2848, 0f00000000;
	fma.rn.f32 	%f2850, %f2839, %f2849, %f2835;
	fma.rn.f32 	%f2851, %f2840, %f2849, %f2836;
	sub.f32 	%f2852, %f2850, %f192;
	sub.f32 	%f2853, %f2851, %f193;
	mul.f32 	%f2854, %f2853, %f2853;
	fma.rn.f32 	%f2855, %f2852, %f2852, %f2854;
	sqrt.rn.f32 	%f2856, %f2855;
	setp.lt.f32 	%p197, %f2856, %f6381;
	selp.f32 	%f6381, %f2856, %f6381, %p197;
$L__BB2_159:
	setp.lt.u32 	%p198, %r38, 3;
	ld.global.v2.f32 	{%f203, %f204}, [%rd6+61440];
	mov.f32 	%f6387, 0f7F7FFFFF;
	mov.b32 	%r685, 0;
	@%p198 bra 	$L__BB2_162;
	mov.f32 	%f6387, 0f7F7FFFFF;
	mov.b32 	%r683, 0;
	and.b32  	%r685, %r260, 2147483644;
$L__BB2_161:
	.pragma "nounroll";
	shl.b32 	%r375, %r683, 1;
	mul.wide.u32 	%rd132, %r375, 8;
	add.s64 	%rd133, %rd2, %rd132;
	ld.global.v2.f32 	{%f2860, %f2861}, [%rd133];
	ld.global.v2.f32 	{%f2862, %f2863}, [%rd133+8];
	sub.f32 	%f2864, %f2862, %f2860;
	sub.f32 	%f2865, %f2863, %f2861;
	sub.f32 	%f2866, %f203, %f2860;
	sub.f32 	%f2867, %f204, %f2861;
	mul.f32 	%f2868, %f2867, %f2865;
	fma.rn.f32 	%f2869, %f2866, %f2864, %f2868;
	mul.f32 	%f2870, %f2865, %f2865;
	fma.rn.f32 	%f2871, %f2864, %f2864, %f2870;
	div.rn.f32 	%f2872, %f2869, %f2871;
	min.f32 	%f2873, %f2872, 0f3F800000;
	max.f32 	%f2874, %f2873, 0f00000000;
	fma.rn.f32 	%f2875, %f2864, %f2874, %f2860;
	fma.rn.f32 	%f2876, %f2865, %f2874, %f2861;
	sub.f32 	%f2877, %f2875, %f203;
	sub.f32 	%f2878, %f2876, %f204;
	mul.f32 	%f2879, %f2878, %f2878;
	fma.rn.f32 	%f2880, %f2877, %f2877, %f2879;
	sqrt.rn.f32 	%f2881, %f2880;
	setp.lt.f32 	%p199, %f2881, %f6387;
	selp.f32 	%f2882, %f2881, %f6387, %p199;
	ld.global.v2.f32 	{%f2883, %f2884}, [%rd133+16];
	ld.global.v2.f32 	{%f2885, %f2886}, [%rd133+24];
	sub.f32 	%f2887, %f2885, %f2883;
	sub.f32 	%f2888, %f2886, %f2884;
	sub.f32 	%f2889, %f203, %f2883;
	sub.f32 	%f2890, %f204, %f2884;
	mul.f32 	%f2891, %f2890, %f2888;
	fma.rn.f32 	%f2892, %f2889, %f2887, %f2891;
	mul.f32 	%f2893, %f2888, %f2888;
	fma.rn.f32 	%f2894, %f2887, %f2887, %f2893;
	div.rn.f32 	%f2895, %f2892, %f2894;
	min.f32 	%f2896, %f2895, 0f3F800000;
	max.f32 	%f2897, %f2896, 0f00000000;
	fma.rn.f32 	%f2898, %f2887, %f2897, %f2883;
	fma.rn.f32 	%f2899, %f2888, %f2897, %f2884;
	sub.f32 	%f2900, %f2898, %f203;
	sub.f32 	%f2901, %f2899, %f204;
	mul.f32 	%f2902, %f2901, %f2901;
	fma.rn.f32 	%f2903, %f2900, %f2900, %f2902;
	sqrt.rn.f32 	%f2904, %f2903;
	setp.lt.f32 	%p200, %f2904, %f2882;
	selp.f32 	%f2905, %f2904, %f2882, %p200;
	ld.global.v2.f32 	{%f2906, %f2907}, [%rd133+32];
	ld.global.v2.f32 	{%f2908, %f2909}, [%rd133+40];
	sub.f32 	%f2910, %f2908, %f2906;
	sub.f32 	%f2911, %f2909, %f2907;
	sub.f32 	%f2912, %f203, %f2906;
	sub.f32 	%f2913, %f204, %f2907;
	mul.f32 	%f2914, %f2913, %f2911;
	fma.rn.f32 	%f2915, %f2912, %f2910, %f2914;
	mul.f32 	%f2916, %f2911, %f2911;
	fma.rn.f32 	%f2917, %f2910, %f2910, %f2916;
	div.rn.f32 	%f2918, %f2915, %f2917;
	min.f32 	%f2919, %f2918, 0f3F800000;
	max.f32 	%f2920, %f2919, 0f00000000;
	fma.rn.f32 	%f2921, %f2910, %f2920, %f2906;
	fma.rn.f32 	%f2922, %f2911, %f2920, %f2907;
	sub.f32 	%f2923, %f2921, %f203;
	sub.f32 	%f2924, %f2922, %f204;
	mul.f32 	%f2925, %f2924, %f2924;
	fma.rn.f32 	%f2926, %f2923, %f2923, %f2925;
	sqrt.rn.f32 	%f2927, %f2926;
	setp.lt.f32 	%p201, %f2927, %f2905;
	selp.f32 	%f2928, %f2927, %f2905, %p201;
	ld.global.v2.f32 	{%f2929, %f2930}, [%rd133+48];
	ld.global.v2.f32 	{%f2931, %f2932}, [%rd133+56];
	sub.f32 	%f2933, %f2931, %f2929;
	sub.f32 	%f2934, %f2932, %f2930;
	sub.f32 	%f2935, %f203, %f2929;
	sub.f32 	%f2936, %f204, %f2930;
	mul.f32 	%f2937, %f2936, %f2934;
	fma.rn.f32 	%f2938, %f2935, %f2933, %f2937;
	mul.f32 	%f2939, %f2934, %f2934;
	fma.rn.f32 	%f2940, %f2933, %f2933, %f2939;
	div.rn.f32 	%f2941, %f2938, %f2940;
	min.f32 	%f2942, %f2941, 0f3F800000;
	max.f32 	%f2943, %f2942, 0f00000000;
	fma.rn.f32 	%f2944, %f2933, %f2943, %f2929;
	fma.rn.f32 	%f2945, %f2934, %f2943, %f2930;
	sub.f32 	%f2946, %f2944, %f203;
	sub.f32 	%f2947, %f2945, %f204;
	mul.f32 	%f2948, %f2947, %f2947;
	fma.rn.f32 	%f2949, %f2946, %f2946, %f2948;
	sqrt.rn.f32 	%f2950, %f2949;
	setp.lt.f32 	%p202, %f2950, %f2928;
	selp.f32 	%f6387, %f2950, %f2928, %p202;
	add.s32 	%r683, %r683, 4;
	setp.ne.s32 	%p203, %r683, %r685;
	@%p203 bra 	$L__BB2_161;
$L__BB2_162:
	setp.eq.s32 	%p204, %r39, 0;
	@%p204 bra 	$L__BB2_167;
	setp.eq.s32 	%p205, %r39, 1;
	@%p205 bra 	$L__BB2_165;
	shl.b32 	%r377, %r685, 1;
	mul.wide.u32 	%rd134, %r377, 8;
	add.s64 	%rd135, %rd2, %rd134;
	ld.global.v2.f32 	{%f2952, %f2953}, [%rd135];
	ld.global.v2.f32 	{%f2954, %f2955}, [%rd135+8];
	sub.f32 	%f2956, %f2954, %f2952;
	sub.f32 	%f2957, %f2955, %f2953;
	sub.f32 	%f2958, %f203, %f2952;
	sub.f32 	%f2959, %f204, %f2953;
	mul.f32 	%f2960, %f2959, %f2957;
	fma.rn.f32 	%f2961, %f2958, %f2956, %f2960;
	mul.f32 	%f2962, %f2957, %f2957;
	fma.rn.f32 	%f2963, %f2956, %f2956, %f2962;
	div.rn.f32 	%f2964, %f2961, %f2963;
	min.f32 	%f2965, %f2964, 0f3F800000;
	max.f32 	%f2966, %f2965, 0f00000000;
	fma.rn.f32 	%f2967, %f2956, %f2966, %f2952;
	fma.rn.f32 	%f2968, %f2957, %f2966, %f2953;
	sub.f32 	%f2969, %f2967, %f203;
	sub.f32 	%f2970, %f2968, %f204;
	mul.f32 	%f2971, %f2970, %f2970;
	fma.rn.f32 	%f2972, %f2969, %f2969, %f2971;
	sqrt.rn.f32 	%f2973, %f2972;
	setp.lt.f32 	%p206, %f2973, %f6387;
	selp.f32 	%f2974, %f2973, %f6387, %p206;
	add.s32 	%r378, %r377, 2;
	mul.wide.u32 	%rd136, %r378, 8;
	add.s64 	%rd137, %rd2, %rd136;
	ld.global.v2.f32 	{%f2975, %f2976}, [%rd137];
	ld.global.v2.f32 	{%f2977, %f2978}, [%rd137+8];
	sub.f32 	%f2979, %f2977, %f2975;
	sub.f32 	%f2980, %f2978, %f2976;
	sub.f32 	%f2981, %f203, %f2975;
	sub.f32 	%f2982, %f204, %f2976;
	mul.f32 	%f2983, %f2982, %f2980;
	fma.rn.f32 	%f2984, %f2981, %f2979, %f2983;
	mul.f32 	%f2985, %f2980, %f2980;
	fma.rn.f32 	%f2986, %f2979, %f2979, %f2985;
	div.rn.f32 	%f2987, %f2984, %f2986;
	min.f32 	%f2988, %f2987, 0f3F800000;
	max.f32 	%f2989, %f2988, 0f00000000;
	fma.rn.f32 	%f2990, %f2979, %f2989, %f2975;
	fma.rn.f32 	%f2991, %f2980, %f2989, %f2976;
	sub.f32 	%f2992, %f2990, %f203;
	sub.f32 	%f2993, %f2991, %f204;
	mul.f32 	%f2994, %f2993, %f2993;
	fma.rn.f32 	%f2995, %f2992, %f2992, %f2994;
	sqrt.rn.f32 	%f2996, %f2995;
	setp.lt.f32 	%p207, %f2996, %f2974;
	selp.f32 	%f6387, %f2996, %f2974, %p207;
	sub.s32 	%r685, %r378, %r685;
$L__BB2_165:
	and.b32  	%r379, %r260, 1;
	setp.eq.b32 	%p208, %r379, 1;
	not.pred 	%p209, %p208;
	@%p209 bra 	$L__BB2_167;
	shl.b32 	%r380, %r685, 1;
	mul.wide.u32 	%rd138, %r380, 8;
	add.s64 	%rd139, %rd2, %rd138;
	ld.global.v2.f32 	{%f2997, %f2998}, [%rd139];
	ld.global.v2.f32 	{%f2999, %f3000}, [%rd139+8];
	sub.f32 	%f3001, %f2999, %f2997;
	sub.f32 	%f3002, %f3000, %f2998;
	sub.f32 	%f3003, %f203, %f2997;
	sub.f32 	%f3004, %f204, %f2998;
	mul.f32 	%f3005, %f3004, %f3002;
	fma.rn.f32 	%f3006, %f3003, %f3001, %f3005;
	mul.f32 	%f3007, %f3002, %f3002;
	fma.rn.f32 	%f3008, %f3001, %f3001, %f3007;
	div.rn.f32 	%f3009, %f3006, %f3008;
	min.f32 	%f3010, %f3009, 0f3F800000;
	max.f32 	%f3011, %f3010, 0f00000000;
	fma.rn.f32 	%f3012, %f3001, %f3011, %f2997;
	fma.rn.f32 	%f3013, %f3002, %f3011, %f2998;
	sub.f32 	%f3014, %f3012, %f203;
	sub.f32 	%f3015, %f3013, %f204;
	mul.f32 	%f3016, %f3015, %f3015;
	fma.rn.f32 	%f3017, %f3014, %f3014, %f3016;
	sqrt.rn.f32 	%f3018, %f3017;
	setp.lt.f32 	%p210, %f3018, %f6387;
	selp.f32 	%f6387, %f3018, %f6387, %p210;
$L__BB2_167:
	add.f32 	%f3019, %f6297, %f6303;
	add.f32 	%f3020, %f6309, %f6315;
	add.f32 	%f3021, %f6321, %f6327;
	add.f32 	%f3022, %f6333, %f6339;
	add.f32 	%f3023, %f6345, %f6351;
	add.f32 	%f3024, %f6357, %f6363;
	add.f32 	%f3025, %f6369, %f6375;
	add.f32 	%f3026, %f6381, %f6387;
	add.f32 	%f3027, %f3019, %f3020;
	add.f32 	%f3028, %f3021, %f3022;
	add.f32 	%f3029, %f3023, %f3024;
	add.f32 	%f3030, %f3025, %f3026;
	add.f32 	%f3031, %f3027, %f3028;
	add.f32 	%f3032, %f3029, %f3030;
	add.f32 	%f6506, %f3031, %f3032;
$L__BB2_168:
	shl.b32 	%r381, %r256, 13;
	setp.lt.u32 	%p211, %r4, %r381;
	@%p211 bra 	$L__BB2_319;
	mov.u32 	%r383, %ctaid.x;
	shl.b32 	%r687, %r383, 13;
	and.b32  	%r138, %r260, 3;
	and.b32  	%r139, %r260, 2147483644;
	and.b32  	%r140, %r260, 1;
	mov.b32 	%r141, 0;
$L__BB2_170:
	add.s32 	%r143, %r260, -1;
	mov.u32 	%r742, %tid.x;
	shl.b32 	%r146, %r256, 13;
	add.s32 	%r687, %r687, %r146;
	add.s32 	%r384, %r255, -8192;
	setp.gt.u32 	%p212, %r687, %r384;
	@%p212 bra 	$L__BB2_302;
	setp.lt.s32 	%p213, %r260, 1;
	mov.f32 	%f6492, 0f7F800000;
	mov.f32 	%f6395, 0f7F7FFFFF;
	mov.f32 	%f6485, %f6395;
	mov.f32 	%f6493, %f6492;
	mov.f32 	%f6494, %f6492;
	@%p213 bra 	$L__BB2_301;
	setp.lt.u32 	%p214, %r143, 3;
	add.s32 	%r386, %r742, %r687;
	mul.wide.u32 	%rd140, %r386, 8;
	add.s64 	%rd7, %rd1, %rd140;
	ld.global.v2.f32 	{%f217, %f218}, [%rd7];
	mov.f32 	%f6395, 0f7F7FFFFF;
	mov.b32 	%r690, 0;
	@%p214 bra 	$L__BB2_175;
	mov.f32 	%f6395, 0f7F7FFFFF;
	mov.b32 	%r688, 0;
$L__BB2_174:
	.pragma "nounroll";
	shl.b32 	%r388, %r688, 1;
	mul.wide.u32 	%rd141, %r388, 8;
	add.s64 	%rd142, %rd2, %rd141;
	ld.global.v2.f32 	{%f3038, %f3039}, [%rd142];
	ld.global.v2.f32 	{%f3040, %f3041}, [%rd142+8];
	sub.f32 	%f3042, %f3040, %f3038;
	sub.f32 	%f3043, %f3041, %f3039;
	sub.f32 	%f3044, %f217, %f3038;
	sub.f32 	%f3045, %f218, %f3039;
	mul.f32 	%f3046, %f3045, %f3043;
	fma.rn.f32 	%f3047, %f3044, %f3042, %f3046;
	mul.f32 	%f3048, %f3043, %f3043;
	fma.rn.f32 	%f3049, %f3042, %f3042, %f3048;
	div.rn.f32 	%f3050, %f3047, %f3049;
	min.f32 	%f3051, %f3050, 0f3F800000;
	max.f32 	%f3052, %f3051, 0f00000000;
	fma.rn.f32 	%f3053, %f3042, %f3052, %f3038;
	fma.rn.f32 	%f3054, %f3043, %f3052, %f3039;
	sub.f32 	%f3055, %f3053, %f217;
	sub.f32 	%f3056, %f3054, %f218;
	mul.f32 	%f3057, %f3056, %f3056;
	fma.rn.f32 	%f3058, %f3055, %f3055, %f3057;
	sqrt.rn.f32 	%f3059, %f3058;
	setp.lt.f32 	%p215, %f3059, %f6395;
	selp.f32 	%f3060, %f3059, %f6395, %p215;
	ld.global.v2.f32 	{%f3061, %f3062}, [%rd142+16];
	ld.global.v2.f32 	{%f3063, %f3064}, [%rd142+24];
	sub.f32 	%f3065, %f3063, %f3061;
	sub.f32 	%f3066, %f3064, %f3062;
	sub.f32 	%f3067, %f217, %f3061;
	sub.f32 	%f3068, %f218, %f3062;
	mul.f32 	%f3069, %f3068, %f3066;
	fma.rn.f32 	%f3070, %f3067, %f3065, %f3069;
	mul.f32 	%f3071, %f3066, %f3066;
	fma.rn.f32 	%f3072, %f3065, %f3065, %f3071;
	div.rn.f32 	%f3073, %f3070, %f3072;
	min.f32 	%f3074, %f3073, 0f3F800000;
	max.f32 	%f3075, %f3074, 0f00000000;
	fma.rn.f32 	%f3076, %f3065, %f3075, %f3061;
	fma.rn.f32 	%f3077, %f3066, %f3075, %f3062;
	sub.f32 	%f3078, %f3076, %f217;
	sub.f32 	%f3079, %f3077, %f218;
	mul.f32 	%f3080, %f3079, %f3079;
	fma.rn.f32 	%f3081, %f3078, %f3078, %f3080;
	sqrt.rn.f32 	%f3082, %f3081;
	setp.lt.f32 	%p216, %f3082, %f3060;
	selp.f32 	%f3083, %f3082, %f3060, %p216;
	ld.global.v2.f32 	{%f3084, %f3085}, [%rd142+32];
	ld.global.v2.f32 	{%f3086, %f3087}, [%rd142+40];
	sub.f32 	%f3088, %f3086, %f3084;
	sub.f32 	%f3089, %f3087, %f3085;
	sub.f32 	%f3090, %f217, %f3084;
	sub.f32 	%f3091, %f218, %f3085;
	mul.f32 	%f3092, %f3091, %f3089;
	fma.rn.f32 	%f3093, %f3090, %f3088, %f3092;
	mul.f32 	%f3094, %f3089, %f3089;
	fma.rn.f32 	%f3095, %f3088, %f3088, %f3094;
	div.rn.f32 	%f3096, %f3093, %f3095;
	min.f32 	%f3097, %f3096, 0f3F800000;
	max.f32 	%f3098, %f3097, 0f00000000;
	fma.rn.f32 	%f3099, %f3088, %f3098, %f3084;
	fma.rn.f32 	%f3100, %f3089, %f3098, %f3085;
	sub.f32 	%f3101, %f3099, %f217;
	sub.f32 	%f3102, %f3100, %f218;
	mul.f32 	%f3103, %f3102, %f3102;
	fma.rn.f32 	%f3104, %f3101, %f3101, %f3103;
	sqrt.rn.f32 	%f3105, %f3104;
	setp.lt.f32 	%p217, %f3105, %f3083;
	selp.f32 	%f3106, %f3105, %f3083, %p217;
	ld.global.v2.f32 	{%f3107, %f3108}, [%rd142+48];
	ld.global.v2.f32 	{%f3109, %f3110}, [%rd142+56];
	sub.f32 	%f3111, %f3109, %f3107;
	sub.f32 	%f3112, %f3110, %f3108;
	sub.f32 	%f3113, %f217, %f3107;
	sub.f32 	%f3114, %f218, %f3108;
	mul.f32 	%f3115, %f3114, %f3112;
	fma.rn.f32 	%f3116, %f3113, %f3111, %f3115;
	mul.f32 	%f3117, %f3112, %f3112;
	fma.rn.f32 	%f3118, %f3111, %f3111, %f3117;
	div.rn.f32 	%f3119, %f3116, %f3118;
	min.f32 	%f3120, %f3119, 0f3F800000;
	max.f32 	%f3121, %f3120, 0f00000000;
	fma.rn.f32 	%f3122, %f3111, %f3121, %f3107;
	fma.rn.f32 	%f3123, %f3112, %f3121, %f3108;
	sub.f32 	%f3124, %f3122, %f217;
	sub.f32 	%f3125, %f3123, %f218;
	mul.f32 	%f3126, %f3125, %f3125;
	fma.rn.f32 	%f3127, %f3124, %f3124, %f3126;
	sqrt.rn.f32 	%f3128, %f3127;
	setp.lt.f32 	%p218, %f3128, %f3106;
	selp.f32 	%f6395, %f3128, %f3106, %p218;
	add.s32 	%r688, %r688, 4;
	setp.ne.s32 	%p219, %r688, %r139;
	mov.u32 	%r690, %r139;
	@%p219 bra 	$L__BB2_174;
$L__BB2_175:
	add.s32 	%r152, %r138, -1;
	setp.eq.s32 	%p220, %r138, 0;
	@%p220 bra 	$L__BB2_180;
	setp.eq.s32 	%p221, %r152, 0;
	@%p221 bra 	$L__BB2_178;
	shl.b32 	%r389, %r690, 1;
	mul.wide.u32 	%rd143, %r389, 8;
	add.s64 	%rd144, %rd2, %rd143;
	ld.global.v2.f32 	{%f3130, %f3131}, [%rd144];
	ld.global.v2.f32 	{%f3132, %f3133}, [%rd144+8];
	sub.f32 	%f3134, %f3132, %f3130;
	sub.f32 	%f3135, %f3133, %f3131;
	sub.f32 	%f3136, %f217, %f3130;
	sub.f32 	%f3137, %f218, %f3131;
	mul.f32 	%f3138, %f3137, %f3135;
	fma.rn.f32 	%f3139, %f3136, %f3134, %f3138;
	mul.f32 	%f3140, %f3135, %f3135;
	fma.rn.f32 	%f3141, %f3134, %f3134, %f3140;
	div.rn.f32 	%f3142, %f3139, %f3141;
	min.f32 	%f3143, %f3142, 0f3F800000;
	max.f32 	%f3144, %f3143, 0f00000000;
	fma.rn.f32 	%f3145, %f3134, %f3144, %f3130;
	fma.rn.f32 	%f3146, %f3135, %f3144, %f3131;
	sub.f32 	%f3147, %f3145, %f217;
	sub.f32 	%f3148, %f3146, %f218;
	mul.f32 	%f3149, %f3148, %f3148;
	fma.rn.f32 	%f3150, %f3147, %f3147, %f3149;
	sqrt.rn.f32 	%f3151, %f3150;
	setp.lt.f32 	%p222, %f3151, %f6395;
	selp.f32 	%f3152, %f3151, %f6395, %p222;
	add.s32 	%r390, %r389, 2;
	mul.wide.u32 	%rd145, %r390, 8;
	add.s64 	%rd146, %rd2, %rd145;
	ld.global.v2.f32 	{%f3153, %f3154}, [%rd146];
	ld.global.v2.f32 	{%f3155, %f3156}, [%rd146+8];
	sub.f32 	%f3157, %f3155, %f3153;
	sub.f32 	%f3158, %f3156, %f3154;
	sub.f32 	%f3159, %f217, %f3153;
	sub.f32 	%f3160, %f218, %f3154;
	mul.f32 	%f3161, %f3160, %f3158;
	fma.rn.f32 	%f3162, %f3159, %f3157, %f3161;
	mul.f32 	%f3163, %f3158, %f3158;
	fma.rn.f32 	%f3164, %f3157, %f3157, %f3163;
	div.rn.f32 	%f3165, %f3162, %f3164;
	min.f32 	%f3166, %f3165, 0f3F800000;
	max.f32 	%f3167, %f3166, 0f00000000;
	fma.rn.f32 	%f3168, %f3157, %f3167, %f3153;
	fma.rn.f32 	%f3169, %f3158, %f3167, %f3154;
	sub.f32 	%f3170, %f3168, %f217;
	sub.f32 	%f3171, %f3169, %f218;
	mul.f32 	%f3172, %f3171, %f3171;
	fma.rn.f32 	%f3173, %f3170, %f3170, %f3172;
	sqrt.rn.f32 	%f3174, %f3173;
	setp.lt.f32 	%p223, %f3174, %f3152;
	selp.f32 	%f6395, %f3174, %f3152, %p223;
	sub.s32 	%r690, %r390, %r690;
$L__BB2_178:
	setp.eq.s32 	%p224, %r140, 0;
	@%p224 bra 	$L__BB2_180;
	shl.b32 	%r391, %r690, 1;
	mul.wide.u32 	%rd147, %r391, 8;
	add.s64 	%rd148, %rd2, %rd147;
	ld.global.v2.f32 	{%f3175, %f3176}, [%rd148];
	ld.global.v2.f32 	{%f3177, %f3178}, [%rd148+8];
	sub.f32 	%f3179, %f3177, %f3175;
	sub.f32 	%f3180, %f3178, %f3176;
	sub.f32 	%f3181, %f217, %f3175;
	sub.f32 	%f3182, %f218, %f3176;
	mul.f32 	%f3183, %f3182, %f3180;
	fma.rn.f32 	%f3184, %f3181, %f3179, %f3183;
	mul.f32 	%f3185, %f3180, %f3180;
	fma.rn.f32 	%f3186, %f3179, %f3179, %f3185;
	div.rn.f32 	%f3187, %f3184, %f3186;
	min.f32 	%f3188, %f3187, 0f3F800000;
	max.f32 	%f3189, %f3188, 0f00000000;
	fma.rn.f32 	%f3190, %f3179, %f3189, %f3175;
	fma.rn.f32 	%f3191, %f3180, %f3189, %f3176;
	sub.f32 	%f3192, %f3190, %f217;
	sub.f32 	%f3193, %f3191, %f218;
	mul.f32 	%f3194, %f3193, %f3193;
	fma.rn.f32 	%f3195, %f3192, %f3192, %f3194;
	sqrt.rn.f32 	%f3196, %f3195;
	setp.lt.f32 	%p225, %f3196, %f6395;
	selp.f32 	%f6395, %f3196, %f6395, %p225;
$L__BB2_180:
	setp.lt.u32 	%p226, %r143, 3;
	ld.global.v2.f32 	{%f228, %f229}, [%rd7+4096];
	mov.f32 	%f6401, 0f7F7FFFFF;
	mov.b32 	%r693, 0;
	@%p226 bra 	$L__BB2_183;
	mov.f32 	%f6401, 0f7F7FFFFF;
	mov.b32 	%r691, 0;
$L__BB2_182:
	.pragma "nounroll";
	shl.b32 	%r394, %r691, 1;
	mul.wide.u32 	%rd149, %r394, 8;
	add.s64 	%rd150, %rd2, %rd149;
	ld.global.v2.f32 	{%f3200, %f3201}, [%rd150];
	ld.global.v2.f32 	{%f3202, %f3203}, [%rd150+8];
	sub.f32 	%f3204, %f3202, %f3200;
	sub.f32 	%f3205, %f3203, %f3201;
	sub.f32 	%f3206, %f228, %f3200;
	sub.f32 	%f3207, %f229, %f3201;
	mul.f32 	%f3208, %f3207, %f3205;
	fma.rn.f32 	%f3209, %f3206, %f3204, %f3208;
	mul.f32 	%f3210, %f3205, %f3205;
	fma.rn.f32 	%f3211, %f3204, %f3204, %f3210;
	div.rn.f32 	%f3212, %f3209, %f3211;
	min.f32 	%f3213, %f3212, 0f3F800000;
	max.f32 	%f3214, %f3213, 0f00000000;
	fma.rn.f32 	%f3215, %f3204, %f3214, %f3200;
	fma.rn.f32 	%f3216, %f3205, %f3214, %f3201;
	sub.f32 	%f3217, %f3215, %f228;
	sub.f32 	%f3218, %f3216, %f229;
	mul.f32 	%f3219, %f3218, %f3218;
	fma.rn.f32 	%f3220, %f3217, %f3217, %f3219;
	sqrt.rn.f32 	%f3221, %f3220;
	setp.lt.f32 	%p227, %f3221, %f6401;
	selp.f32 	%f3222, %f3221, %f6401, %p227;
	ld.global.v2.f32 	{%f3223, %f3224}, [%rd150+16];
	ld.global.v2.f32 	{%f3225, %f3226}, [%rd150+24];
	sub.f32 	%f3227, %f3225, %f3223;
	sub.f32 	%f3228, %f3226, %f3224;
	sub.f32 	%f3229, %f228, %f3223;
	sub.f32 	%f3230, %f229, %f3224;
	mul.f32 	%f3231, %f3230, %f3228;
	fma.rn.f32 	%f3232, %f3229, %f3227, %f3231;
	mul.f32 	%f3233, %f3228, %f3228;
	fma.rn.f32 	%f3234, %f3227, %f3227, %f3233;
	div.rn.f32 	%f3235, %f3232, %f3234;
	min.f32 	%f3236, %f3235, 0f3F800000;
	max.f32 	%f3237, %f3236, 0f00000000;
	fma.rn.f32 	%f3238, %f3227, %f3237, %f3223;
	fma.rn.f32 	%f3239, %f3228, %f3237, %f3224;
	sub.f32 	%f3240, %f3238, %f228;
	sub.f32 	%f3241, %f3239, %f229;
	mul.f32 	%f3242, %f3241, %f3241;
	fma.rn.f32 	%f3243, %f3240, %f3240, %f3242;
	sqrt.rn.f32 	%f3244, %f3243;
	setp.lt.f32 	%p228, %f3244, %f3222;
	selp.f32 	%f3245, %f3244, %f3222, %p228;
	ld.global.v2.f32 	{%f3246, %f3247}, [%rd150+32];
	ld.global.v2.f32 	{%f3248, %f3249}, [%rd150+40];
	sub.f32 	%f3250, %f3248, %f3246;
	sub.f32 	%f3251, %f3249, %f3247;
	sub.f32 	%f3252, %f228, %f3246;
	sub.f32 	%f3253, %f229, %f3247;
	mul.f32 	%f3254, %f3253, %f3251;
	fma.rn.f32 	%f3255, %f3252, %f3250, %f3254;
	mul.f32 	%f3256, %f3251, %f3251;
	fma.rn.f32 	%f3257, %f3250, %f3250, %f3256;
	div.rn.f32 	%f3258, %f3255, %f3257;
	min.f32 	%f3259, %f3258, 0f3F800000;
	max.f32 	%f3260, %f3259, 0f00000000;
	fma.rn.f32 	%f3261, %f3250, %f3260, %f3246;
	fma.rn.f32 	%f3262, %f3251, %f3260, %f3247;
	sub.f32 	%f3263, %f3261, %f228;
	sub.f32 	%f3264, %f3262, %f229;
	mul.f32 	%f3265, %f3264, %f3264;
	fma.rn.f32 	%f3266, %f3263, %f3263, %f3265;
	sqrt.rn.f32 	%f3267, %f3266;
	setp.lt.f32 	%p229, %f3267, %f3245;
	selp.f32 	%f3268, %f3267, %f3245, %p229;
	ld.global.v2.f32 	{%f3269, %f3270}, [%rd150+48];
	ld.global.v2.f32 	{%f3271, %f3272}, [%rd150+56];
	sub.f32 	%f3273, %f3271, %f3269;
	sub.f32 	%f3274, %f3272, %f3270;
	sub.f32 	%f3275, %f228, %f3269;
	sub.f32 	%f3276, %f229, %f3270;
	mul.f32 	%f3277, %f3276, %f3274;
	fma.rn.f32 	%f3278, %f3275, %f3273, %f3277;
	mul.f32 	%f3279, %f3274, %f3274;
	fma.rn.f32 	%f3280, %f3273, %f3273, %f3279;
	div.rn.f32 	%f3281, %f3278, %f3280;
	min.f32 	%f3282, %f3281, 0f3F800000;
	max.f32 	%f3283, %f3282, 0f00000000;
	fma.rn.f32 	%f3284, %f3273, %f3283, %f3269;
	fma.rn.f32 	%f3285, %f3274, %f3283, %f3270;
	sub.f32 	%f3286, %f3284, %f228;
	sub.f32 	%f3287, %f3285, %f229;
	mul.f32 	%f3288, %f3287, %f3287;
	fma.rn.f32 	%f3289, %f3286, %f3286, %f3288;
	sqrt.rn.f32 	%f3290, %f3289;
	setp.lt.f32 	%p230, %f3290, %f3268;
	selp.f32 	%f6401, %f3290, %f3268, %p230;
	add.s32 	%r691, %r691, 4;
	setp.ne.s32 	%p231, %r691, %r139;
	mov.u32 	%r693, %r139;
	@%p231 bra 	$L__BB2_182;
$L__BB2_183:
	setp.eq.s32 	%p232, %r138, 0;
	@%p232 bra 	$L__BB2_188;
	setp.eq.s32 	%p233, %r152, 0;
	@%p233 bra 	$L__BB2_186;
	shl.b32 	%r395, %r693, 1;
	mul.wide.u32 	%rd151, %r395, 8;
	add.s64 	%rd152, %rd2, %rd151;
	ld.global.v2.f32 	{%f3292, %f3293}, [%rd152];
	ld.global.v2.f32 	{%f3294, %f3295}, [%rd152+8];
	sub.f32 	%f3296, %f3294, %f3292;
	sub.f32 	%f3297, %f3295, %f3293;
	sub.f32 	%f3298, %f228, %f3292;
	sub.f32 	%f3299, %f229, %f3293;
	mul.f32 	%f3300, %f3299, %f3297;
	fma.rn.f32 	%f3301, %f3298, %f3296, %f3300;
	mul.f32 	%f3302, %f3297, %f3297;
	fma.rn.f32 	%f3303, %f3296, %f3296, %f3302;
	div.rn.f32 	%f3304, %f3301, %f3303;
	min.f32 	%f3305, %f3304, 0f3F800000;
	max.f32 	%f3306, %f3305, 0f00000000;
	fma.rn.f32 	%f3307, %f3296, %f3306, %f3292;
	fma.rn.f32 	%f3308, %f3297, %f3306, %f3293;
	sub.f32 	%f3309, %f3307, %f228;
	sub.f32 	%f3310, %f3308, %f229;
	mul.f32 	%f3311, %f3310, %f3310;
	fma.rn.f32 	%f3312, %f3309, %f3309, %f3311;
	sqrt.rn.f32 	%f3313, %f3312;
	setp.lt.f32 	%p234, %f3313, %f6401;
	selp.f32 	%f3314, %f3313, %f6401, %p234;
	add.s32 	%r396, %r395, 2;
	mul.wide.u32 	%rd153, %r396, 8;
	add.s64 	%rd154, %rd2, %rd153;
	ld.global.v2.f32 	{%f3315, %f3316}, [%rd154];
	ld.global.v2.f32 	{%f3317, %f3318}, [%rd154+8];
	sub.f32 	%f3319, %f3317, %f3315;
	sub.f32 	%f3320, %f3318, %f3316;
	sub.f32 	%f3321, %f228, %f3315;
	sub.f32 	%f3322, %f229, %f3316;
	mul.f32 	%f3323, %f3322, %f3320;
	fma.rn.f32 	%f3324, %f3321, %f3319, %f3323;
	mul.f32 	%f3325, %f3320, %f3320;
	fma.rn.f32 	%f3326, %f3319, %f3319, %f3325;
	div.rn.f32 	%f3327, %f3324, %f3326;
	min.f32 	%f3328, %f3327, 0f3F800000;
	max.f32 	%f3329, %f3328, 0f00000000;
	fma.rn.f32 	%f3330, %f3319, %f3329, %f3315;
	fma.rn.f32 	%f3331, %f3320, %f3329, %f3316;
	sub.f32 	%f3332, %f3330, %f228;
	sub.f32 	%f3333, %f3331, %f229;
	mul.f32 	%f3334, %f3333, %f3333;
	fma.rn.f32 	%f3335, %f3332, %f3332, %f3334;
	sqrt.rn.f32 	%f3336, %f3335;
	setp.lt.f32 	%p235, %f3336, %f3314;
	selp.f32 	%f6401, %f3336, %f3314, %p235;
	sub.s32 	%r693, %r396, %r693;
$L__BB2_186:
	setp.eq.s32 	%p236, %r140, 0;
	@%p236 bra 	$L__BB2_188;
	shl.b32 	%r397, %r693, 1;
	mul.wide.u32 	%rd155, %r397, 8;
	add.s64 	%rd156, %rd2, %rd155;
	ld.global.v2.f32 	{%f3337, %f3338}, [%rd156];
	ld.global.v2.f32 	{%f3339, %f3340}, [%rd156+8];
	sub.f32 	%f3341, %f3339, %f3337;
	sub.f32 	%f3342, %f3340, %f3338;
	sub.f32 	%f3343, %f228, %f3337;
	sub.f32 	%f3344, %f229, %f3338;
	mul.f32 	%f3345, %f3344, %f3342;
	fma.rn.f32 	%f3346, %f3343, %f3341, %f3345;
	mul.f32 	%f3347, %f3342, %f3342;
	fma.rn.f32 	%f3348, %f3341, %f3341, %f3347;
	div.rn.f32 	%f3349, %f3346, %f3348;
	min.f32 	%f3350, %f3349, 0f3F800000;
	max.f32 	%f3351, %f3350, 0f00000000;
	fma.rn.f32 	%f3352, %f3341, %f3351, %f3337;
	fma.rn.f32 	%f3353, %f3342, %f3351, %f3338;
	sub.f32 	%f3354, %f3352, %f228;
	sub.f32 	%f3355, %f3353, %f229;
	mul.f32 	%f3356, %f3355, %f3355;
	fma.rn.f32 	%f3357, %f3354, %f3354, %f3356;
	sqrt.rn.f32 	%f3358, %f3357;
	setp.lt.f32 	%p237, %f3358, %f6401;
	selp.f32 	%f6401, %f3358, %f6401, %p237;
$L__BB2_188:
	setp.lt.u32 	%p238, %r143, 3;
	ld.global.v2.f32 	{%f239, %f240}, [%rd7+8192];
	mov.f32 	%f6407, 0f7F7FFFFF;
	mov.b32 	%r696, 0;
	@%p238 bra 	$L__BB2_191;
	mov.f32 	%f6407, 0f7F7FFFFF;
	mov.b32 	%r694, 0;
$L__BB2_190:
	.pragma "nounroll";
	shl.b32 	%r400, %r694, 1;
	mul.wide.u32 	%rd157, %r400, 8;
	add.s64 	%rd158, %rd2, %rd157;
	ld.global.v2.f32 	{%f3362, %f3363}, [%rd158];
	ld.global.v2.f32 	{%f3364, %f3365}, [%rd158+8];
	sub.f32 	%f3366, %f3364, %f3362;
	sub.f32 	%f3367, %f3365, %f3363;
	sub.f32 	%f3368, %f239, %f3362;
	sub.f32 	%f3369, %f240, %f3363;
	mul.f32 	%f3370, %f3369, %f3367;
	fma.rn.f32 	%f3371, %f3368, %f3366, %f3370;
	mul.f32 	%f3372, %f3367, %f3367;
	fma.rn.f32 	%f3373, %f3366, %f3366, %f3372;
	div.rn.f32 	%f3374, %f3371, %f3373;
	min.f32 	%f3375, %f3374, 0f3F800000;
	max.f32 	%f3376, %f3375, 0f00000000;
	fma.rn.f32 	%f3377, %f3366, %f3376, %f3362;
	fma.rn.f32 	%f3378, %f3367, %f3376, %f3363;
	sub.f32 	%f3379, %f3377, %f239;
	sub.f32 	%f3380, %f3378, %f240;
	mul.f32 	%f3381, %f3380, %f3380;
	fma.rn.f32 	%f3382, %f3379, %f3379, %f3381;
	sqrt.rn.f32 	%f3383, %f3382;
	setp.lt.f32 	%p239, %f3383, %f6407;
	selp.f32 	%f3384, %f3383, %f6407, %p239;
	ld.global.v2.f32 	{%f3385, %f3386}, [%rd158+16];
	ld.global.v2.f32 	{%f3387, %f3388}, [%rd158+24];
	sub.f32 	%f3389, %f3387, %f3385;
	sub.f32 	%f3390, %f3388, %f3386;
	sub.f32 	%f3391, %f239, %f3385;
	sub.f32 	%f3392, %f240, %f3386;
	mul.f32 	%f3393, %f3392, %f3390;
	fma.rn.f32 	%f3394, %f3391, %f3389, %f3393;
	mul.f32 	%f3395, %f3390, %f3390;
	fma.rn.f32 	%f3396, %f3389, %f3389, %f3395;
	div.rn.f32 	%f3397, %f3394, %f3396;
	min.f32 	%f3398, %f3397, 0f3F800000;
	max.f32 	%f3399, %f3398, 0f00000000;
	fma.rn.f32 	%f3400, %f3389, %f3399, %f3385;
	fma.rn.f32 	%f3401, %f3390, %f3399, %f3386;
	sub.f32 	%f3402, %f3400, %f239;
	sub.f32 	%f3403, %f3401, %f240;
	mul.f32 	%f3404, %f3403, %f3403;
	fma.rn.f32 	%f3405, %f3402, %f3402, %f3404;
	sqrt.rn.f32 	%f3406, %f3405;
	setp.lt.f32 	%p240, %f3406, %f3384;
	selp.f32 	%f3407, %f3406, %f3384, %p240;
	ld.global.v2.f32 	{%f3408, %f3409}, [%rd158+32];
	ld.global.v2.f32 	{%f3410, %f3411}, [%rd158+40];
	sub.f32 	%f3412, %f3410, %f3408;
	sub.f32 	%f3413, %f3411, %f3409;
	sub.f32 	%f3414, %f239, %f3408;
	sub.f32 	%f3415, %f240, %f3409;
	mul.f32 	%f3416, %f3415, %f3413;
	fma.rn.f32 	%f3417, %f3414, %f3412, %f3416;
	mul.f32 	%f3418, %f3413, %f3413;
	fma.rn.f32 	%f3419, %f3412, %f3412, %f3418;
	div.rn.f32 	%f3420, %f3417, %f3419;
	min.f32 	%f3421, %f3420, 0f3F800000;
	max.f32 	%f3422, %f3421, 0f00000000;
	fma.rn.f32 	%f3423, %f3412, %f3422, %f3408;
	fma.rn.f32 	%f3424, %f3413, %f3422, %f3409;
	sub.f32 	%f3425, %f3423, %f239;
	sub.f32 	%f3426, %f3424, %f240;
	mul.f32 	%f3427, %f3426, %f3426;
	fma.rn.f32 	%f3428, %f3425, %f3425, %f3427;
	sqrt.rn.f32 	%f3429, %f3428;
	setp.lt.f32 	%p241, %f3429, %f3407;
	selp.f32 	%f3430, %f3429, %f3407, %p241;
	ld.global.v2.f32 	{%f3431, %f3432}, [%rd158+48];
	ld.global.v2.f32 	{%f3433, %f3434}, [%rd158+56];
	sub.f32 	%f3435, %f3433, %f3431;
	sub.f32 	%f3436, %f3434, %f3432;
	sub.f32 	%f3437, %f239, %f3431;
	sub.f32 	%f3438, %f240, %f3432;
	mul.f32 	%f3439, %f3438, %f3436;
	fma.rn.f32 	%f3440, %f3437, %f3435, %f3439;
	mul.f32 	%f3441, %f3436, %f3436;
	fma.rn.f32 	%f3442, %f3435, %f3435, %f3441;
	div.rn.f32 	%f3443, %f3440, %f3442;
	min.f32 	%f3444, %f3443, 0f3F800000;
	max.f32 	%f3445, %f3444, 0f00000000;
	fma.rn.f32 	%f3446, %f3435, %f3445, %f3431;
	fma.rn.f32 	%f3447, %f3436, %f3445, %f3432;
	sub.f32 	%f3448, %f3446, %f239;
	sub.f32 	%f3449, %f3447, %f240;
	mul.f32 	%f3450, %f3449, %f3449;
	fma.rn.f32 	%f3451, %f3448, %f3448, %f3450;
	sqrt.rn.f32 	%f3452, %f3451;
	setp.lt.f32 	%p242, %f3452, %f3430;
	selp.f32 	%f6407, %f3452, %f3430, %p242;
	add.s32 	%r694, %r694, 4;
	setp.ne.s32 	%p243, %r694, %r139;
	mov.u32 	%r696, %r139;
	@%p243 bra 	$L__BB2_190;
$L__BB2_191:
	setp.eq.s32 	%p244, %r138, 0;
	@%p244 bra 	$L__BB2_196;
	setp.eq.s32 	%p245, %r152, 0;
	@%p245 bra 	$L__BB2_194;
	shl.b32 	%r401, %r696, 1;
	mul.wide.u32 	%rd159, %r401, 8;
	add.s64 	%rd160, %rd2, %rd159;
	ld.global.v2.f32 	{%f3454, %f3455}, [%rd160];
	ld.global.v2.f32 	{%f3456, %f3457}, [%rd160+8];
	sub.f32 	%f3458, %f3456, %f3454;
	sub.f32 	%f3459, %f3457, %f3455;
	sub.f32 	%f3460, %f239, %f3454;
	sub.f32 	%f3461, %f240, %f3455;
	mul.f32 	%f3462, %f3461, %f3459;
	fma.rn.f32 	%f3463, %f3460, %f3458, %f3462;
	mul.f32 	%f3464, %f3459, %f3459;
	fma.rn.f32 	%f3465, %f3458, %f3458, %f3464;
	div.rn.f32 	%f3466, %f3463, %f3465;
	min.f32 	%f3467, %f3466, 0f3F800000;
	max.f32 	%f3468, %f3467, 0f00000000;
	fma.rn.f32 	%f3469, %f3458, %f3468, %f3454;
	fma.rn.f32 	%f3470, %f3459, %f3468, %f3455;
	sub.f32 	%f3471, %f3469, %f239;
	sub.f32 	%f3472, %f3470, %f240;
	mul.f32 	%f3473, %f3472, %f3472;
	fma.rn.f32 	%f3474, %f3471, %f3471, %f3473;
	sqrt.rn.f32 	%f3475, %f3474;
	setp.lt.f32 	%p246, %f3475, %f6407;
	selp.f32 	%f3476, %f3475, %f6407, %p246;
	add.s32 	%r402, %r401, 2;
	mul.wide.u32 	%rd161, %r402, 8;
	add.s64 	%rd162, %rd2, %rd161;
	ld.global.v2.f32 	{%f3477, %f3478}, [%rd162];
	ld.global.v2.f32 	{%f3479, %f3480}, [%rd162+8];
	sub.f32 	%f3481, %f3479, %f3477;
	sub.f32 	%f3482, %f3480, %f3478;
	sub.f32 	%f3483, %f239, %f3477;
	sub.f32 	%f3484, %f240, %f3478;
	mul.f32 	%f3485, %f3484, %f3482;
	fma.rn.f32 	%f3486, %f3483, %f3481, %f3485;
	mul.f32 	%f3487, %f3482, %f3482;
	fma.rn.f32 	%f3488, %f3481, %f3481, %f3487;
	div.rn.f32 	%f3489, %f3486, %f3488;
	min.f32 	%f3490, %f3489, 0f3F800000;
	max.f32 	%f3491, %f3490, 0f00000000;
	fma.rn.f32 	%f3492, %f3481, %f3491, %f3477;
	fma.rn.f32 	%f3493, %f3482, %f3491, %f3478;
	sub.f32 	%f3494, %f3492, %f239;
	sub.f32 	%f3495, %f3493, %f240;
	mul.f32 	%f3496, %f3495, %f3495;
	fma.rn.f32 	%f3497, %f3494, %f3494, %f3496;
	sqrt.rn.f32 	%f3498, %f3497;
	setp.lt.f32 	%p247, %f3498, %f3476;
	selp.f32 	%f6407, %f3498, %f3476, %p247;
	sub.s32 	%r696, %r402, %r696;
$L__BB2_194:
	setp.eq.s32 	%p248, %r140, 0;
	@%p248 bra 	$L__BB2_196;
	shl.b32 	%r403, %r696, 1;
	mul.wide.u32 	%rd163, %r403, 8;
	add.s64 	%rd164, %rd2, %rd163;
	ld.global.v2.f32 	{%f3499, %f3500}, [%rd164];
	ld.global.v2.f32 	{%f3501, %f3502}, [%rd164+8];
	sub.f32 	%f3503, %f3501, %f3499;
	sub.f32 	%f3504, %f3502, %f3500;
	sub.f32 	%f3505, %f239, %f3499;
	sub.f32 	%f3506, %f240, %f3500;
	mul.f32 	%f3507, %f3506, %f3504;
	fma.rn.f32 	%f3508, %f3505, %f3503, %f3507;
	mul.f32 	%f3509, %f3504, %f3504;
	fma.rn.f32 	%f3510, %f3503, %f3503, %f3509;
	div.rn.f32 	%f3511, %f3508, %f3510;
	min.f32 	%f3512, %f3511, 0f3F800000;
	max.f32 	%f3513, %f3512, 0f00000000;
	fma.rn.f32 	%f3514, %f3503, %f3513, %f3499;
	fma.rn.f32 	%f3515, %f3504, %f3513, %f3500;
	sub.f32 	%f3516, %f3514, %f239;
	sub.f32 	%f3517, %f3515, %f240;
	mul.f32 	%f3518, %f3517, %f3517;
	fma.rn.f32 	%f3519, %f3516, %f3516, %f3518;
	sqrt.rn.f32 	%f3520, %f3519;
	setp.lt.f32 	%p249, %f3520, %f6407;
	selp.f32 	%f6407, %f3520, %f6407, %p249;
$L__BB2_196:
	setp.lt.u32 	%p250, %r143, 3;
	ld.global.v2.f32 	{%f250, %f251}, [%rd7+12288];
	mov.f32 	%f6413, 0f7F7FFFFF;
	mov.b32 	%r699, 0;
	@%p250 bra 	$L__BB2_199;
	mov.f32 	%f6413, 0f7F7FFFFF;
	mov.b32 	%r697, 0;
$L__BB2_198:
	.pragma "nounroll";
	shl.b32 	%r406, %r697, 1;
	mul.wide.u32 	%rd165, %r406, 8;
	add.s64 	%rd166, %rd2, %rd165;
	ld.global.v2.f32 	{%f3524, %f3525}, [%rd166];
	ld.global.v2.f32 	{%f3526, %f3527}, [%rd166+8];
	sub.f32 	%f3528, %f3526, %f3524;
	sub.f32 	%f3529, %f3527, %f3525;
	sub.f32 	%f3530, %f250, %f3524;
	sub.f32 	%f3531, %f251, %f3525;
	mul.f32 	%f3532, %f3531, %f3529;
	fma.rn.f32 	%f3533, %f3530, %f3528, %f3532;
	mul.f32 	%f3534, %f3529, %f3529;
	fma.rn.f32 	%f3535, %f3528, %f3528, %f3534;
	div.rn.f32 	%f3536, %f3533, %f3535;
	min.f32 	%f3537, %f3536, 0f3F800000;
	max.f32 	%f3538, %f3537, 0f00000000;
	fma.rn.f32 	%f3539, %f3528, %f3538, %f3524;
	fma.rn.f32 	%f3540, %f3529, %f3538, %f3525;
	sub.f32 	%f3541, %f3539, %f250;
	sub.f32 	%f3542, %f3540, %f251;
	mul.f32 	%f3543, %f3542, %f3542;
	fma.rn.f32 	%f3544, %f3541, %f3541, %f3543;
	sqrt.rn.f32 	%f3545, %f3544;
	setp.lt.f32 	%p251, %f3545, %f6413;
	selp.f32 	%f3546, %f3545, %f6413, %p251;
	ld.global.v2.f32 	{%f3547, %f3548}, [%rd166+16];
	ld.global.v2.f32 	{%f3549, %f3550}, [%rd166+24];
	sub.f32 	%f3551, %f3549, %f3547;
	sub.f32 	%f3552, %f3550, %f3548;
	sub.f32 	%f3553, %f250, %f3547;
	sub.f32 	%f3554, %f251, %f3548;
	mul.f32 	%f3555, %f3554, %f3552;
	fma.rn.f32 	%f3556, %f3553, %f3551, %f3555;
	mul.f32 	%f3557, %f3552, %f3552;
	fma.rn.f32 	%f3558, %f3551, %f3551, %f3557;
	div.rn.f32 	%f3559, %f3556, %f3558;
	min.f32 	%f3560, %f3559, 0f3F800000;
	max.f32 	%f3561, %f3560, 0f00000000;
	fma.rn.f32 	%f3562, %f3551, %f3561, %f3547;
	fma.rn.f32 	%f3563, %f3552, %f3561, %f3548;
	sub.f32 	%f3564, %f3562, %f250;
	sub.f32 	%f3565, %f3563, %f251;
	mul.f32 	%f3566, %f3565, %f3565;
	fma.rn.f32 	%f3567, %f3564, %f3564, %f3566;
	sqrt.rn.f32 	%f3568, %f3567;
	setp.lt.f32 	%p252, %f3568, %f3546;
	selp.f32 	%f3569, %f3568, %f3546, %p252;
	ld.global.v2.f32 	{%f3570, %f3571}, [%rd166+32];
	ld.global.v2.f32 	{%f3572, %f3573}, [%rd166+40];
	sub.f32 	%f3574, %f3572, %f3570;
	sub.f32 	%f3575, %f3573, %f3571;
	sub.f32 	%f3576, %f250, %f3570;
	sub.f32 	%f3577, %f251, %f3571;
	mul.f32 	%f3578, %f3577, %f3575;
	fma.rn.f32 	%f3579, %f3576, %f3574, %f3578;
	mul.f32 	%f3580, %f3575, %f3575;
	fma.rn.f32 	%f3581, %f3574, %f3574, %f3580;
	div.rn.f32 	%f3582, %f3579, %f3581;
	min.f32 	%f3583, %f3582, 0f3F800000;
	max.f32 	%f3584, %f3583, 0f00000000;
	fma.rn.f32 	%f3585, %f3574, %f3584, %f3570;
	fma.rn.f32 	%f3586, %f3575, %f3584, %f3571;
	sub.f32 	%f3587, %f3585, %f250;
	sub.f32 	%f3588, %f3586, %f251;
	mul.f32 	%f3589, %f3588, %f3588;
	fma.rn.f32 	%f3590, %f3587, %f3587, %f3589;
	sqrt.rn.f32 	%f3591, %f3590;
	setp.lt.f32 	%p253, %f3591, %f3569;
	selp.f32 	%f3592, %f3591, %f3569, %p253;
	ld.global.v2.f32 	{%f3593, %f3594}, [%rd166+48];
	ld.global.v2.f32 	{%f3595, %f3596}, [%rd166+56];
	sub.f32 	%f3597, %f3595, %f3593;
	sub.f32 	%f3598, %f3596, %f3594;
	sub.f32 	%f3599, %f250, %f3593;
	sub.f32 	%f3600, %f251, %f3594;
	mul.f32 	%f3601, %f3600, %f3598;
	fma.rn.f32 	%f3602, %f3599, %f3597, %f3601;
	mul.f32 	%f3603, %f3598, %f3598;
	fma.rn.f32 	%f3604, %f3597, %f3597, %f3603;
	div.rn.f32 	%f3605, %f3602, %f3604;
	min.f32 	%f3606, %f3605, 0f3F800000;
	max.f32 	%f3607, %f3606, 0f00000000;
	fma.rn.f32 	%f3608, %f3597, %f3607, %f3593;
	fma.rn.f32 	%f3609, %f3598, %f3607, %f3594;
	sub.f32 	%f3610, %f3608, %f250;
	sub.f32 	%f3611, %f3609, %f251;
	mul.f32 	%f3612, %f3611, %f3611;
	fma.rn.f32 	%f3613, %f3610, %f3610, %f3612;
	sqrt.rn.f32 	%f3614, %f3613;
	setp.lt.f32 	%p254, %f3614, %f3592;
	selp.f32 	%f6413, %f3614, %f3592, %p254;
	add.s32 	%r697, %r697, 4;
	setp.ne.s32 	%p255, %r697, %r139;
	mov.u32 	%r699, %r139;
	@%p255 bra 	$L__BB2_198;
$L__BB2_199:
	setp.eq.s32 	%p256, %r138, 0;
	@%p256 bra 	$L__BB2_204;
	setp.eq.s32 	%p257, %r152, 0;
	@%p257 bra 	$L__BB2_202;
	shl.b32 	%r407, %r699, 1;
	mul.wide.u32 	%rd167, %r407, 8;
	add.s64 	%rd168, %rd2, %rd167;
	ld.global.v2.f32 	{%f3616, %f3617}, [%rd168];
	ld.global.v2.f32 	{%f3618, %f3619}, [%rd168+8];
	sub.f32 	%f3620, %f3618, %f3616;
	sub.f32 	%f3621, %f3619, %f3617;
	sub.f32 	%f3622, %f250, %f3616;
	sub.f32 	%f3623, %f251, %f3617;
	mul.f32 	%f3624, %f3623, %f3621;
	fma.rn.f32 	%f3625, %f3622, %f3620, %f3624;
	mul.f32 	%f3626, %f3621, %f3621;
	fma.rn.f32 	%f3627, %f3620, %f3620, %f3626;
	div.rn.f32 	%f3628, %f3625, %f3627;
	min.f32 	%f3629, %f3628, 0f3F800000;
	max.f32 	%f3630, %f3629, 0f00000000;
	fma.rn.f32 	%f3631, %f3620, %f3630, %f3616;
	fma.rn.f32 	%f3632, %f3621, %f3630, %f3617;
	sub.f32 	%f3633, %f3631, %f250;
	sub.f32 	%f3634, %f3632, %f251;
	mul.f32 	%f3635, %f3634, %f3634;
	fma.rn.f32 	%f3636, %f3633, %f3633, %f3635;
	sqrt.rn.f32 	%f3637, %f3636;
	setp.lt.f32 	%p258, %f3637, %f6413;
	selp.f32 	%f3638, %f3637, %f6413, %p258;
	add.s32 	%r408, %r407, 2;
	mul.wide.u32 	%rd169, %r408, 8;
	add.s64 	%rd170, %rd2, %rd169;
	ld.global.v2.f32 	{%f3639, %f3640}, [%rd170];
	ld.global.v2.f32 	{%f3641, %f3642}, [%rd170+8];
	sub.f32 	%f3643, %f3641, %f3639;
	sub.f32 	%f3644, %f3642, %f3640;
	sub.f32 	%f3645, %f250, %f3639;
	sub.f32 	%f3646, %f251, %f3640;
	mul.f32 	%f3647, %f3646, %f3644;
	fma.rn.f32 	%f3648, %f3645, %f3643, %f3647;
	mul.f32 	%f3649, %f3644, %f3644;
	fma.rn.f32 	%f3650, %f3643, %f3643, %f3649;
	div.rn.f32 	%f3651, %f3648, %f3650;
	min.f32 	%f3652, %f3651, 0f3F800000;
	max.f32 	%f3653, %f3652, 0f00000000;
	fma.rn.f32 	%f3654, %f3643, %f3653, %f3639;
	fma.rn.f32 	%f3655, %f3644, %f3653, %f3640;
	sub.f32 	%f3656, %f3654, %f250;
	sub.f32 	%f3657, %f3655, %f251;
	mul.f32 	%f3658, %f3657, %f3657;
	fma.rn.f32 	%f3659, %f3656, %f3656, %f3658;
	sqrt.rn.f32 	%f3660, %f3659;
	setp.lt.f32 	%p259, %f3660, %f3638;
	selp.f32 	%f6413, %f3660, %f3638, %p259;
	sub.s32 	%r699, %r408, %r699;
$L__BB2_202:
	setp.eq.s32 	%p260, %r140, 0;
	@%p260 bra 	$L__BB2_204;
	shl.b32 	%r409, %r699, 1;
	mul.wide.u32 	%rd171, %r409, 8;
	add.s64 	%rd172, %rd2, %rd171;
	ld.global.v2.f32 	{%f3661, %f3662}, [%rd172];
	ld.global.v2.f32 	{%f3663, %f3664}, [%rd172+8];
	sub.f32 	%f3665, %f3663, %f3661;
	sub.f32 	%f3666, %f3664, %f3662;
	sub.f32 	%f3667, %f250, %f3661;
	sub.f32 	%f3668, %f251, %f3662;
	mul.f32 	%f3669, %f3668, %f3666;
	fma.rn.f32 	%f3670, %f3667, %f3665, %f3669;
	mul.f32 	%f3671, %f3666, %f3666;
	fma.rn.f32 	%f3672, %f3665, %f3665, %f3671;
	div.rn.f32 	%f3673, %f3670, %f3672;
	min.f32 	%f3674, %f3673, 0f3F800000;
	max.f32 	%f3675, %f3674, 0f00000000;
	fma.rn.f32 	%f3676, %f3665, %f3675, %f3661;
	fma.rn.f32 	%f3677, %f3666, %f3675, %f3662;
	sub.f32 	%f3678, %f3676, %f250;
	sub.f32 	%f3679, %f3677, %f251;
	mul.f32 	%f3680, %f3679, %f3679;
	fma.rn.f32 	%f3681, %f3678, %f3678, %f3680;
	sqrt.rn.f32 	%f3682, %f3681;
	setp.lt.f32 	%p261, %f3682, %f6413;
	selp.f32 	%f6413, %f3682, %f6413, %p261;
$L__BB2_204:
	setp.lt.u32 	%p262, %r143, 3;
	ld.global.v2.f32 	{%f261, %f262}, [%rd7+16384];
	mov.f32 	%f6419, 0f7F7FFFFF;
	mov.b32 	%r702, 0;
	@%p262 bra 	$L__BB2_207;
	mov.f32 	%f6419, 0f7F7FFFFF;
	mov.b32 	%r700, 0;
$L__BB2_206:
	.pragma "nounroll";
	shl.b32 	%r412, %r700, 1;
	mul.wide.u32 	%rd173, %r412, 8;
	add.s64 	%rd174, %rd2, %rd173;
	ld.global.v2.f32 	{%f3686, %f3687}, [%rd174];
	ld.global.v2.f32 	{%f3688, %f3689}, [%rd174+8];
	sub.f32 	%f3690, %f3688, %f3686;
	sub.f32 	%f3691, %f3689, %f3687;
	sub.f32 	%f3692, %f261, %f3686;
	sub.f32 	%f3693, %f262, %f3687;
	mul.f32 	%f3694, %f3693, %f3691;
	fma.rn.f32 	%f3695, %f3692, %f3690, %f3694;
	mul.f32 	%f3696, %f3691, %f3691;
	fma.rn.f32 	%f3697, %f3690, %f3690, %f3696;
	div.rn.f32 	%f3698, %f3695, %f3697;
	min.f32 	%f3699, %f3698, 0f3F800000;
	max.f32 	%f3700, %f3699, 0f00000000;
	fma.rn.f32 	%f3701, %f3690, %f3700, %f3686;
	fma.rn.f32 	%f3702, %f3691, %f3700, %f3687;
	sub.f32 	%f3703, %f3701, %f261;
	sub.f32 	%f3704, %f3702, %f262;
	mul.f32 	%f3705, %f3704, %f3704;
	fma.rn.f32 	%f3706, %f3703, %f3703, %f3705;
	sqrt.rn.f32 	%f3707, %f3706;
	setp.lt.f32 	%p263, %f3707, %f6419;
	selp.f32 	%f3708, %f3707, %f6419, %p263;
	ld.global.v2.f32 	{%f3709, %f3710}, [%rd174+16];
	ld.global.v2.f32 	{%f3711, %f3712}, [%rd174+24];
	sub.f32 	%f3713, %f3711, %f3709;
	sub.f32 	%f3714, %f3712, %f3710;
	sub.f32 	%f3715, %f261, %f3709;
	sub.f32 	%f3716, %f262, %f3710;
	mul.f32 	%f3717, %f3716, %f3714;
	fma.rn.f32 	%f3718, %f3715, %f3713, %f3717;
	mul.f32 	%f3719, %f3714, %f3714;
	fma.rn.f32 	%f3720, %f3713, %f3713, %f3719;
	div.rn.f32 	%f3721, %f3718, %f3720;
	min.f32 	%f3722, %f3721, 0f3F800000;
	max.f32 	%f3723, %f3722, 0f00000000;
	fma.rn.f32 	%f3724, %f3713, %f3723, %f3709;
	fma.rn.f32 	%f3725, %f3714, %f3723, %f3710;
	sub.f32 	%f3726, %f3724, %f261;
	sub.f32 	%f3727, %f3725, %f262;
	mul.f32 	%f3728, %f3727, %f3727;
	fma.rn.f32 	%f3729, %f3726, %f3726, %f3728;
	sqrt.rn.f32 	%f3730, %f3729;
	setp.lt.f32 	%p264, %f3730, %f3708;
	selp.f32 	%f3731, %f3730, %f3708, %p264;
	ld.global.v2.f32 	{%f3732, %f3733}, [%rd174+32];
	ld.global.v2.f32 	{%f3734, %f3735}, [%rd174+40];
	sub.f32 	%f3736, %f3734, %f3732;
	sub.f32 	%f3737, %f3735, %f3733;
	sub.f32 	%f3738, %f261, %f3732;
	sub.f32 	%f3739, %f262, %f3733;
	mul.f32 	%f3740, %f3739, %f3737;
	fma.rn.f32 	%f3741, %f3738, %f3736, %f3740;
	mul.f32 	%f3742, %f3737, %f3737;
	fma.rn.f32 	%f3743, %f3736, %f3736, %f3742;
	div.rn.f32 	%f3744, %f3741, %f3743;
	min.f32 	%f3745, %f3744, 0f3F800000;
	max.f32 	%f3746, %f3745, 0f00000000;
	fma.rn.f32 	%f3747, %f3736, %f3746, %f3732;
	fma.rn.f32 	%f3748, %f3737, %f3746, %f3733;
	sub.f32 	%f3749, %f3747, %f261;
	sub.f32 	%f3750, %f3748, %f262;
	mul.f32 	%f3751, %f3750, %f3750;
	fma.rn.f32 	%f3752, %f3749, %f3749, %f3751;
	sqrt.rn.f32 	%f3753, %f3752;
	setp.lt.f32 	%p265, %f3753, %f3731;
	selp.f32 	%f3754, %f3753, %f3731, %p265;
	ld.global.v2.f32 	{%f3755, %f3756}, [%rd174+48];
	ld.global.v2.f32 	{%f3757, %f3758}, [%rd174+56];
	sub.f32 	%f3759, %f3757, %f3755;
	sub.f32 	%f3760, %f3758, %f3756;
	sub.f32 	%f3761, %f261, %f3755;
	sub.f32 	%f3762, %f262, %f3756;
	mul.f32 	%f3763, %f3762, %f3760;
	fma.rn.f32 	%f3764, %f3761, %f3759, %f3763;
	mul.f32 	%f3765, %f3760, %f3760;
	fma.rn.f32 	%f3766, %f3759, %f3759, %f3765;
	div.rn.f32 	%f3767, %f3764, %f3766;
	min.f32 	%f3768, %f3767, 0f3F800000;
	max.f32 	%f3769, %f3768, 0f00000000;
	fma.rn.f32 	%f3770, %f3759, %f3769, %f3755;
	fma.rn.f32 	%f3771, %f3760, %f3769, %f3756;
	sub.f32 	%f3772, %f3770, %f261;
	sub.f32 	%f3773, %f3771, %f262;
	mul.f32 	%f3774, %f3773, %f3773;
	fma.rn.f32 	%f3775, %f3772, %f3772, %f3774;
	sqrt.rn.f32 	%f3776, %f3775;
	setp.lt.f32 	%p266, %f3776, %f3754;
	selp.f32 	%f6419, %f3776, %f3754, %p266;
	add.s32 	%r700, %r700, 4;
	setp.ne.s32 	%p267, %r700, %r139;
	mov.u32 	%r702, %r139;
	@%p267 bra 	$L__BB2_206;
$L__BB2_207:
	setp.eq.s32 	%p268, %r138, 0;
	@%p268 bra 	$L__BB2_212;
	setp.eq.s32 	%p269, %r152, 0;
	@%p269 bra 	$L__BB2_210;
	shl.b32 	%r413, %r702, 1;
	mul.wide.u32 	%rd175, %r413, 8;
	add.s64 	%rd176, %rd2, %rd175;
	ld.global.v2.f32 	{%f3778, %f3779}, [%rd176];
	ld.global.v2.f32 	{%f3780, %f3781}, [%rd176+8];
	sub.f32 	%f3782, %f3780, %f3778;
	sub.f32 	%f3783, %f3781, %f3779;
	sub.f32 	%f3784, %f261, %f3778;
	sub.f32 	%f3785, %f262, %f3779;
	mul.f32 	%f3786, %f3785, %f3783;
	fma.rn.f32 	%f3787, %f3784, %f3782, %f3786;
	mul.f32 	%f3788, %f3783, %f3783;
	fma.rn.f32 	%f3789, %f3782, %f3782, %f3788;
	div.rn.f32 	%f3790, %f3787, %f3789;
	min.f32 	%f3791, %f3790, 0f3F800000;
	max.f32 	%f3792, %f3791, 0f00000000;
	fma.rn.f32 	%f3793, %f3782, %f3792, %f3778;
	fma.rn.f32 	%f3794, %f3783, %f3792, %f3779;
	sub.f32 	%f3795, %f3793, %f261;
	sub.f32 	%f3796, %f3794, %f262;
	mul.f32 	%f3797, %f3796, %f3796;
	fma.rn.f32 	%f3798, %f3795, %f3795, %f3797;
	sqrt.rn.f32 	%f3799, %f3798;
	setp.lt.f32 	%p270, %f3799, %f6419;
	selp.f32 	%f3800, %f3799, %f6419, %p270;
	add.s32 	%r414, %r413, 2;
	mul.wide.u32 	%rd177, %r414, 8;
	add.s64 	%rd178, %rd2, %rd177;
	ld.global.v2.f32 	{%f3801, %f3802}, [%rd178];
	ld.global.v2.f32 	{%f3803, %f3804}, [%rd178+8];
	sub.f32 	%f3805, %f3803, %f3801;
	sub.f32 	%f3806, %f3804, %f3802;
	sub.f32 	%f3807, %f261, %f3801;
	sub.f32 	%f3808, %f262, %f3802;
	mul.f32 	%f3809, %f3808, %f3806;
	fma.rn.f32 	%f3810, %f3807, %f3805, %f3809;
	mul.f32 	%f3811, %f3806, %f3806;
	fma.rn.f32 	%f3812, %f3805, %f3805, %f3811;
	div.rn.f32 	%f3813, %f3810, %f3812;
	min.f32 	%f3814, %f3813, 0f3F800000;
	max.f32 	%f3815, %f3814, 0f00000000;
	fma.rn.f32 	%f3816, %f3805, %f3815, %f3801;
	fma.rn.f32 	%f3817, %f3806, %f3815, %f3802;
	sub.f32 	%f3818, %f3816, %f261;
	sub.f32 	%f3819, %f3817, %f262;
	mul.f32 	%f3820, %f3819, %f3819;
	fma.rn.f32 	%f3821, %f3818, %f3818, %f3820;
	sqrt.rn.f32 	%f3822, %f3821;
	setp.lt.f32 	%p271, %f3822, %f3800;
	selp.f32 	%f6419, %f3822, %f3800, %p271;
	sub.s32 	%r702, %r414, %r702;
$L__BB2_210:
	setp.eq.s32 	%p272, %r140, 0;
	@%p272 bra 	$L__BB2_212;
	shl.b32 	%r415, %r702, 1;
	mul.wide.u32 	%rd179, %r415, 8;
	add.s64 	%rd180, %rd2, %rd179;
	ld.global.v2.f32 	{%f3823, %f3824}, [%rd180];
	ld.global.v2.f32 	{%f3825, %f3826}, [%rd180+8];
	sub.f32 	%f3827, %f3825, %f3823;
	sub.f32 	%f3828, %f3826, %f3824;
	sub.f32 	%f3829, %f261, %f3823;
	sub.f32 	%f3830, %f262, %f3824;
	mul.f32 	%f3831, %f3830, %f3828;
	fma.rn.f32 	%f3832, %f3829, %f3827, %f3831;
	mul.f32 	%f3833, %f3828, %f3828;
	fma.rn.f32 	%f3834, %f3827, %f3827, %f3833;
	div.rn.f32 	%f3835, %f3832, %f3834;
	min.f32 	%f3836, %f3835, 0f3F800000;
	max.f32 	%f3837, %f3836, 0f00000000;
	fma.rn.f32 	%f3838, %f3827, %f3837, %f3823;
	fma.rn.f32 	%f3839, %f3828, %f3837, %f3824;
	sub.f32 	%f3840, %f3838, %f261;
	sub.f32 	%f3841, %f3839, %f262;
	mul.f32 	%f3842, %f3841, %f3841;
	fma.rn.f32 	%f3843, %f3840, %f3840, %f3842;
	sqrt.rn.f32 	%f3844, %f3843;
	setp.lt.f32 	%p273, %f3844, %f6419;
	selp.f32 	%f6419, %f3844, %f6419, %p273;
$L__BB2_212:
	setp.lt.u32 	%p274, %r143, 3;
	ld.global.v2.f32 	{%f272, %f273}, [%rd7+20480];
	mov.f32 	%f6425, 0f7F7FFFFF;
	mov.b32 	%r705, 0;
	@%p274 bra 	$L__BB2_215;
	mov.f32 	%f6425, 0f7F7FFFFF;
	mov.b32 	%r703, 0;
$L__BB2_214:
	.pragma "nounroll";
	shl.b32 	%r418, %r703, 1;
	mul.wide.u32 	%rd181, %r418, 8;
	add.s64 	%rd182, %rd2, %rd181;
	ld.global.v2.f32 	{%f3848, %f3849}, [%rd182];
	ld.global.v2.f32 	{%f3850, %f3851}, [%rd182+8];
	sub.f32 	%f3852, %f3850, %f3848;
	sub.f32 	%f3853, %f3851, %f3849;
	sub.f32 	%f3854, %f272, %f3848;
	sub.f32 	%f3855, %f273, %f3849;
	mul.f32 	%f3856, %f3855, %f3853;
	fma.rn.f32 	%f3857, %f3854, %f3852, %f3856;
	mul.f32 	%f3858, %f3853, %f3853;
	fma.rn.f32 	%f3859, %f3852, %f3852, %f3858;
	div.rn.f32 	%f3860, %f3857, %f3859;
	min.f32 	%f3861, %f3860, 0f3F800000;
	max.f32 	%f3862, %f3861, 0f00000000;
	fma.rn.f32 	%f3863, %f3852, %f3862, %f3848;
	fma.rn.f32 	%f3864, %f3853, %f3862, %f3849;
	sub.f32 	%f3865, %f3863, %f272;
	sub.f32 	%f3866, %f3864, %f273;
	mul.f32 	%f3867, %f3866, %f3866;
	fma.rn.f32 	%f3868, %f3865, %f3865, %f3867;
	sqrt.rn.f32 	%f3869, %f3868;
	setp.lt.f32 	%p275, %f3869, %f6425;
	selp.f32 	%f3870, %f3869, %f6425, %p275;
	ld.global.v2.f32 	{%f3871, %f3872}, [%rd182+16];
	ld.global.v2.f32 	{%f3873, %f3874}, [%rd182+24];
	sub.f32 	%f3875, %f3873, %f3871;
	sub.f32 	%f3876, %f3874, %f3872;
	sub.f32 	%f3877, %f272, %f3871;
	sub.f32 	%f3878, %f273, %f3872;
	mul.f32 	%f3879, %f3878, %f3876;
	fma.rn.f32 	%f3880, %f3877, %f3875, %f3879;
	mul.f32 	%f3881, %f3876, %f3876;
	fma.rn.f32 	%f3882, %f3875, %f3875, %f3881;
	div.rn.f32 	%f3883, %f3880, %f3882;
	min.f32 	%f3884, %f3883, 0f3F800000;
	max.f32 	%f3885, %f3884, 0f00000000;
	fma.rn.f32 	%f3886, %f3875, %f3885, %f3871;
	fma.rn.f32 	%f3887, %f3876, %f3885, %f3872;
	sub.f32 	%f3888, %f3886, %f272;
	sub.f32 	%f3889, %f3887, %f273;
	mul.f32 	%f3890, %f3889, %f3889;
	fma.rn.f32 	%f3891, %f3888, %f3888, %f3890;
	sqrt.rn.f32 	%f3892, %f3891;
	setp.lt.f32 	%p276, %f3892, %f3870;
	selp.f32 	%f3893, %f3892, %f3870, %p276;
	ld.global.v2.f32 	{%f3894, %f3895}, [%rd182+32];
	ld.global.v2.f32 	{%f3896, %f3897}, [%rd182+40];
	sub.f32 	%f3898, %f3896, %f3894;
	sub.f32 	%f3899, %f3897, %f3895;
	sub.f32 	%f3900, %f272, %f3894;
	sub.f32 	%f3901, %f273, %f3895;
	mul.f32 	%f3902, %f3901, %f3899;
	fma.rn.f32 	%f3903, %f3900, %f3898, %f3902;
	mul.f32 	%f3904, %f3899, %f3899;
	fma.rn.f32 	%f3905, %f3898, %f3898, %f3904;
	div.rn.f32 	%f3906, %f3903, %f3905;
	min.f32 	%f3907, %f3906, 0f3F800000;
	max.f32 	%f3908, %f3907, 0f00000000;
	fma.rn.f32 	%f3909, %f3898, %f3908, %f3894;
	fma.rn.f32 	%f3910, %f3899, %f3908, %f3895;
	sub.f32 	%f3911, %f3909, %f272;
	sub.f32 	%f3912, %f3910, %f273;
	mul.f32 	%f3913, %f3912, %f3912;
	fma.rn.f32 	%f3914, %f3911, %f3911, %f3913;
	sqrt.rn.f32 	%f3915, %f3914;
	setp.lt.f32 	%p277, %f3915, %f3893;
	selp.f32 	%f3916, %f3915, %f3893, %p277;
	ld.global.v2.f32 	{%f3917, %f3918}, [%rd182+48];
	ld.global.v2.f32 	{%f3919, %f3920}, [%rd182+56];
	sub.f32 	%f3921, %f3919, %f3917;
	sub.f32 	%f3922, %f3920, %f3918;
	sub.f32 	%f3923, %f272, %f3917;
	sub.f32 	%f3924, %f273, %f3918;
	mul.f32 	%f3925, %f3924, %f3922;
	fma.rn.f32 	%f3926, %f3923, %f3921, %f3925;
	mul.f32 	%f3927, %f3922, %f3922;
	fma.rn.f32 	%f3928, %f3921, %f3921, %f3927;
	div.rn.f32 	%f3929, %f3926, %f3928;
	min.f32 	%f3930, %f3929, 0f3F800000;
	max.f32 	%f3931, %f3930, 0f00000000;
	fma.rn.f32 	%f3932, %f3921, %f3931, %f3917;
	fma.rn.f32 	%f3933, %f3922, %f3931, %f3918;
	sub.f32 	%f3934, %f3932, %f272;
	sub.f32 	%f3935, %f3933, %f273;
	mul.f32 	%f3936, %f3935, %f3935;
	fma.rn.f32 	%f3937, %f3934, %f3934, %f3936;
	sqrt.rn.f32 	%f3938, %f3937;
	setp.lt.f32 	%p278, %f3938, %f3916;
	selp.f32 	%f6425, %f3938, %f3916, %p278;
	add.s32 	%r703, %r703, 4;
	setp.ne.s32 	%p279, %r703, %r139;
	mov.u32 	%r705, %r139;
	@%p279 bra 	$L__BB2_214;
$L__BB2_215:
	setp.eq.s32 	%p280, %r138, 0;
	@%p280 bra 	$L__BB2_220;
	setp.eq.s32 	%p281, %r152, 0;
	@%p281 bra 	$L__BB2_218;
	shl.b32 	%r419, %r705, 1;
	mul.wide.u32 	%rd183, %r419, 8;
	add.s64 	%rd184, %rd2, %rd183;
	ld.global.v2.f32 	{%f3940, %f3941}, [%rd184];
	ld.global.v2.f32 	{%f3942, %f3943}, [%rd184+8];
	sub.f32 	%f3944, %f3942, %f3940;
	sub.f32 	%f3945, %f3943, %f3941;
	sub.f32 	%f3946, %f272, %f3940;
	sub.f32 	%f3947, %f273, %f3941;
	mul.f32 	%f3948, %f3947, %f3945;
	fma.rn.f32 	%f3949, %f3946, %f3944, %f3948;
	mul.f32 	%f3950, %f3945, %f3945;
	fma.rn.f32 	%f3951, %f3944, %f3944, %f3950;
	div.rn.f32 	%f3952, %f3949, %f3951;
	min.f32 	%f3953, %f3952, 0f3F800000;
	max.f32 	%f3954, %f3953, 0f00000000;
	fma.rn.f32 	%f3955, %f3944, %f3954, %f3940;
	fma.rn.f32 	%f3956, %f3945, %f3954, %f3941;
	sub.f32 	%f3957, %f3955, %f272;
	sub.f32 	%f3958, %f3956, %f273;
	mul.f32 	%f3959, %f3958, %f3958;
	fma.rn.f32 	%f3960, %f3957, %f3957, %f3959;
	sqrt.rn.f32 	%f3961, %f3960;
	setp.lt.f32 	%p282, %f3961, %f6425;
	selp.f32 	%f3962, %f3961, %f6425, %p282;
	add.s32 	%r420, %r419, 2;
	mul.wide.u32 	%rd185, %r420, 8;
	add.s64 	%rd186, %rd2, %rd185;
	ld.global.v2.f32 	{%f3963, %f3964}, [%rd186];
	ld.global.v2.f32 	{%f3965, %f3966}, [%rd186+8];
	sub.f32 	%f3967, %f3965, %f3963;
	sub.f32 	%f3968, %f3966, %f3964;
	sub.f32 	%f3969, %f272, %f3963;
	sub.f32 	%f3970, %f273, %f3964;
	mul.f32 	%f3971, %f3970, %f3968;
	fma.rn.f32 	%f3972, %f3969, %f3967, %f3971;
	mul.f32 	%f3973, %f3968, %f3968;
	fma.rn.f32 	%f3974, %f3967, %f3967, %f3973;
	div.rn.f32 	%f3975, %f3972, %f3974;
	min.f32 	%f3976, %f3975, 0f3F800000;
	max.f32 	%f3977, %f3976, 0f00000000;
	fma.rn.f32 	%f3978, %f3967, %f3977, %f3963;
	fma.rn.f32 	%f3979, %f3968, %f3977, %f3964;
	sub.f32 	%f3980, %f3978, %f272;
	sub.f32 	%f3981, %f3979, %f273;
	mul.f32 	%f3982, %f3981, %f3981;
	fma.rn.f32 	%f3983, %f3980, %f3980, %f3982;
	sqrt.rn.f32 	%f3984, %f3983;
	setp.lt.f32 	%p283, %f3984, %f3962;
	selp.f32 	%f6425, %f3984, %f3962, %p283;
	sub.s32 	%r705, %r420, %r705;
$L__BB2_218:
	setp.eq.s32 	%p284, %r140, 0;
	@%p284 bra 	$L__BB2_220;
	shl.b32 	%r421, %r705, 1;
	mul.wide.u32 	%rd187, %r421, 8;
	add.s64 	%rd188, %rd2, %rd187;
	ld.global.v2.f32 	{%f3985, %f3986}, [%rd188];
	ld.global.v2.f32 	{%f3987, %f3988}, [%rd188+8];
	sub.f32 	%f3989, %f3987, %f3985;
	sub.f32 	%f3990, %f3988, %f3986;
	sub.f32 	%f3991, %f272, %f3985;
	sub.f32 	%f3992, %f273, %f3986;
	mul.f32 	%f3993, %f3992, %f3990;
	fma.rn.f32 	%f3994, %f3991, %f3989, %f3993;
	mul.f32 	%f3995, %f3990, %f3990;
	fma.rn.f32 	%f3996, %f3989, %f3989, %f3995;
	div.rn.f32 	%f3997, %f3994, %f3996;
	min.f32 	%f3998, %f3997, 0f3F800000;
	max.f32 	%f3999, %f3998, 0f00000000;
	fma.rn.f32 	%f4000, %f3989, %f3999, %f3985;
	fma.rn.f32 	%f4001, %f3990, %f3999, %f3986;
	sub.f32 	%f4002, %f4000, %f272;
	sub.f32 	%f4003, %f4001, %f273;
	mul.f32 	%f4004, %f4003, %f4003;
	fma.rn.f32 	%f4005, %f4002, %f4002, %f4004;
	sqrt.rn.f32 	%f4006, %f4005;
	setp.lt.f32 	%p285, %f4006, %f6425;
	selp.f32 	%f6425, %f4006, %f6425, %p285;
$L__BB2_220:
	setp.lt.u32 	%p286, %r143, 3;
	ld.global.v2.f32 	{%f283, %f284}, [%rd7+24576];
	mov.f32 	%f6431, 0f7F7FFFFF;
	mov.b32 	%r708, 0;
	@%p286 bra 	$L__BB2_223;
	mov.f32 	%f6431, 0f7F7FFFFF;
	mov.b32 	%r706, 0;
$L__BB2_222:
	.pragma "nounroll";
	shl.b32 	%r424, %r706, 1;
	mul.wide.u32 	%rd189, %r424, 8;
	add.s64 	%rd190, %rd2, %rd189;
	ld.global.v2.f32 	{%f4010, %f4011}, [%rd190];
	ld.global.v2.f32 	{%f4012, %f4013}, [%rd190+8];
	sub.f32 	%f4014, %f4012, %f4010;
	sub.f32 	%f4015, %f4013, %f4011;
	sub.f32 	%f4016, %f283, %f4010;
	sub.f32 	%f4017, %f284, %f4011;
	mul.f32 	%f4018, %f4017, %f4015;
	fma.rn.f32 	%f4019, %f4016, %f4014, %f4018;
	mul.f32 	%f4020, %f4015, %f4015;
	fma.rn.f32 	%f4021, %f4014, %f4014, %f4020;
	div.rn.f32 	%f4022, %f4019, %f4021;
	min.f32 	%f4023, %f4022, 0f3F800000;
	max.f32 	%f4024, %f4023, 0f00000000;
	fma.rn.f32 	%f4025, %f4014, %f4024, %f4010;
	fma.rn.f32 	%f4026, %f4015, %f4024, %f4011;
	sub.f32 	%f4027, %f4025, %f283;
	sub.f32 	%f4028, %f4026, %f284;
	mul.f32 	%f4029, %f4028, %f4028;
	fma.rn.f32 	%f4030, %f4027, %f4027, %f4029;
	sqrt.rn.f32 	%f4031, %f4030;
	setp.lt.f32 	%p287, %f4031, %f6431;
	selp.f32 	%f4032, %f4031, %f6431, %p287;
	ld.global.v2.f32 	{%f4033, %f4034}, [%rd190+16];
	ld.global.v2.f32 	{%f4035, %f4036}, [%rd190+24];
	sub.f32 	%f4037, %f4035, %f4033;
	sub.f32 	%f4038, %f4036, %f4034;
	sub.f32 	%f4039, %f283, %f4033;
	sub.f32 	%f4040, %f284, %f4034;
	mul.f32 	%f4041, %f4040, %f4038;
	fma.rn.f32 	%f4042, %f4039, %f4037, %f4041;
	mul.f32 	%f4043, %f4038, %f4038;
	fma.rn.f32 	%f4044, %f4037, %f4037, %f4043;
	div.rn.f32 	%f4045, %f4042, %f4044;
	min.f32 	%f4046, %f4045, 0f3F800000;
	max.f32 	%f4047, %f4046, 0f00000000;
	fma.rn.f32 	%f4048, %f4037, %f4047, %f4033;
	fma.rn.f32 	%f4049, %f4038, %f4047, %f4034;
	sub.f32 	%f4050, %f4048, %f283;
	sub.f32 	%f4051, %f4049, %f284;
	mul.f32 	%f4052, %f4051, %f4051;
	fma.rn.f32 	%f4053, %f4050, %f4050, %f4052;
	sqrt.rn.f32 	%f4054, %f4053;
	setp.lt.f32 	%p288, %f4054, %f4032;
	selp.f32 	%f4055, %f4054, %f4032, %p288;
	ld.global.v2.f32 	{%f4056, %f4057}, [%rd190+32];
	ld.global.v2.f32 	{%f4058, %f4059}, [%rd190+40];
	sub.f32 	%f4060, %f4058, %f4056;
	sub.f32 	%f4061, %f4059, %f4057;
	sub.f32 	%f4062, %f283, %f4056;
	sub.f32 	%f4063, %f284, %f4057;
	mul.f32 	%f4064, %f4063, %f4061;
	fma.rn.f32 	%f4065, %f4062, %f4060, %f4064;
	mul.f32 	%f4066, %f4061, %f4061;
	fma.rn.f32 	%f4067, %f4060, %f4060, %f4066;
	div.rn.f32 	%f4068, %f4065, %f4067;
	min.f32 	%f4069, %f4068, 0f3F800000;
	max.f32 	%f4070, %f4069, 0f00000000;
	fma.rn.f32 	%f4071, %f4060, %f4070, %f4056;
	fma.rn.f32 	%f4072, %f4061, %f4070, %f4057;
	sub.f32 	%f4073, %f4071, %f283;
	sub.f32 	%f4074, %f4072, %f284;
	mul.f32 	%f4075, %f4074, %f4074;
	fma.rn.f32 	%f4076, %f4073, %f4073, %f4075;
	sqrt.rn.f32 	%f4077, %f4076;
	setp.lt.f32 	%p289, %f4077, %f4055;
	selp.f32 	%f4078, %f4077, %f4055, %p289;
	ld.global.v2.f32 	{%f4079, %f4080}, [%rd190+48];
	ld.global.v2.f32 	{%f4081, %f4082}, [%rd190+56];
	sub.f32 	%f4083, %f4081, %f4079;
	sub.f32 	%f4084, %f4082, %f4080;
	sub.f32 	%f4085, %f283, %f4079;
	sub.f32 	%f4086, %f284, %f4080;
	mul.f32 	%f4087, %f4086, %f4084;
	fma.rn.f32 	%f4088, %f4085, %f4083, %f4087;
	mul.f32 	%f4089, %f4084, %f4084;
	fma.rn.f32 	%f4090, %f4083, %f4083, %f4089;
	div.rn.f32 	%f4091, %f4088, %f4090;
	min.f32 	%f4092, %f4091, 0f3F800000;
	max.f32 	%f4093, %f4092, 0f00000000;
	fma.rn.f32 	%f4094, %f4083, %f4093, %f4079;
	fma.rn.f32 	%f4095, %f4084, %f4093, %f4080;
	sub.f32 	%f4096, %f4094, %f283;
	sub.f32 	%f4097, %f4095, %f284;
	mul.f32 	%f4098, %f4097, %f4097;
	fma.rn.f32 	%f4099, %f4096, %f4096, %f4098;
	sqrt.rn.f32 	%f4100, %f4099;
	setp.lt.f32 	%p290, %f4100, %f4078;
	selp.f32 	%f6431, %f4100, %f4078, %p290;
	add.s32 	%r706, %r706, 4;
	setp.ne.s32 	%p291, %r706, %r139;
	mov.u32 	%r708, %r139;
	@%p291 bra 	$L__BB2_222;
$L__BB2_223:
	setp.eq.s32 	%p292, %r138, 0;
	@%p292 bra 	$L__BB2_228;
	setp.eq.s32 	%p293, %r152, 0;
	@%p293 bra 	$L__BB2_226;
	shl.b32 	%r425, %r708, 1;
	mul.wide.u32 	%rd191, %r425, 8;
	add.s64 	%rd192, %rd2, %rd191;
	ld.global.v2.f32 	{%f4102, %f4103}, [%rd192];
	ld.global.v2.f32 	{%f4104, %f4105}, [%rd192+8];
	sub.f32 	%f4106, %f4104, %f4102;
	sub.f32 	%f4107, %f4105, %f4103;
	sub.f32 	%f4108, %f283, %f4102;
	sub.f32 	%f4109, %f284, %f4103;
	mul.f32 	%f4110, %f4109, %f4107;
	fma.rn.f32 	%f4111, %f4108, %f4106, %f4110;
	mul.f32 	%f4112, %f4107, %f4107;
	fma.rn.f32 	%f4113, %f4106, %f4106, %f4112;
	div.rn.f32 	%f4114, %f4111, %f4113;
	min.f32 	%f4115, %f4114, 0f3F800000;
	max.f32 	%f4116, %f4115, 0f00000000;
	fma.rn.f32 	%f4117, %f4106, %f4116, %f4102;
	fma.rn.f32 	%f4118, %f4107, %f4116, %f4103;
	sub.f32 	%f4119, %f4117, %f283;
	sub.f32 	%f4120, %f4118, %f284;
	mul.f32 	%f4121, %f4120, %f4120;
	fma.rn.f32 	%f4122, %f4119, %f4119, %f4121;
	sqrt.rn.f32 	%f4123, %f4122;
	setp.lt.f32 	%p294, %f4123, %f6431;
	selp.f32 	%f4124, %f4123, %f6431, %p294;
	add.s32 	%r426, %r425, 2;
	mul.wide.u32 	%rd193, %r426, 8;
	add.s64 	%rd194, %rd2, %rd193;
	ld.global.v2.f32 	{%f4125, %f4126}, [%rd194];
	ld.global.v2.f32 	{%f4127, %f4128}, [%rd194+8];
	sub.f32 	%f4129, %f4127, %f4125;
	sub.f32 	%f4130, %f4128, %f4126;
	sub.f32 	%f4131, %f283, %f4125;
	sub.f32 	%f4132, %f284, %f4126;
	mul.f32 	%f4133, %f4132, %f4130;
	fma.rn.f32 	%f4134, %f4131, %f4129, %f4133;
	mul.f32 	%f4135, %f4130, %f4130;
	fma.rn.f32 	%f4136, %f4129, %f4129, %f4135;
	div.rn.f32 	%f4137, %f4134, %f4136;
	min.f32 	%f4138, %f4137, 0f3F800000;
	max.f32 	%f4139, %f4138, 0f00000000;
	fma.rn.f32 	%f4140, %f4129, %f4139, %f4125;
	fma.rn.f32 	%f4141, %f4130, %f4139, %f4126;
	sub.f32 	%f4142, %f4140, %f283;
	sub.f32 	%f4143, %f4141, %f284;
	mul.f32 	%f4144, %f4143, %f4143;
	fma.rn.f32 	%f4145, %f4142, %f4142, %f4144;
	sqrt.rn.f32 	%f4146, %f4145;
	setp.lt.f32 	%p295, %f4146, %f4124;
	selp.f32 	%f6431, %f4146, %f4124, %p295;
	sub.s32 	%r708, %r426, %r708;
$L__BB2_226:
	setp.eq.s32 	%p296, %r140, 0;
	@%p296 bra 	$L__BB2_228;
	shl.b32 	%r427, %r708, 1;
	mul.wide.u32 	%rd195, %r427, 8;
	add.s64 	%rd196, %rd2, %rd195;
	ld.global.v2.f32 	{%f4147, %f4148}, [%rd196];
	ld.global.v2.f32 	{%f4149, %f4150}, [%rd196+8];
	sub.f32 	%f4151, %f4149, %f4147;
	sub.f32 	%f4152, %f4150, %f4148;
	sub.f32 	%f4153, %f283, %f4147;
	sub.f32 	%f4154, %f284, %f4148;
	mul.f32 	%f4155, %f4154, %f4152;
	fma.rn.f32 	%f4156, %f4153, %f4151, %f4155;
	mul.f32 	%f4157, %f4152, %f4152;
	fma.rn.f32 	%f4158, %f4151, %f4151, %f4157;
	div.rn.f32 	%f4159, %f4156, %f4158;
	min.f32 	%f4160, %f4159, 0f3F800000;
	max.f32 	%f4161, %f4160, 0f00000000;
	fma.rn.f32 	%f4162, %f4151, %f4161, %f4147;
	fma.rn.f32 	%f4163, %f4152, %f4161, %f4148;
	sub.f32 	%f4164, %f4162, %f283;
	sub.f32 	%f4165, %f4163, %f284;
	mul.f32 	%f4166, %f4165, %f4165;
	fma.rn.f32 	%f4167, %f4164, %f4164, %f4166;
	sqrt.rn.f32 	%f4168, %f4167;
	setp.lt.f32 	%p297, %f4168, %f6431;
	selp.f32 	%f6431, %f4168, %f6431, %p297;
$L__BB2_228:
	setp.lt.u32 	%p298, %r143, 3;
	ld.global.v2.f32 	{%f294, %f295}, [%rd7+28672];
	mov.f32 	%f6437, 0f7F7FFFFF;
	mov.b32 	%r711, 0;
	@%p298 bra 	$L__BB2_231;
	mov.f32 	%f6437, 0f7F7FFFFF;
	mov.b32 	%r709, 0;
$L__BB2_230:
	.pragma "nounroll";
	shl.b32 	%r430, %r709, 1;
	mul.wide.u32 	%rd197, %r430, 8;
	add.s64 	%rd198, %rd2, %rd197;
	ld.global.v2.f32 	{%f4172, %f4173}, [%rd198];
	ld.global.v2.f32 	{%f4174, %f4175}, [%rd198+8];
	sub.f32 	%f4176, %f4174, %f4172;
	sub.f32 	%f4177, %f4175, %f4173;
	sub.f32 	%f4178, %f294, %f4172;
	sub.f32 	%f4179, %f295, %f4173;
	mul.f32 	%f4180, %f4179, %f4177;
	fma.rn.f32 	%f4181, %f4178, %f4176, %f4180;
	mul.f32 	%f4182, %f4177, %f4177;
	fma.rn.f32 	%f4183, %f4176, %f4176, %f4182;
	div.rn.f32 	%f4184, %f4181, %f4183;
	min.f32 	%f4185, %f4184, 0f3F800000;
	max.f32 	%f4186, %f4185, 0f00000000;
	fma.rn.f32 	%f4187, %f4176, %f4186, %f4172;
	fma.rn.f32 	%f4188, %f4177, %f4186, %f4173;
	sub.f32 	%f4189, %f4187, %f294;
	sub.f32 	%f4190, %f4188, %f295;
	mul.f32 	%f4191, %f4190, %f4190;
	fma.rn.f32 	%f4192, %f4189, %f4189, %f4191;
	sqrt.rn.f32 	%f4193, %f4192;
	setp.lt.f32 	%p299, %f4193, %f6437;
	selp.f32 	%f4194, %f4193, %f6437, %p299;
	ld.global.v2.f32 	{%f4195, %f4196}, [%rd198+16];
	ld.global.v2.f32 	{%f4197, %f4198}, [%rd198+24];
	sub.f32 	%f4199, %f4197, %f4195;
	sub.f32 	%f4200, %f4198, %f4196;
	sub.f32 	%f4201, %f294, %f4195;
	sub.f32 	%f4202, %f295, %f4196;
	mul.f32 	%f4203, %f4202, %f4200;
	fma.rn.f32 	%f4204, %f4201, %f4199, %f4203;
	mul.f32 	%f4205, %f4200, %f4200;
	fma.rn.f32 	%f4206, %f4199, %f4199, %f4205;
	div.rn.f32 	%f4207, %f4204, %f4206;
	min.f32 	%f4208, %f4207, 0f3F800000;
	max.f32 	%f4209, %f4208, 0f00000000;
	fma.rn.f32 	%f4210, %f4199, %f4209, %f4195;
	fma.rn.f32 	%f4211, %f4200, %f4209, %f4196;
	sub.f32 	%f4212, %f4210, %f294;
	sub.f32 	%f4213, %f4211, %f295;
	mul.f32 	%f4214, %f4213, %f4213;
	fma.rn.f32 	%f4215, %f4212, %f4212, %f4214;
	sqrt.rn.f32 	%f4216, %f4215;
	setp.lt.f32 	%p300, %f4216, %f4194;
	selp.f32 	%f4217, %f4216, %f4194, %p300;
	ld.global.v2.f32 	{%f4218, %f4219}, [%rd198+32];
	ld.global.v2.f32 	{%f4220, %f4221}, [%rd198+40];
	sub.f32 	%f4222, %f4220, %f4218;
	sub.f32 	%f4223, %f4221, %f4219;
	sub.f32 	%f4224, %f294, %f4218;
	sub.f32 	%f4225, %f295, %f4219;
	mul.f32 	%f4226, %f4225, %f4223;
	fma.rn.f32 	%f4227, %f4224, %f4222, %f4226;
	mul.f32 	%f4228, %f4223, %f4223;
	fma.rn.f32 	%f4229, %f4222, %f4222, %f4228;
	div.rn.f32 	%f4230, %f4227, %f4229;
	min.f32 	%f4231, %f4230, 0f3F800000;
	max.f32 	%f4232, %f4231, 0f00000000;
	fma.rn.f32 	%f4233, %f4222, %f4232, %f4218;
	fma.rn.f32 	%f4234, %f4223, %f4232, %f4219;
	sub.f32 	%f4235, %f4233, %f294;
	sub.f32 	%f4236, %f4234, %f295;
	mul.f32 	%f4237, %f4236, %f4236;
	fma.rn.f32 	%f4238, %f4235, %f4235, %f4237;
	sqrt.rn.f32 	%f4239, %f4238;
	setp.lt.f32 	%p301, %f4239, %f4217;
	selp.f32 	%f4240, %f4239, %f4217, %p301;
	ld.global.v2.f32 	{%f4241, %f4242}, [%rd198+48];
	ld.global.v2.f32 	{%f4243, %f4244}, [%rd198+56];
	sub.f32 	%f4245, %f4243, %f4241;
	sub.f32 	%f4246, %f4244, %f4242;
	sub.f32 	%f4247, %f294, %f4241;
	sub.f32 	%f4248, %f295, %f4242;
	mul.f32 	%f4249, %f4248, %f4246;
	fma.rn.f32 	%f4250, %f4247, %f4245, %f4249;
	mul.f32 	%f4251, %f4246, %f4246;
	fma.rn.f32 	%f4252, %f4245, %f4245, %f4251;
	div.rn.f32 	%f4253, %f4250, %f4252;
	min.f32 	%f4254, %f4253, 0f3F800000;
	max.f32 	%f4255, %f4254, 0f00000000;
	fma.rn.f32 	%f4256, %f4245, %f4255, %f4241;
	fma.rn.f32 	%f4257, %f4246, %f4255, %f4242;
	sub.f32 	%f4258, %f4256, %f294;
	sub.f32 	%f4259, %f4257, %f295;
	mul.f32 	%f4260, %f4259, %f4259;
	fma.rn.f32 	%f4261, %f4258, %f4258, %f4260;
	sqrt.rn.f32 	%f4262, %f4261;
	setp.lt.f32 	%p302, %f4262, %f4240;
	selp.f32 	%f6437, %f4262, %f4240, %p302;
	add.s32 	%r709, %r709, 4;
	setp.ne.s32 	%p303, %r709, %r139;
	mov.u32 	%r711, %r139;
	@%p303 bra 	$L__BB2_230;
$L__BB2_231:
	setp.eq.s32 	%p304, %r138, 0;
	@%p304 bra 	$L__BB2_236;
	setp.eq.s32 	%p305, %r152, 0;
	@%p305 bra 	$L__BB2_234;
	shl.b32 	%r431, %r711, 1;
	mul.wide.u32 	%rd199, %r431, 8;
	add.s64 	%rd200, %rd2, %rd199;
	ld.global.v2.f32 	{%f4264, %f4265}, [%rd200];
	ld.global.v2.f32 	{%f4266, %f4267}, [%rd200+8];
	sub.f32 	%f4268, %f4266, %f4264;
	sub.f32 	%f4269, %f4267, %f4265;
	sub.f32 	%f4270, %f294, %f4264;
	sub.f32 	%f4271, %f295, %f4265;
	mul.f32 	%f4272, %f4271, %f4269;
	fma.rn.f32 	%f4273, %f4270, %f4268, %f4272;
	mul.f32 	%f4274, %f4269, %f4269;
	fma.rn.f32 	%f4275, %f4268, %f4268, %f4274;
	div.rn.f32 	%f4276, %f4273, %f4275;
	min.f32 	%f4277, %f4276, 0f3F800000;
	max.f32 	%f4278, %f4277, 0f00000000;
	fma.rn.f32 	%f4279, %f4268, %f4278, %f4264;
	fma.rn.f32 	%f4280, %f4269, %f4278, %f4265;
	sub.f32 	%f4281, %f4279, %f294;
	sub.f32 	%f4282, %f4280, %f295;
	mul.f32 	%f4283, %f4282, %f4282;
	fma.rn.f32 	%f4284, %f4281, %f4281, %f4283;
	sqrt.rn.f32 	%f4285, %f4284;
	setp.lt.f32 	%p306, %f4285, %f6437;
	selp.f32 	%f4286, %f4285, %f6437, %p306;
	add.s32 	%r432, %r431, 2;
	mul.wide.u32 	%rd201, %r432, 8;
	add.s64 	%rd202, %rd2, %rd201;
	ld.global.v2.f32 	{%f4287, %f4288}, [%rd202];
	ld.global.v2.f32 	{%f4289, %f4290}, [%rd202+8];
	sub.f32 	%f4291, %f4289, %f4287;
	sub.f32 	%f4292, %f4290, %f4288;
	sub.f32 	%f4293, %f294, %f4287;
	sub.f32 	%f4294, %f295, %f4288;
	mul.f32 	%f4295, %f4294, %f4292;
	fma.rn.f32 	%f4296, %f4293, %f4291, %f4295;
	mul.f32 	%f4297, %f4292, %f4292;
	fma.rn.f32 	%f4298, %f4291, %f4291, %f4297;
	div.rn.f32 	%f4299, %f4296, %f4298;
	min.f32 	%f4300, %f4299, 0f3F800000;
	max.f32 	%f4301, %f4300, 0f00000000;
	fma.rn.f32 	%f4302, %f4291, %f4301, %f4287;
	fma.rn.f32 	%f4303, %f4292, %f4301, %f4288;
	sub.f32 	%f4304, %f4302, %f294;
	sub.f32 	%f4305, %f4303, %f295;
	mul.f32 	%f4306, %f4305, %f4305;
	fma.rn.f32 	%f4307, %f4304, %f4304, %f4306;
	sqrt.rn.f32 	%f4308, %f4307;
	setp.lt.f32 	%p307, %f4308, %f4286;
	selp.f32 	%f6437, %f4308, %f4286, %p307;
	sub.s32 	%r711, %r432, %r711;
$L__BB2_234:
	setp.eq.s32 	%p308, %r140, 0;
	@%p308 bra 	$L__BB2_236;
	shl.b32 	%r433, %r711, 1;
	mul.wide.u32 	%rd203, %r433, 8;
	add.s64 	%rd204, %rd2, %rd203;
	ld.global.v2.f32 	{%f4309, %f4310}, [%rd204];
	ld.global.v2.f32 	{%f4311, %f4312}, [%rd204+8];
	sub.f32 	%f4313, %f4311, %f4309;
	sub.f32 	%f4314, %f4312, %f4310;
	sub.f32 	%f4315, %f294, %f4309;
	sub.f32 	%f4316, %f295, %f4310;
	mul.f32 	%f4317, %f4316, %f4314;
	fma.rn.f32 	%f4318, %f4315, %f4313, %f4317;
	mul.f32 	%f4319, %f4314, %f4314;
	fma.rn.f32 	%f4320, %f4313, %f4313, %f4319;
	div.rn.f32 	%f4321, %f4318, %f4320;
	min.f32 	%f4322, %f4321, 0f3F800000;
	max.f32 	%f4323, %f4322, 0f00000000;
	fma.rn.f32 	%f4324, %f4313, %f4323, %f4309;
	fma.rn.f32 	%f4325, %f4314, %f4323, %f4310;
	sub.f32 	%f4326, %f4324, %f294;
	sub.f32 	%f4327, %f4325, %f295;
	mul.f32 	%f4328, %f4327, %f4327;
	fma.rn.f32 	%f4329, %f4326, %f4326, %f4328;
	sqrt.rn.f32 	%f4330, %f4329;
	setp.lt.f32 	%p309, %f4330, %f6437;
	selp.f32 	%f6437, %f4330, %f6437, %p309;
$L__BB2_236:
	setp.lt.u32 	%p310, %r143, 3;
	ld.global.v2.f32 	{%f305, %f306}, [%rd7+32768];
	mov.f32 	%f6443, 0f7F7FFFFF;
	mov.b32 	%r714, 0;
	@%p310 bra 	$L__BB2_239;
	mov.f32 	%f6443, 0f7F7FFFFF;
	mov.b32 	%r712, 0;
$L__BB2_238:
	.pragma "nounroll";
	shl.b32 	%r436, %r712, 1;
	mul.wide.u32 	%rd205, %r436, 8;
	add.s64 	%rd206, %rd2, %rd205;
	ld.global.v2.f32 	{%f4334, %f4335}, [%rd206];
	ld.global.v2.f32 	{%f4336, %f4337}, [%rd206+8];
	sub.f32 	%f4338, %f4336, %f4334;
	sub.f32 	%f4339, %f4337, %f4335;
	sub.f32 	%f4340, %f305, %f4334;
	sub.f32 	%f4341, %f306, %f4335;
	mul.f32 	%f4342, %f4341, %f4339;
	fma.rn.f32 	%f4343, %f4340, %f4338, %f4342;
	mul.f32 	%f4344, %f4339, %f4339;
	fma.rn.f32 	%f4345, %f4338, %f4338, %f4344;
	div.rn.f32 	%f4346, %f4343, %f4345;
	min.f32 	%f4347, %f4346, 0f3F800000;
	max.f32 	%f4348, %f4347, 0f00000000;
	fma.rn.f32 	%f4349, %f4338, %f4348, %f4334;
	fma.rn.f32 	%f4350, %f4339, %f4348, %f4335;
	sub.f32 	%f4351, %f4349, %f305;
	sub.f32 	%f4352, %f4350, %f306;
	mul.f32 	%f4353, %f4352, %f4352;
	fma.rn.f32 	%f4354, %f4351, %f4351, %f4353;
	sqrt.rn.f32 	%f4355, %f4354;
	setp.lt.f32 	%p311, %f4355, %f6443;
	selp.f32 	%f4356, %f4355, %f6443, %p311;
	ld.global.v2.f32 	{%f4357, %f4358}, [%rd206+16];
	ld.global.v2.f32 	{%f4359, %f4360}, [%rd206+24];
	sub.f32 	%f4361, %f4359, %f4357;
	sub.f32 	%f4362, %f4360, %f4358;
	sub.f32 	%f4363, %f305, %f4357;
	sub.f32 	%f4364, %f306, %f4358;
	mul.f32 	%f4365, %f4364, %f4362;
	fma.rn.f32 	%f4366, %f4363, %f4361, %f4365;
	mul.f32 	%f4367, %f4362, %f4362;
	fma.rn.f32 	%f4368, %f4361, %f4361, %f4367;
	div.rn.f32 	%f4369, %f4366, %f4368;
	min.f32 	%f4370, %f4369, 0f3F800000;
	max.f32 	%f4371, %f4370, 0f00000000;
	fma.rn.f32 	%f4372, %f4361, %f4371, %f4357;
	fma.rn.f32 	%f4373, %f4362, %f4371, %f4358;
	sub.f32 	%f4374, %f4372, %f305;
	sub.f32 	%f4375, %f4373, %f306;
	mul.f32 	%f4376, %f4375, %f4375;
	fma.rn.f32 	%f4377, %f4374, %f4374, %f4376;
	sqrt.rn.f32 	%f4378, %f4377;
	setp.lt.f32 	%p312, %f4378, %f4356;
	selp.f32 	%f4379, %f4378, %f4356, %p312;
	ld.global.v2.f32 	{%f4380, %f4381}, [%rd206+32];
	ld.global.v2.f32 	{%f4382, %f4383}, [%rd206+40];
	sub.f32 	%f4384, %f4382, %f4380;
	sub.f32 	%f4385, %f4383, %f4381;
	sub.f32 	%f4386, %f305, %f4380;
	sub.f32 	%f4387, %f306, %f4381;
	mul.f32 	%f4388, %f4387, %f4385;
	fma.rn.f32 	%f4389, %f4386, %f4384, %f4388;
	mul.f32 	%f4390, %f4385, %f4385;
	fma.rn.f32 	%f4391, %f4384, %f4384, %f4390;
	div.rn.f32 	%f4392, %f4389, %f4391;
	min.f32 	%f4393, %f4392, 0f3F800000;
	max.f32 	%f4394, %f4393, 0f00000000;
	fma.rn.f32 	%f4395, %f4384, %f4394, %f4380;
	fma.rn.f32 	%f4396, %f4385, %f4394, %f4381;
	sub.f32 	%f4397, %f4395, %f305;
	sub.f32 	%f4398, %f4396, %f306;
	mul.f32 	%f4399, %f4398, %f4398;
	fma.rn.f32 	%f4400, %f4397, %f4397, %f4399;
	sqrt.rn.f32 	%f4401, %f4400;
	setp.lt.f32 	%p313, %f4401, %f4379;
	selp.f32 	%f4402, %f4401, %f4379, %p313;
	ld.global.v2.f32 	{%f4403, %f4404}, [%rd206+48];
	ld.global.v2.f32 	{%f4405, %f4406}, [%rd206+56];
	sub.f32 	%f4407, %f4405, %f4403;
	sub.f32 	%f4408, %f4406, %f4404;
	sub.f32 	%f4409, %f305, %f4403;
	sub.f32 	%f4410, %f306, %f4404;
	mul.f32 	%f4411, %f4410, %f4408;
	fma.rn.f32 	%f4412, %f4409, %f4407, %f4411;
	mul.f32 	%f4413, %f4408, %f4408;
	fma.rn.f32 	%f4414, %f4407, %f4407, %f4413;
	div.rn.f32 	%f4415, %f4412, %f4414;
	min.f32 	%f4416, %f4415, 0f3F800000;
	max.f32 	%f4417, %f4416, 0f00000000;
	fma.rn.f32 	%f4418, %f4407, %f4417, %f4403;
	fma.rn.f32 	%f4419, %f4408, %f4417, %f4404;
	sub.f32 	%f4420, %f4418, %f305;
	sub.f32 	%f4421, %f4419, %f306;
	mul.f32 	%f4422, %f4421, %f4421;
	fma.rn.f32 	%f4423, %f4420, %f4420, %f4422;
	sqrt.rn.f32 	%f4424, %f4423;
	setp.lt.f32 	%p314, %f4424, %f4402;
	selp.f32 	%f6443, %f4424, %f4402, %p314;
	add.s32 	%r712, %r712, 4;
	setp.ne.s32 	%p315, %r712, %r139;
	mov.u32 	%r714, %r139;
	@%p315 bra 	$L__BB2_238;
$L__BB2_239:
	setp.eq.s32 	%p316, %r138, 0;
	@%p316 bra 	$L__BB2_244;
	setp.eq.s32 	%p317, %r138, 1;
	@%p317 bra 	$L__BB2_242;
	shl.b32 	%r437, %r714, 1;
	mul.wide.u32 	%rd207, %r437, 8;
	add.s64 	%rd208, %rd2, %rd207;
	ld.global.v2.f32 	{%f4426, %f4427}, [%rd208];
	ld.global.v2.f32 	{%f4428, %f4429}, [%rd208+8];
	sub.f32 	%f4430, %f4428, %f4426;
	sub.f32 	%f4431, %f4429, %f4427;
	sub.f32 	%f4432, %f305, %f4426;
	sub.f32 	%f4433, %f306, %f4427;
	mul.f32 	%f4434, %f4433, %f4431;
	fma.rn.f32 	%f4435, %f4432, %f4430, %f4434;
	mul.f32 	%f4436, %f4431, %f4431;
	fma.rn.f32 	%f4437, %f4430, %f4430, %f4436;
	div.rn.f32 	%f4438, %f4435, %f4437;
	min.f32 	%f4439, %f4438, 0f3F800000;
	max.f32 	%f4440, %f4439, 0f00000000;
	fma.rn.f32 	%f4441, %f4430, %f4440, %f4426;
	fma.rn.f32 	%f4442, %f4431, %f4440, %f4427;
	sub.f32 	%f4443, %f4441, %f305;
	sub.f32 	%f4444, %f4442, %f306;
	mul.f32 	%f4445, %f4444, %f4444;
	fma.rn.f32 	%f4446, %f4443, %f4443, %f4445;
	sqrt.rn.f32 	%f4447, %f4446;
	setp.lt.f32 	%p318, %f4447, %f6443;
	selp.f32 	%f4448, %f4447, %f6443, %p318;
	add.s32 	%r438, %r437, 2;
	mul.wide.u32 	%rd209, %r438, 8;
	add.s64 	%rd210, %rd2, %rd209;
	ld.global.v2.f32 	{%f4449, %f4450}, [%rd210];
	ld.global.v2.f32 	{%f4451, %f4452}, [%rd210+8];
	sub.f32 	%f4453, %f4451, %f4449;
	sub.f32 	%f4454, %f4452, %f4450;
	sub.f32 	%f4455, %f305, %f4449;
	sub.f32 	%f4456, %f306, %f4450;
	mul.f32 	%f4457, %f4456, %f4454;
	fma.rn.f32 	%f4458, %f4455, %f4453, %f4457;
	mul.f32 	%f4459, %f4454, %f4454;
	fma.rn.f32 	%f4460, %f4453, %f4453, %f4459;
	div.rn.f32 	%f4461, %f4458, %f4460;
	min.f32 	%f4462, %f4461, 0f3F800000;
	max.f32 	%f4463, %f4462, 0f00000000;
	fma.rn.f32 	%f4464, %f4453, %f4463, %f4449;
	fma.rn.f32 	%f4465, %f4454, %f4463, %f4450;
	sub.f32 	%f4466, %f4464, %f305;
	sub.f32 	%f4467, %f4465, %f306;
	mul.f32 	%f4468, %f4467, %f4467;
	fma.rn.f32 	%f4469, %f4466, %f4466, %f4468;
	sqrt.rn.f32 	%f4470, %f4469;
	setp.lt.f32 	%p319, %f4470, %f4448;
	selp.f32 	%f6443, %f4470, %f4448, %p319;
	sub.s32 	%r714, %r438, %r714;
$L__BB2_242:
	setp.eq.s32 	%p320, %r140, 0;
	@%p320 bra 	$L__BB2_244;
	shl.b32 	%r439, %r714, 1;
	mul.wide.u32 	%rd211, %r439, 8;
	add.s64 	%rd212, %rd2, %rd211;
	ld.global.v2.f32 	{%f4471, %f4472}, [%rd212];
	ld.global.v2.f32 	{%f4473, %f4474}, [%rd212+8];
	sub.f32 	%f4475, %f4473, %f4471;
	sub.f32 	%f4476, %f4474, %f4472;
	sub.f32 	%f4477, %f305, %f4471;
	sub.f32 	%f4478, %f306, %f4472;
	mul.f32 	%f4479, %f4478, %f4476;
	fma.rn.f32 	%f4480, %f4477, %f4475, %f4479;
	mul.f32 	%f4481, %f4476, %f4476;
	fma.rn.f32 	%f4482, %f4475, %f4475, %f4481;
	div.rn.f32 	%f4483, %f4480, %f4482;
	min.f32 	%f4484, %f4483, 0f3F800000;
	max.f32 	%f4485, %f4484, 0f00000000;
	fma.rn.f32 	%f4486, %f4475, %f4485, %f4471;
	fma.rn.f32 	%f4487, %f4476, %f4485, %f4472;
	sub.f32 	%f4488, %f4486, %f305;
	sub.f32 	%f4489, %f4487, %f306;
	mul.f32 	%f4490, %f4489, %f4489;
	fma.rn.f32 	%f4491, %f4488, %f4488, %f4490;
	sqrt.rn.f32 	%f4492, %f4491;
	setp.lt.f32 	%p321, %f4492, %f6443;
	selp.f32 	%f6443, %f4492, %f6443, %p321;
$L__BB2_244:
	setp.lt.u32 	%p322, %r143, 3;
	ld.global.v2.f32 	{%f316, %f317}, [%rd7+36864];
	mov.f32 	%f6449, 0f7F7FFFFF;
	mov.b32 	%r717, 0;
	@%p322 bra 	$L__BB2_247;
	mov.f32 	%f6449, 0f7F7FFFFF;
	mov.b32 	%r715, 0;
$L__BB2_246:
	.pragma "nounroll";
	shl.b32 	%r442, %r715, 1;
	mul.wide.u32 	%rd213, %r442, 8;
	add.s64 	%rd214, %rd2, %rd213;
	ld.global.v2.f32 	{%f4496, %f4497}, [%rd214];
	ld.global.v2.f32 	{%f4498, %f4499}, [%rd214+8];
	sub.f32 	%f4500, %f4498, %f4496;
	sub.f32 	%f4501, %f4499, %f4497;
	sub.f32 	%f4502, %f316, %f4496;
	sub.f32 	%f4503, %f317, %f4497;
	mul.f32 	%f4504, %f4503, %f4501;
	fma.rn.f32 	%f4505, %f4502, %f4500, %f4504;
	mul.f32 	%f4506, %f4501, %f4501;
	fma.rn.f32 	%f4507, %f4500, %f4500, %f4506;
	div.rn.f32 	%f4508, %f4505, %f4507;
	min.f32 	%f4509, %f4508, 0f3F800000;
	max.f32 	%f4510, %f4509, 0f00000000;
	fma.rn.f32 	%f4511, %f4500, %f4510, %f4496;
	fma.rn.f32 	%f4512, %f4501, %f4510, %f4497;
	sub.f32 	%f4513, %f4511, %f316;
	sub.f32 	%f4514, %f4512, %f317;
	mul.f32 	%f4515, %f4514, %f4514;
	fma.rn.f32 	%f4516, %f4513, %f4513, %f4515;
	sqrt.rn.f32 	%f4517, %f4516;
	setp.lt.f32 	%p323, %f4517, %f6449;
	selp.f32 	%f4518, %f4517, %f6449, %p323;
	ld.global.v2.f32 	{%f4519, %f4520}, [%rd214+16];
	ld.global.v2.f32 	{%f4521, %f4522}, [%rd214+24];
	sub.f32 	%f4523, %f4521, %f4519;
	sub.f32 	%f4524, %f4522, %f4520;
	sub.f32 	%f4525, %f316, %f4519;
	sub.f32 	%f4526, %f317, %f4520;
	mul.f32 	%f4527, %f4526, %f4524;
	fma.rn.f32 	%f4528, %f4525, %f4523, %f4527;
	mul.f32 	%f4529, %f4524, %f4524;
	fma.rn.f32 	%f4530, %f4523, %f4523, %f4529;
	div.rn.f32 	%f4531, %f4528, %f4530;
	min.f32 	%f4532, %f4531, 0f3F800000;
	max.f32 	%f4533, %f4532, 0f00000000;
	fma.rn.f32 	%f4534, %f4523, %f4533, %f4519;
	fma.rn.f32 	%f4535, %f4524, %f4533, %f4520;
	sub.f32 	%f4536, %f4534, %f316;
	sub.f32 	%f4537, %f4535, %f317;
	mul.f32 	%f4538, %f4537, %f4537;
	fma.rn.f32 	%f4539, %f4536, %f4536, %f4538;
	sqrt.rn.f32 	%f4540, %f4539;
	setp.lt.f32 	%p324, %f4540, %f4518;
	selp.f32 	%f4541, %f4540, %f4518, %p324;
	ld.global.v2.f32 	{%f4542, %f4543}, [%rd214+32];
	ld.global.v2.f32 	{%f4544, %f4545}, [%rd214+40];
	sub.f32 	%f4546, %f4544, %f4542;
	sub.f32 	%f4547, %f4545, %f4543;
	sub.f32 	%f4548, %f316, %f4542;
	sub.f32 	%f4549, %f317, %f4543;
	mul.f32 	%f4550, %f4549, %f4547;
	fma.rn.f32 	%f4551, %f4548, %f4546, %f4550;
	mul.f32 	%f4552, %f4547, %f4547;
	fma.rn.f32 	%f4553, %f4546, %f4546, %f4552;
	div.rn.f32 	%f4554, %f4551, %f4553;
	min.f32 	%f4555, %f4554, 0f3F800000;
	max.f32 	%f4556, %f4555, 0f00000000;
	fma.rn.f32 	%f4557, %f4546, %f4556, %f4542;
	fma.rn.f32 	%f4558, %f4547, %f4556, %f4543;
	sub.f32 	%f4559, %f4557, %f316;
	sub.f32 	%f4560, %f4558, %f317;
	mul.f32 	%f4561, %f4560, %f4560;
	fma.rn.f32 	%f4562, %f4559, %f4559, %f4561;
	sqrt.rn.f32 	%f4563, %f4562;
	setp.lt.f32 	%p325, %f4563, %f4541;
	selp.f32 	%f4564, %f4563, %f4541, %p325;
	ld.global.v2.f32 	{%f4565, %f4566}, [%rd214+48];
	ld.global.v2.f32 	{%f4567, %f4568}, [%rd214+56];
	sub.f32 	%f4569, %f4567, %f4565;
	sub.f32 	%f4570, %f4568, %f4566;
	sub.f32 	%f4571, %f316, %f4565;
	sub.f32 	%f4572, %f317, %f4566;
	mul.f32 	%f4573, %f4572, %f4570;
	fma.rn.f32 	%f4574, %f4571, %f4569, %f4573;
	mul.f32 	%f4575, %f4570, %f4570;
	fma.rn.f32 	%f4576, %f4569, %f4569, %f4575;
	div.rn.f32 	%f4577, %f4574, %f4576;
	min.f32 	%f4578, %f4577, 0f3F800000;
	max.f32 	%f4579, %f4578, 0f00000000;
	fma.rn.f32 	%f4580, %f4569, %f4579, %f4565;
	fma.rn.f32 	%f4581, %f4570, %f4579, %f4566;
	sub.f32 	%f4582, %f4580, %f316;
	sub.f32 	%f4583, %f4581, %f317;
	mul.f32 	%f4584, %f4583, %f4583;
	fma.rn.f32 	%f4585, %f4582, %f4582, %f4584;
	sqrt.rn.f32 	%f4586, %f4585;
	setp.lt.f32 	%p326, %f4586, %f4564;
	selp.f32 	%f6449, %f4586, %f4564, %p326;
	add.s32 	%r715, %r715, 4;
	setp.ne.s32 	%p327, %r715, %r139;
	mov.u32 	%r717, %r139;
	@%p327 bra 	$L__BB2_246;
$L__BB2_247:
	setp.eq.s32 	%p328, %r138, 0;
	@%p328 bra 	$L__BB2_252;
	setp.eq.s32 	%p329, %r138, 1;
	@%p329 bra 	$L__BB2_250;
	shl.b32 	%r443, %r717, 1;
	mul.wide.u32 	%rd215, %r443, 8;
	add.s64 	%rd216, %rd2, %rd215;
	ld.global.v2.f32 	{%f4588, %f4589}, [%rd216];
	ld.global.v2.f32 	{%f4590, %f4591}, [%rd216+8];
	sub.f32 	%f4592, %f4590, %f4588;
	sub.f32 	%f4593, %f4591, %f4589;
	sub.f32 	%f4594, %f316, %f4588;
	sub.f32 	%f4595, %f317, %f4589;
	mul.f32 	%f4596, %f4595, %f4593;
	fma.rn.f32 	%f4597, %f4594, %f4592, %f4596;
	mul.f32 	%f4598, %f4593, %f4593;
	fma.rn.f32 	%f4599, %f4592, %f4592, %f4598;
	div.rn.f32 	%f4600, %f4597, %f4599;
	min.f32 	%f4601, %f4600, 0f3F800000;
	max.f32 	%f4602, %f4601, 0f00000000;
	fma.rn.f32 	%f4603, %f4592, %f4602, %f4588;
	fma.rn.f32 	%f4604, %f4593, %f4602, %f4589;
	sub.f32 	%f4605, %f4603, %f316;
	sub.f32 	%f4606, %f4604, %f317;
	mul.f32 	%f4607, %f4606, %f4606;
	fma.rn.f32 	%f4608, %f4605, %f4605, %f4607;
	sqrt.rn.f32 	%f4609, %f4608;
	setp.lt.f32 	%p330, %f4609, %f6449;
	selp.f32 	%f4610, %f4609, %f6449, %p330;
	add.s32 	%r444, %r443, 2;
	mul.wide.u32 	%rd217, %r444, 8;
	add.s64 	%rd218, %rd2, %rd217;
	ld.global.v2.f32 	{%f4611, %f4612}, [%rd218];
	ld.global.v2.f32 	{%f4613, %f4614}, [%rd218+8];
	sub.f32 	%f4615, %f4613, %f4611;
	sub.f32 	%f4616, %f4614, %f4612;
	sub.f32 	%f4617, %f316, %f4611;
	sub.f32 	%f4618, %f317, %f4612;
	mul.f32 	%f4619, %f4618, %f4616;
	fma.rn.f32 	%f4620, %f4617, %f4615, %f4619;
	mul.f32 	%f4621, %f4616, %f4616;
	fma.rn.f32 	%f4622, %f4615, %f4615, %f4621;
	div.rn.f32 	%f4623, %f4620, %f4622;
	min.f32 	%f4624, %f4623, 0f3F800000;
	max.f32 	%f4625, %f4624, 0f00000000;
	fma.rn.f32 	%f4626, %f4615, %f4625, %f4611;
	fma.rn.f32 	%f4627, %f4616, %f4625, %f4612;
	sub.f32 	%f4628, %f4626, %f316;
	sub.f32 	%f4629, %f4627, %f317;
	mul.f32 	%f4630, %f4629, %f4629;
	fma.rn.f32 	%f4631, %f4628, %f4628, %f4630;
	sqrt.rn.f32 	%f4632, %f4631;
	setp.lt.f32 	%p331, %f4632, %f4610;
	selp.f32 	%f6449, %f4632, %f4610, %p331;
	sub.s32 	%r717, %r444, %r717;
$L__BB2_250:
	setp.eq.s32 	%p332, %r140, 0;
	@%p332 bra 	$L__BB2_252;
	shl.b32 	%r445, %r717, 1;
	mul.wide.u32 	%rd219, %r445, 8;
	add.s64 	%rd220, %rd2, %rd219;
	ld.global.v2.f32 	{%f4633, %f4634}, [%rd220];
	ld.global.v2.f32 	{%f4635, %f4636}, [%rd220+8];
	sub.f32 	%f4637, %f4635, %f4633;
	sub.f32 	%f4638, %f4636, %f4634;
	sub.f32 	%f4639, %f316, %f4633;
	sub.f32 	%f4640, %f317, %f4634;
	mul.f32 	%f4641, %f4640, %f4638;
	fma.rn.f32 	%f4642, %f4639, %f4637, %f4641;
	mul.f32 	%f4643, %f4638, %f4638;
	fma.rn.f32 	%f4644, %f4637, %f4637, %f4643;
	div.rn.f32 	%f4645, %f4642, %f4644;
	min.f32 	%f4646, %f4645, 0f3F800000;
	max.f32 	%f4647, %f4646, 0f00000000;
	fma.rn.f32 	%f4648, %f4637, %f4647, %f4633;
	fma.rn.f32 	%f4649, %f4638, %f4647, %f4634;
	sub.f32 	%f4650, %f4648, %f316;
	sub.f32 	%f4651, %f4649, %f317;
	mul.f32 	%f4652, %f4651, %f4651;
	fma.rn.f32 	%f4653, %f4650, %f4650, %f4652;
	sqrt.rn.f32 	%f4654, %f4653;
	setp.lt.f32 	%p333, %f4654, %f6449;
	selp.f32 	%f6449, %f4654, %f6449, %p333;
$L__BB2_252:
	setp.lt.u32 	%p334, %r143, 3;
	ld.global.v2.f32 	{%f327, %f328}, [%rd7+40960];
	mov.f32 	%f6455, 0f7F7FFFFF;
	mov.b32 	%r720, 0;
	@%p334 bra 	$L__BB2_255;
	mov.f32 	%f6455, 0f7F7FFFFF;
	mov.b32 	%r718, 0;
$L__BB2_254:
	.pragma "nounroll";
	shl.b32 	%r448, %r718, 1;
	mul.wide.u32 	%rd221, %r448, 8;
	add.s64 	%rd222, %rd2, %rd221;
	ld.global.v2.f32 	{%f4658, %f4659}, [%rd222];
	ld.global.v2.f32 	{%f4660, %f4661}, [%rd222+8];
	sub.f32 	%f4662, %f4660, %f4658;
	sub.f32 	%f4663, %f4661, %f4659;
	sub.f32 	%f4664, %f327, %f4658;
	sub.f32 	%f4665, %f328, %f4659;
	mul.f32 	%f4666, %f4665, %f4663;
	fma.rn.f32 	%f4667, %f4664, %f4662, %f4666;
	mul.f32 	%f4668, %f4663, %f4663;
	fma.rn.f32 	%f4669, %f4662, %f4662, %f4668;
	div.rn.f32 	%f4670, %f4667, %f4669;
	min.f32 	%f4671, %f4670, 0f3F800000;
	max.f32 	%f4672, %f4671, 0f00000000;
	fma.rn.f32 	%f4673, %f4662, %f4672, %f4658;
	fma.rn.f32 	%f4674, %f4663, %f4672, %f4659;
	sub.f32 	%f4675, %f4673, %f327;
	sub.f32 	%f4676, %f4674, %f328;
	mul.f32 	%f4677, %f4676, %f4676;
	fma.rn.f32 	%f4678, %f4675, %f4675, %f4677;
	sqrt.rn.f32 	%f4679, %f4678;
	setp.lt.f32 	%p335, %f4679, %f6455;
	selp.f32 	%f4680, %f4679, %f6455, %p335;
	ld.global.v2.f32 	{%f4681, %f4682}, [%rd222+16];
	ld.global.v2.f32 	{%f4683, %f4684}, [%rd222+24];
	sub.f32 	%f4685, %f4683, %f4681;
	sub.f32 	%f4686, %f4684, %f4682;
	sub.f32 	%f4687, %f327, %f4681;
	sub.f32 	%f4688, %f328, %f4682;
	mul.f32 	%f4689, %f4688, %f4686;
	fma.rn.f32 	%f4690, %f4687, %f4685, %f4689;
	mul.f32 	%f4691, %f4686, %f4686;
	fma.rn.f32 	%f4692, %f4685, %f4685, %f4691;
	div.rn.f32 	%f4693, %f4690, %f4692;
	min.f32 	%f4694, %f4693, 0f3F800000;
	max.f32 	%f4695, %f4694, 0f00000000;
	fma.rn.f32 	%f4696, %f4685, %f4695, %f4681;
	fma.rn.f32 	%f4697, %f4686, %f4695, %f4682;
	sub.f32 	%f4698, %f4696, %f327;
	sub.f32 	%f4699, %f4697, %f328;
	mul.f32 	%f4700, %f4699, %f4699;
	fma.rn.f32 	%f4701, %f4698, %f4698, %f4700;
	sqrt.rn.f32 	%f4702, %f4701;
	setp.lt.f32 	%p336, %f4702, %f4680;
	selp.f32 	%f4703, %f4702, %f4680, %p336;
	ld.global.v2.f32 	{%f4704, %f4705}, [%rd222+32];
	ld.global.v2.f32 	{%f4706, %f4707}, [%rd222+40];
	sub.f32 	%f4708, %f4706, %f4704;
	sub.f32 	%f4709, %f4707, %f4705;
	sub.f32 	%f4710, %f327, %f4704;
	sub.f32 	%f4711, %f328, %f4705;
	mul.f32 	%f4712, %f4711, %f4709;
	fma.rn.f32 	%f4713, %f4710, %f4708, %f4712;
	mul.f32 	%f4714, %f4709, %f4709;
	fma.rn.f32 	%f4715, %f4708, %f4708, %f4714;
	div.rn.f32 	%f4716, %f4713, %f4715;
	min.f32 	%f4717, %f4716, 0f3F800000;
	max.f32 	%f4718, %f4717, 0f00000000;
	fma.rn.f32 	%f4719, %f4708, %f4718, %f4704;
	fma.rn.f32 	%f4720, %f4709, %f4718, %f4705;
	sub.f32 	%f4721, %f4719, %f327;
	sub.f32 	%f4722, %f4720, %f328;
	mul.f32 	%f4723, %f4722, %f4722;
	fma.rn.f32 	%f4724, %f4721, %f4721, %f4723;
	sqrt.rn.f32 	%f4725, %f4724;
	setp.lt.f32 	%p337, %f4725, %f4703;
	selp.f32 	%f4726, %f4725, %f4703, %p337;
	ld.global.v2.f32 	{%f4727, %f4728}, [%rd222+48];
	ld.global.v2.f32 	{%f4729, %f4730}, [%rd222+56];
	sub.f32 	%f4731, %f4729, %f4727;
	sub.f32 	%f4732, %f4730, %f4728;
	sub.f32 	%f4733, %f327, %f4727;
	sub.f32 	%f4734, %f328, %f4728;
	mul.f32 	%f4735, %f4734, %f4732;
	fma.rn.f32 	%f4736, %f4733, %f4731, %f4735;
	mul.f32 	%f4737, %f4732, %f4732;
	fma.rn.f32 	%f4738, %f4731, %f4731, %f4737;
	div.rn.f32 	%f4739, %f4736, %f4738;
	min.f32 	%f4740, %f4739, 0f3F800000;
	max.f32 	%f4741, %f4740, 0f00000000;
	fma.rn.f32 	%f4742, %f4731, %f4741, %f4727;
	fma.rn.f32 	%f4743, %f4732, %f4741, %f4728;
	sub.f32 	%f4744, %f4742, %f327;
	sub.f32 	%f4745, %f4743, %f328;
	mul.f32 	%f4746, %f4745, %f4745;
	fma.rn.f32 	%f4747, %f4744, %f4744, %f4746;
	sqrt.rn.f32 	%f4748, %f4747;
	setp.lt.f32 	%p338, %f4748, %f4726;
	selp.f32 	%f6455, %f4748, %f4726, %p338;
	add.s32 	%r718, %r718, 4;
	setp.ne.s32 	%p339, %r718, %r139;
	mov.u32 	%r720, %r139;
	@%p339 bra 	$L__BB2_254;
$L__BB2_255:
	setp.eq.s32 	%p340, %r138, 0;
	@%p340 bra 	$L__BB2_260;
	setp.eq.s32 	%p341, %r138, 1;
	@%p341 bra 	$L__BB2_258;
	shl.b32 	%r449, %r720, 1;
	mul.wide.u32 	%rd223, %r449, 8;
	add.s64 	%rd224, %rd2, %rd223;
	ld.global.v2.f32 	{%f4750, %f4751}, [%rd224];
	ld.global.v2.f32 	{%f4752, %f4753}, [%rd224+8];
	sub.f32 	%f4754, %f4752, %f4750;
	sub.f32 	%f4755, %f4753, %f4751;
	sub.f32 	%f4756, %f327, %f4750;
	sub.f32 	%f4757, %f328, %f4751;
	mul.f32 	%f4758, %f4757, %f4755;
	fma.rn.f32 	%f4759, %f4756, %f4754, %f4758;
	mul.f32 	%f4760, %f4755, %f4755;
	fma.rn.f32 	%f4761, %f4754, %f4754, %f4760;
	div.rn.f32 	%f4762, %f4759, %f4761;
	min.f32 	%f4763, %f4762, 0f3F800000;
	max.f32 	%f4764, %f4763, 0f00000000;
	fma.rn.f32 	%f4765, %f4754, %f4764, %f4750;
	fma.rn.f32 	%f4766, %f4755, %f4764, %f4751;
	sub.f32 	%f4767, %f4765, %f327;
	sub.f32 	%f4768, %f4766, %f328;
	mul.f32 	%f4769, %f4768, %f4768;
	fma.rn.f32 	%f4770, %f4767, %f4767, %f4769;
	sqrt.rn.f32 	%f4771, %f4770;
	setp.lt.f32 	%p342, %f4771, %f6455;
	selp.f32 	%f4772, %f4771, %f6455, %p342;
	add.s32 	%r450, %r449, 2;
	mul.wide.u32 	%rd225, %r450, 8;
	add.s64 	%rd226, %rd2, %rd225;
	ld.global.v2.f32 	{%f4773, %f4774}, [%rd226];
	ld.global.v2.f32 	{%f4775, %f4776}, [%rd226+8];
	sub.f32 	%f4777, %f4775, %f4773;
	sub.f32 	%f4778, %f4776, %f4774;
	sub.f32 	%f4779, %f327, %f4773;
	sub.f32 	%f4780, %f328, %f4774;
	mul.f32 	%f4781, %f4780, %f4778;
	fma.rn.f32 	%f4782, %f4779, %f4777, %f4781;
	mul.f32 	%f4783, %f4778, %f4778;
	fma.rn.f32 	%f4784, %f4777, %f4777, %f4783;
	div.rn.f32 	%f4785, %f4782, %f4784;
	min.f32 	%f4786, %f4785, 0f3F800000;
	max.f32 	%f4787, %f4786, 0f00000000;
	fma.rn.f32 	%f4788, %f4777, %f4787, %f4773;
	fma.rn.f32 	%f4789, %f4778, %f4787, %f4774;
	sub.f32 	%f4790, %f4788, %f327;
	sub.f32 	%f4791, %f4789, %f328;
	mul.f32 	%f4792, %f4791, %f4791;
	fma.rn.f32 	%f4793, %f4790, %f4790, %f4792;
	sqrt.rn.f32 	%f4794, %f4793;
	setp.lt.f32 	%p343, %f4794, %f4772;
	selp.f32 	%f6455, %f4794, %f4772, %p343;
	sub.s32 	%r720, %r450, %r720;
$L__BB2_258:
	setp.eq.s32 	%p344, %r140, 0;
	@%p344 bra 	$L__BB2_260;
	shl.b32 	%r451, %r720, 1;
	mul.wide.u32 	%rd227, %r451, 8;
	add.s64 	%rd228, %rd2, %rd227;
	ld.global.v2.f32 	{%f4795, %f4796}, [%rd228];
	ld.global.v2.f32 	{%f4797, %f4798}, [%rd228+8];
	sub.f32 	%f4799, %f4797, %f4795;
	sub.f32 	%f4800, %f4798, %f4796;
	sub.f32 	%f4801, %f327, %f4795;
	sub.f32 	%f4802, %f328, %f4796;
	mul.f32 	%f4803, %f4802, %f4800;
	fma.rn.f32 	%f4804, %f4801, %f4799, %f4803;
	mul.f32 	%f4805, %f4800, %f4800;
	fma.rn.f32 	%f4806, %f4799, %f4799, %f4805;
	div.rn.f32 	%f4807, %f4804, %f4806;
	min.f32 	%f4808, %f4807, 0f3F800000;
	max.f32 	%f4809, %f4808, 0f00000000;
	fma.rn.f32 	%f4810, %f4799, %f4809, %f4795;
	fma.rn.f32 	%f4811, %f4800, %f4809, %f4796;
	sub.f32 	%f4812, %f4810, %f327;
	sub.f32 	%f4813, %f4811, %f328;
	mul.f32 	%f4814, %f4813, %f4813;
	fma.rn.f32 	%f4815, %f4812, %f4812, %f4814;
	sqrt.rn.f32 	%f4816, %f4815;
	setp.lt.f32 	%p345, %f4816, %f6455;
	selp.f32 	%f6455, %f4816, %f6455, %p345;
$L__BB2_260:
	setp.lt.u32 	%p346, %r143, 3;
	ld.global.v2.f32 	{%f338, %f339}, [%rd7+45056];
	mov.f32 	%f6461, 0f7F7FFFFF;
	mov.b32 	%r723, 0;
	@%p346 bra 	$L__BB2_263;
	mov.f32 	%f6461, 0f7F7FFFFF;
	mov.b32 	%r721, 0;
$L__BB2_262:
	.pragma "nounroll";
	shl.b32 	%r455, %r721, 1;
	mul.wide.u32 	%rd229, %r455, 8;
	add.s64 	%rd230, %rd2, %rd229;
	ld.global.v2.f32 	{%f4820, %f4821}, [%rd230];
	ld.global.v2.f32 	{%f4822, %f4823}, [%rd230+8];
	sub.f32 	%f4824, %f4822, %f4820;
	sub.f32 	%f4825, %f4823, %f4821;
	sub.f32 	%f4826, %f338, %f4820;
	sub.f32 	%f4827, %f339, %f4821;
	mul.f32 	%f4828, %f4827, %f4825;
	fma.rn.f32 	%f4829, %f4826, %f4824, %f4828;
	mul.f32 	%f4830, %f4825, %f4825;
	fma.rn.f32 	%f4831, %f4824, %f4824, %f4830;
	div.rn.f32 	%f4832, %f4829, %f4831;
	min.f32 	%f4833, %f4832, 0f3F800000;
	max.f32 	%f4834, %f4833, 0f00000000;
	fma.rn.f32 	%f4835, %f4824, %f4834, %f4820;
	fma.rn.f32 	%f4836, %f4825, %f4834, %f4821;
	sub.f32 	%f4837, %f4835, %f338;
	sub.f32 	%f4838, %f4836, %f339;
	mul.f32 	%f4839, %f4838, %f4838;
	fma.rn.f32 	%f4840, %f4837, %f4837, %f4839;
	sqrt.rn.f32 	%f4841, %f4840;
	setp.lt.f32 	%p347, %f4841, %f6461;
	selp.f32 	%f4842, %f4841, %f6461, %p347;
	ld.global.v2.f32 	{%f4843, %f4844}, [%rd230+16];
	ld.global.v2.f32 	{%f4845, %f4846}, [%rd230+24];
	sub.f32 	%f4847, %f4845, %f4843;
	sub.f32 	%f4848, %f4846, %f4844;
	sub.f32 	%f4849, %f338, %f4843;
	sub.f32 	%f4850, %f339, %f4844;
	mul.f32 	%f4851, %f4850, %f4848;
	fma.rn.f32 	%f4852, %f4849, %f4847, %f4851;
	mul.f32 	%f4853, %f4848, %f4848;
	fma.rn.f32 	%f4854, %f4847, %f4847, %f4853;
	div.rn.f32 	%f4855, %f4852, %f4854;
	min.f32 	%f4856, %f4855, 0f3F800000;
	max.f32 	%f4857, %f4856, 0f00000000;
	fma.rn.f32 	%f4858, %f4847, %f4857, %f4843;
	fma.rn.f32 	%f4859, %f4848, %f4857, %f4844;
	sub.f32 	%f4860, %f4858, %f338;
	sub.f32 	%f4861, %f4859, %f339;
	mul.f32 	%f4862, %f4861, %f4861;
	fma.rn.f32 	%f4863, %f4860, %f4860, %f4862;
	sqrt.rn.f32 	%f4864, %f4863;
	setp.lt.f32 	%p348, %f4864, %f4842;
	selp.f32 	%f4865, %f4864, %f4842, %p348;
	ld.global.v2.f32 	{%f4866, %f4867}, [%rd230+32];
	ld.global.v2.f32 	{%f4868, %f4869}, [%rd230+40];
	sub.f32 	%f4870, %f4868, %f4866;
	sub.f32 	%f4871, %f4869, %f4867;
	sub.f32 	%f4872, %f338, %f4866;
	sub.f32 	%f4873, %f339, %f4867;
	mul.f32 	%f4874, %f4873, %f4871;
	fma.rn.f32 	%f4875, %f4872, %f4870, %f4874;
	mul.f32 	%f4876, %f4871, %f4871;
	fma.rn.f32 	%f4877, %f4870, %f4870, %f4876;
	div.rn.f32 	%f4878, %f4875, %f4877;
	min.f32 	%f4879, %f4878, 0f3F800000;
	max.f32 	%f4880, %f4879, 0f00000000;
	fma.rn.f32 	%f4881, %f4870, %f4880, %f4866;
	fma.rn.f32 	%f4882, %f4871, %f4880, %f4867;
	sub.f32 	%f4883, %f4881, %f338;
	sub.f32 	%f4884, %f4882, %f339;
	mul.f32 	%f4885, %f4884, %f4884;
	fma.rn.f32 	%f4886, %f4883, %f4883, %f4885;
	sqrt.rn.f32 	%f4887, %f4886;
	setp.lt.f32 	%p349, %f4887, %f4865;
	selp.f32 	%f4888, %f4887, %f4865, %p349;
	ld.global.v2.f32 	{%f4889, %f4890}, [%rd230+48];
	ld.global.v2.f32 	{%f4891, %f4892}, [%rd230+56];
	sub.f32 	%f4893, %f4891, %f4889;
	sub.f32 	%f4894, %f4892, %f4890;
	sub.f32 	%f4895, %f338, %f4889;
	sub.f32 	%f4896, %f339, %f4890;
	mul.f32 	%f4897, %f4896, %f4894;
	fma.rn.f32 	%f4898, %f4895, %f4893, %f4897;
	mul.f32 	%f4899, %f4894, %f4894;
	fma.rn.f32 	%f4900, %f4893, %f4893, %f4899;
	div.rn.f32 	%f4901, %f4898, %f4900;
	min.f32 	%f4902, %f4901, 0f3F800000;
	max.f32 	%f4903, %f4902, 0f00000000;
	fma.rn.f32 	%f4904, %f4893, %f4903, %f4889;
	fma.rn.f32 	%f4905, %f4894, %f4903, %f4890;
	sub.f32 	%f4906, %f4904, %f338;
	sub.f32 	%f4907, %f4905, %f339;
	mul.f32 	%f4908, %f4907, %f4907;
	fma.rn.f32 	%f4909, %f4906, %f4906, %f4908;
	sqrt.rn.f32 	%f4910, %f4909;
	setp.lt.f32 	%p350, %f4910, %f4888;
	selp.f32 	%f6461, %f4910, %f4888, %p350;
	add.s32 	%r721, %r721, 4;
	setp.ne.s32 	%p351, %r721, %r139;
	mov.u32 	%r723, %r139;
	@%p351 bra 	$L__BB2_262;
$L__BB2_263:
	setp.eq.s32 	%p352, %r138, 0;
	@%p352 bra 	$L__BB2_268;
	setp.eq.s32 	%p353, %r138, 1;
	@%p353 bra 	$L__BB2_266;
	shl.b32 	%r456, %r723, 1;
	mul.wide.u32 	%rd231, %r456, 8;
	add.s64 	%rd232, %rd2, %rd231;
	ld.global.v2.f32 	{%f4912, %f4913}, [%rd232];
	ld.global.v2.f32 	{%f4914, %f4915}, [%rd232+8];
	sub.f32 	%f4916, %f4914, %f4912;
	sub.f32 	%f4917, %f4915, %f4913;
	sub.f32 	%f4918, %f338, %f4912;
	sub.f32 	%f4919, %f339, %f4913;
	mul.f32 	%f4920, %f4919, %f4917;
	fma.rn.f32 	%f4921, %f4918, %f4916, %f4920;
	mul.f32 	%f4922, %f4917, %f4917;
	fma.rn.f32 	%f4923, %f4916, %f4916, %f4922;
	div.rn.f32 	%f4924, %f4921, %f4923;
	min.f32 	%f4925, %f4924, 0f3F800000;
	max.f32 	%f4926, %f4925, 0f00000000;
	fma.rn.f32 	%f4927, %f4916, %f4926, %f4912;
	fma.rn.f32 	%f4928, %f4917, %f4926, %f4913;
	sub.f32 	%f4929, %f4927, %f338;
	sub.f32 	%f4930, %f4928, %f339;
	mul.f32 	%f4931, %f4930, %f4930;
	fma.rn.f32 	%f4932, %f4929, %f4929, %f4931;
	sqrt.rn.f32 	%f4933, %f4932;
	setp.lt.f32 	%p354, %f4933, %f6461;
	selp.f32 	%f4934, %f4933, %f6461, %p354;
	add.s32 	%r457, %r456, 2;
	mul.wide.u32 	%rd233, %r457, 8;
	add.s64 	%rd234, %rd2, %rd233;
	ld.global.v2.f32 	{%f4935, %f4936}, [%rd234];
	ld.global.v2.f32 	{%f4937, %f4938}, [%rd234+8];
	sub.f32 	%f4939, %f4937, %f4935;
	sub.f32 	%f4940, %f4938, %f4936;
	sub.f32 	%f4941, %f338, %f4935;
	sub.f32 	%f4942, %f339, %f4936;
	mul.f32 	%f4943, %f4942, %f4940;
	fma.rn.f32 	%f4944, %f4941, %f4939, %f4943;
	mul.f32 	%f4945, %f4940, %f4940;
	fma.rn.f32 	%f4946, %f4939, %f4939, %f4945;
	div.rn.f32 	%f4947, %f4944, %f4946;
	min.f32 	%f4948, %f4947, 0f3F800000;
	max.f32 	%f4949, %f4948, 0f00000000;
	fma.rn.f32 	%f4950, %f4939, %f4949, %f4935;
	fma.rn.f32 	%f4951, %f4940, %f4949, %f4936;
	sub.f32 	%f4952, %f4950, %f338;
	sub.f32 	%f4953, %f4951, %f339;
	mul.f32 	%f4954, %f4953, %f4953;
	fma.rn.f32 	%f4955, %f4952, %f4952, %f4954;
	sqrt.rn.f32 	%f4956, %f4955;
	setp.lt.f32 	%p355, %f4956, %f4934;
	selp.f32 	%f6461, %f4956, %f4934, %p355;
	sub.s32 	%r723, %r457, %r723;
$L__BB2_266:
	setp.eq.s32 	%p356, %r140, 0;
	@%p356 bra 	$L__BB2_268;
	shl.b32 	%r458, %r723, 1;
	mul.wide.u32 	%rd235, %r458, 8;
	add.s64 	%rd236, %rd2, %rd235;
	ld.global.v2.f32 	{%f4957, %f4958}, [%rd236];
	ld.global.v2.f32 	{%f4959, %f4960}, [%rd236+8];
	sub.f32 	%f4961, %f4959, %f4957;
	sub.f32 	%f4962, %f4960, %f4958;
	sub.f32 	%f4963, %f338, %f4957;
	sub.f32 	%f4964, %f339, %f4958;
	mul.f32 	%f4965, %f4964, %f4962;
	fma.rn.f32 	%f4966, %f4963, %f4961, %f4965;
	mul.f32 	%f4967, %f4962, %f4962;
	fma.rn.f32 	%f4968, %f4961, %f4961, %f4967;
	div.rn.f32 	%f4969, %f4966, %f4968;
	min.f32 	%f4970, %f4969, 0f3F800000;
	max.f32 	%f4971, %f4970, 0f00000000;
	fma.rn.f32 	%f4972, %f4961, %f4971, %f4957;
	fma.rn.f32 	%f4973, %f4962, %f4971, %f4958;
	sub.f32 	%f4974, %f4972, %f338;
	sub.f32 	%f4975, %f4973, %f339;
	mul.f32 	%f4976, %f4975, %f4975;
	fma.rn.f32 	%f4977, %f4974, %f4974, %f4976;
	sqrt.rn.f32 	%f4978, %f4977;
	setp.lt.f32 	%p357, %f4978, %f6461;
	selp.f32 	%f6461, %f4978, %f6461, %p357;
$L__BB2_268:
	setp.lt.u32 	%p358, %r143, 3;
	ld.global.v2.f32 	{%f349, %f350}, [%rd7+49152];
	mov.f32 	%f6467, 0f7F7FFFFF;
	mov.b32 	%r726, 0;
	@%p358 bra 	$L__BB2_271;
	mov.f32 	%f6467, 0f7F7FFFFF;
	mov.b32 	%r724, 0;
$L__BB2_270:
	.pragma "nounroll";
	shl.b32 	%r462, %r724, 1;
	mul.wide.u32 	%rd237, %r462, 8;
	add.s64 	%rd238, %rd2, %rd237;
	ld.global.v2.f32 	{%f4982, %f4983}, [%rd238];
	ld.global.v2.f32 	{%f4984, %f4985}, [%rd238+8];
	sub.f32 	%f4986, %f4984, %f4982;
	sub.f32 	%f4987, %f4985, %f4983;
	sub.f32 	%f4988, %f349, %f4982;
	sub.f32 	%f4989, %f350, %f4983;
	mul.f32 	%f4990, %f4989, %f4987;
	fma.rn.f32 	%f4991, %f4988, %f4986, %f4990;
	mul.f32 	%f4992, %f4987, %f4987;
	fma.rn.f32 	%f4993, %f4986, %f4986, %f4992;
	div.rn.f32 	%f4994, %f4991, %f4993;
	min.f32 	%f4995, %f4994, 0f3F800000;
	max.f32 	%f4996, %f4995, 0f00000000;
	fma.rn.f32 	%f4997, %f4986, %f4996, %f4982;
	fma.rn.f32 	%f4998, %f4987, %f4996, %f4983;
	sub.f32 	%f4999, %f4997, %f349;
	sub.f32 	%f5000, %f4998, %f350;
	mul.f32 	%f5001, %f5000, %f5000;
	fma.rn.f32 	%f5002, %f4999, %f4999, %f5001;
	sqrt.rn.f32 	%f5003, %f5002;
	setp.lt.f32 	%p359, %f5003, %f6467;
	selp.f32 	%f5004, %f5003, %f6467, %p359;
	ld.global.v2.f32 	{%f5005, %f5006}, [%rd238+16];
	ld.global.v2.f32 	{%f5007, %f5008}, [%rd238+24];
	sub.f32 	%f5009, %f5007, %f5005;
	sub.f32 	%f5010, %f5008, %f5006;
	sub.f32 	%f5011, %f349, %f5005;
	sub.f32 	%f5012, %f350, %f5006;
	mul.f32 	%f5013, %f5012, %f5010;
	fma.rn.f32 	%f5014, %f5011, %f5009, %f5013;
	mul.f32 	%f5015, %f5010, %f5010;
	fma.rn.f32 	%f5016, %f5009, %f5009, %f5015;
	div.rn.f32 	%f5017, %f5014, %f5016;
	min.f32 	%f5018, %f5017, 0f3F800000;
	max.f32 	%f5019, %f5018, 0f00000000;
	fma.rn.f32 	%f5020, %f5009, %f5019, %f5005;
	fma.rn.f32 	%f5021, %f5010, %f5019, %f5006;
	sub.f32 	%f5022, %f5020, %f349;
	sub.f32 	%f5023, %f5021, %f350;
	mul.f32 	%f5024, %f5023, %f5023;
	fma.rn.f32 	%f5025, %f5022, %f5022, %f5024;
	sqrt.rn.f32 	%f5026, %f5025;
	setp.lt.f32 	%p360, %f5026, %f5004;
	selp.f32 	%f5027, %f5026, %f5004, %p360;
	ld.global.v2.f32 	{%f5028, %f5029}, [%rd238+32];
	ld.global.v2.f32 	{%f5030, %f5031}, [%rd238+40];
	sub.f32 	%f5032, %f5030, %f5028;
	sub.f32 	%f5033, %f5031, %f5029;
	sub.f32 	%f5034, %f349, %f5028;
	sub.f32 	%f5035, %f350, %f5029;
	mul.f32 	%f5036, %f5035, %f5033;
	fma.rn.f32 	%f5037, %f5034, %f5032, %f5036;
	mul.f32 	%f5038, %f5033, %f5033;
	fma.rn.f32 	%f5039, %f5032, %f5032, %f5038;
	div.rn.f32 	%f5040, %f5037, %f5039;
	min.f32 	%f5041, %f5040, 0f3F800000;
	max.f32 	%f5042, %f5041, 0f00000000;
	fma.rn.f32 	%f5043, %f5032, %f5042, %f5028;
	fma.rn.f32 	%f5044, %f5033, %f5042, %f5029;
	sub.f32 	%f5045, %f5043, %f349;
	sub.f32 	%f5046, %f5044, %f350;
	mul.f32 	%f5047, %f5046, %f5046;
	fma.rn.f32 	%f5048, %f5045, %f5045, %f5047;
	sqrt.rn.f32 	%f5049, %f5048;
	setp.lt.f32 	%p361, %f5049, %f5027;
	selp.f32 	%f5050, %f5049, %f5027, %p361;
	ld.global.v2.f32 	{%f5051, %f5052}, [%rd238+48];
	ld.global.v2.f32 	{%f5053, %f5054}, [%rd238+56];
	sub.f32 	%f5055, %f5053, %f5051;
	sub.f32 	%f5056, %f5054, %f5052;
	sub.f32 	%f5057, %f349, %f5051;
	sub.f32 	%f5058, %f350, %f5052;
	mul.f32 	%f5059, %f5058, %f5056;
	fma.rn.f32 	%f5060, %f5057, %f5055, %f5059;
	mul.f32 	%f5061, %f5056, %f5056;
	fma.rn.f32 	%f5062, %f5055, %f5055, %f5061;
	div.rn.f32 	%f5063, %f5060, %f5062;
	min.f32 	%f5064, %f5063, 0f3F800000;
	max.f32 	%f5065, %f5064, 0f00000000;
	fma.rn.f32 	%f5066, %f5055, %f5065, %f5051;
	fma.rn.f32 	%f5067, %f5056, %f5065, %f5052;
	sub.f32 	%f5068, %f5066, %f349;
	sub.f32 	%f5069, %f5067, %f350;
	mul.f32 	%f5070, %f5069, %f5069;
	fma.rn.f32 	%f5071, %f5068, %f5068, %f5070;
	sqrt.rn.f32 	%f5072, %f5071;
	setp.lt.f32 	%p362, %f5072, %f5050;
	selp.f32 	%f6467, %f5072, %f5050, %p362;
	add.s32 	%r724, %r724, 4;
	setp.ne.s32 	%p363, %r724, %r139;
	mov.u32 	%r726, %r139;
	@%p363 bra 	$L__BB2_270;
$L__BB2_271:
	setp.eq.s32 	%p364, %r138, 0;
	@%p364 bra 	$L__BB2_276;
	setp.eq.s32 	%p365, %r138, 1;
	@%p365 bra 	$L__BB2_274;
	shl.b32 	%r463, %r726, 1;
	mul.wide.u32 	%rd239, %r463, 8;
	add.s64 	%rd240, %rd2, %rd239;
	ld.global.v2.f32 	{%f5074, %f5075}, [%rd240];
	ld.global.v2.f32 	{%f5076, %f5077}, [%rd240+8];
	sub.f32 	%f5078, %f5076, %f5074;
	sub.f32 	%f5079, %f5077, %f5075;
	sub.f32 	%f5080, %f349, %f5074;
	sub.f32 	%f5081, %f350, %f5075;
	mul.f32 	%f5082, %f5081, %f5079;
	fma.rn.f32 	%f5083, %f5080, %f5078, %f5082;
	mul.f32 	%f5084, %f5079, %f5079;
	fma.rn.f32 	%f5085, %f5078, %f5078, %f5084;
	div.rn.f32 	%f5086, %f5083, %f5085;
	min.f32 	%f5087, %f5086, 0f3F800000;
	max.f32 	%f5088, %f5087, 0f00000000;
	fma.rn.f32 	%f5089, %f5078, %f5088, %f5074;
	fma.rn.f32 	%f5090, %f5079, %f5088, %f5075;
	sub.f32 	%f5091, %f5089, %f349;
	sub.f32 	%f5092, %f5090, %f350;
	mul.f32 	%f5093, %f5092, %f5092;
	fma.rn.f32 	%f5094, %f5091, %f5091, %f5093;
	sqrt.rn.f32 	%f5095, %f5094;
	setp.lt.f32 	%p366, %f5095, %f6467;
	selp.f32 	%f5096, %f5095, %f6467, %p366;
	add.s32 	%r464, %r463, 2;
	mul.wide.u32 	%rd241, %r464, 8;
	add.s64 	%rd242, %rd2, %rd241;
	ld.global.v2.f32 	{%f5097, %f5098}, [%rd242];
	ld.global.v2.f32 	{%f5099, %f5100}, [%rd242+8];
	sub.f32 	%f5101, %f5099, %f5097;
	sub.f32 	%f5102, %f5100, %f5098;
	sub.f32 	%f5103, %f349, %f5097;
	sub.f32 	%f5104, %f350, %f5098;
	mul.f32 	%f5105, %f5104, %f5102;
	fma.rn.f32 	%f5106, %f5103, %f5101, %f5105;
	mul.f32 	%f5107, %f5102, %f5102;
	fma.rn.f32 	%f5108, %f5101, %f5101, %f5107;
	div.rn.f32 	%f5109, %f5106, %f5108;
	min.f32 	%f5110, %f5109, 0f3F800000;
	max.f32 	%f5111, %f5110, 0f00000000;
	fma.rn.f32 	%f5112, %f5101, %f5111, %f5097;
	fma.rn.f32 	%f5113, %f5102, %f5111, %f5098;
	sub.f32 	%f5114, %f5112, %f349;
	sub.f32 	%f5115, %f5113, %f350;
	mul.f32 	%f5116, %f5115, %f5115;
	fma.rn.f32 	%f5117, %f5114, %f5114, %f5116;
	sqrt.rn.f32 	%f5118, %f5117;
	setp.lt.f32 	%p367, %f5118, %f5096;
	selp.f32 	%f6467, %f5118, %f5096, %p367;
	sub.s32 	%r726, %r464, %r726;
$L__BB2_274:
	setp.eq.s32 	%p368, %r140, 0;
	@%p368 bra 	$L__BB2_276;
	shl.b32 	%r465, %r726, 1;
	mul.wide.u32 	%rd243, %r465, 8;
	add.s64 	%rd244, %rd2, %rd243;
	ld.global.v2.f32 	{%f5119, %f5120}, [%rd244];
	ld.global.v2.f32 	{%f5121, %f5122}, [%rd244+8];
	sub.f32 	%f5123, %f5121, %f5119;
	sub.f32 	%f5124, %f5122, %f5120;
	sub.f32 	%f5125, %f349, %f5119;
	sub.f32 	%f5126, %f350, %f5120;
	mul.f32 	%f5127, %f5126, %f5124;
	fma.rn.f32 	%f5128, %f5125, %f5123, %f5127;
	mul.f32 	%f5129, %f5124, %f5124;
	fma.rn.f32 	%f5130, %f5123, %f5123, %f5129;
	div.rn.f32 	%f5131, %f5128, %f5130;
	min.f32 	%f5132, %f5131, 0f3F800000;
	max.f32 	%f5133, %f5132, 0f00000000;
	fma.rn.f32 	%f5134, %f5123, %f5133, %f5119;
	fma.rn.f32 	%f5135, %f5124, %f5133, %f5120;
	sub.f32 	%f5136, %f5134, %f349;
	sub.f32 	%f5137, %f5135, %f350;
	mul.f32 	%f5138, %f5137, %f5137;
	fma.rn.f32 	%f5139, %f5136, %f5136, %f5138;
	sqrt.rn.f32 	%f5140, %f5139;
	setp.lt.f32 	%p369, %f5140, %f6467;
	selp.f32 	%f6467, %f5140, %f6467, %p369;
$L__BB2_276:
	add.s32 	%r467, %r260, -1;
	setp.lt.u32 	%p370, %r467, 3;
	ld.global.v2.f32 	{%f360, %f361}, [%rd7+53248];
	mov.f32 	%f6473, 0f7F7FFFFF;
	mov.b32 	%r729, 0;
	@%p370 bra 	$L__BB2_279;
	mov.f32 	%f6473, 0f7F7FFFFF;
	mov.b32 	%r727, 0;
$L__BB2_278:
	.pragma "nounroll";
	shl.b32 	%r469, %r727, 1;
	mul.wide.u32 	%rd245, %r469, 8;
	add.s64 	%rd246, %rd2, %rd245;
	ld.global.v2.f32 	{%f5144, %f5145}, [%rd246];
	ld.global.v2.f32 	{%f5146, %f5147}, [%rd246+8];
	sub.f32 	%f5148, %f5146, %f5144;
	sub.f32 	%f5149, %f5147, %f5145;
	sub.f32 	%f5150, %f360, %f5144;
	sub.f32 	%f5151, %f361, %f5145;
	mul.f32 	%f5152, %f5151, %f5149;
	fma.rn.f32 	%f5153, %f5150, %f5148, %f5152;
	mul.f32 	%f5154, %f5149, %f5149;
	fma.rn.f32 	%f5155, %f5148, %f5148, %f5154;
	div.rn.f32 	%f5156, %f5153, %f5155;
	min.f32 	%f5157, %f5156, 0f3F800000;
	max.f32 	%f5158, %f5157, 0f00000000;
	fma.rn.f32 	%f5159, %f5148, %f5158, %f5144;
	fma.rn.f32 	%f5160, %f5149, %f5158, %f5145;
	sub.f32 	%f5161, %f5159, %f360;
	sub.f32 	%f5162, %f5160, %f361;
	mul.f32 	%f5163, %f5162, %f5162;
	fma.rn.f32 	%f5164, %f5161, %f5161, %f5163;
	sqrt.rn.f32 	%f5165, %f5164;
	setp.lt.f32 	%p371, %f5165, %f6473;
	selp.f32 	%f5166, %f5165, %f6473, %p371;
	ld.global.v2.f32 	{%f5167, %f5168}, [%rd246+16];
	ld.global.v2.f32 	{%f5169, %f5170}, [%rd246+24];
	sub.f32 	%f5171, %f5169, %f5167;
	sub.f32 	%f5172, %f5170, %f5168;
	sub.f32 	%f5173, %f360, %f5167;
	sub.f32 	%f5174, %f361, %f5168;
	mul.f32 	%f5175, %f5174, %f5172;
	fma.rn.f32 	%f5176, %f5173, %f5171, %f5175;
	mul.f32 	%f5177, %f5172, %f5172;
	fma.rn.f32 	%f5178, %f5171, %f5171, %f5177;
	div.rn.f32 	%f5179, %f5176, %f5178;
	min.f32 	%f5180, %f5179, 0f3F800000;
	max.f32 	%f5181, %f5180, 0f00000000;
	fma.rn.f32 	%f5182, %f5171, %f5181, %f5167;
	fma.rn.f32 	%f5183, %f5172, %f5181, %f5168;
	sub.f32 	%f5184, %f5182, %f360;
	sub.f32 	%f5185, %f5183, %f361;
	mul.f32 	%f5186, %f5185, %f5185;
	fma.rn.f32 	%f5187, %f5184, %f5184, %f5186;
	sqrt.rn.f32 	%f5188, %f5187;
	setp.lt.f32 	%p372, %f5188, %f5166;
	selp.f32 	%f5189, %f5188, %f5166, %p372;
	ld.global.v2.f32 	{%f5190, %f5191}, [%rd246+32];
	ld.global.v2.f32 	{%f5192, %f5193}, [%rd246+40];
	sub.f32 	%f5194, %f5192, %f5190;
	sub.f32 	%f5195, %f5193, %f5191;
	sub.f32 	%f5196, %f360, %f5190;
	sub.f32 	%f5197, %f361, %f5191;
	mul.f32 	%f5198, %f5197, %f5195;
	fma.rn.f32 	%f5199, %f5196, %f5194, %f5198;
	mul.f32 	%f5200, %f5195, %f5195;
	fma.rn.f32 	%f5201, %f5194, %f5194, %f5200;
	div.rn.f32 	%f5202, %f5199, %f5201;
	min.f32 	%f5203, %f5202, 0f3F800000;
	max.f32 	%f5204, %f5203, 0f00000000;
	fma.rn.f32 	%f5205, %f5194, %f5204, %f5190;
	fma.rn.f32 	%f5206, %f5195, %f5204, %f5191;
	sub.f32 	%f5207, %f5205, %f360;
	sub.f32 	%f5208, %f5206, %f361;
	mul.f32 	%f5209, %f5208, %f5208;
	fma.rn.f32 	%f5210, %f5207, %f5207, %f5209;
	sqrt.rn.f32 	%f5211, %f5210;
	setp.lt.f32 	%p373, %f5211, %f5189;
	selp.f32 	%f5212, %f5211, %f5189, %p373;
	ld.global.v2.f32 	{%f5213, %f5214}, [%rd246+48];
	ld.global.v2.f32 	{%f5215, %f5216}, [%rd246+56];
	sub.f32 	%f5217, %f5215, %f5213;
	sub.f32 	%f5218, %f5216, %f5214;
	sub.f32 	%f5219, %f360, %f5213;
	sub.f32 	%f5220, %f361, %f5214;
	mul.f32 	%f5221, %f5220, %f5218;
	fma.rn.f32 	%f5222, %f5219, %f5217, %f5221;
	mul.f32 	%f5223, %f5218, %f5218;
	fma.rn.f32 	%f5224, %f5217, %f5217, %f5223;
	div.rn.f32 	%f5225, %f5222, %f5224;
	min.f32 	%f5226, %f5225, 0f3F800000;
	max.f32 	%f5227, %f5226, 0f00000000;
	fma.rn.f32 	%f5228, %f5217, %f5227, %f5213;
	fma.rn.f32 	%f5229, %f5218, %f5227, %f5214;
	sub.f32 	%f5230, %f5228, %f360;
	sub.f32 	%f5231, %f5229, %f361;
	mul.f32 	%f5232, %f5231, %f5231;
	fma.rn.f32 	%f5233, %f5230, %f5230, %f5232;
	sqrt.rn.f32 	%f5234, %f5233;
	setp.lt.f32 	%p374, %f5234, %f5212;
	selp.f32 	%f6473, %f5234, %f5212, %p374;
	add.s32 	%r727, %r727, 4;
	setp.ne.s32 	%p375, %r727, %r139;
	mov.u32 	%r729, %r139;
	@%p375 bra 	$L__BB2_278;
$L__BB2_279:
	setp.eq.s32 	%p376, %r138, 0;
	@%p376 bra 	$L__BB2_284;
	setp.eq.s32 	%p377, %r138, 1;
	@%p377 bra 	$L__BB2_282;
	shl.b32 	%r470, %r729, 1;
	mul.wide.u32 	%rd247, %r470, 8;
	add.s64 	%rd248, %rd2, %rd247;
	ld.global.v2.f32 	{%f5236, %f5237}, [%rd248];
	ld.global.v2.f32 	{%f5238, %f5239}, [%rd248+8];
	sub.f32 	%f5240, %f5238, %f5236;
	sub.f32 	%f5241, %f5239, %f5237;
	sub.f32 	%f5242, %f360, %f5236;
	sub.f32 	%f5243, %f361, %f5237;
	mul.f32 	%f5244, %f5243, %f5241;
	fma.rn.f32 	%f5245, %f5242, %f5240, %f5244;
	mul.f32 	%f5246, %f5241, %f5241;
	fma.rn.f32 	%f5247, %f5240, %f5240, %f5246;
	div.rn.f32 	%f5248, %f5245, %f5247;
	min.f32 	%f5249, %f5248, 0f3F800000;
	max.f32 	%f5250, %f5249, 0f00000000;
	fma.rn.f32 	%f5251, %f5240, %f5250, %f5236;
	fma.rn.f32 	%f5252, %f5241, %f5250, %f5237;
	sub.f32 	%f5253, %f5251, %f360;
	sub.f32 	%f5254, %f5252, %f361;
	mul.f32 	%f5255, %f5254, %f5254;
	fma.rn.f32 	%f5256, %f5253, %f5253, %f5255;
	sqrt.rn.f32 	%f5257, %f5256;
	setp.lt.f32 	%p378, %f5257, %f6473;
	selp.f32 	%f5258, %f5257, %f6473, %p378;
	add.s32 	%r471, %r470, 2;
	mul.wide.u32 	%rd249, %r471, 8;
	add.s64 	%rd250, %rd2, %rd249;
	ld.global.v2.f32 	{%f5259, %f5260}, [%rd250];
	ld.global.v2.f32 	{%f5261, %f5262}, [%rd250+8];
	sub.f32 	%f5263, %f5261, %f5259;
	sub.f32 	%f5264, %f5262, %f5260;
	sub.f32 	%f5265, %f360, %f5259;
	sub.f32 	%f5266, %f361, %f5260;
	mul.f32 	%f5267, %f5266, %f5264;
	fma.rn.f32 	%f5268, %f5265, %f5263, %f5267;
	mul.f32 	%f5269, %f5264, %f5264;
	fma.rn.f32 	%f5270, %f5263, %f5263, %f5269;
	div.rn.f32 	%f5271, %f5268, %f5270;
	min.f32 	%f5272, %f5271, 0f3F800000;
	max.f32 	%f5273, %f5272, 0f00000000;
	fma.rn.f32 	%f5274, %f5263, %f5273, %f5259;
	fma.rn.f32 	%f5275, %f5264, %f5273, %f5260;
	sub.f32 	%f5276, %f5274, %f360;
	sub.f32 	%f5277, %f5275, %f361;
	mul.f32 	%f5278, %f5277, %f5277;
	fma.rn.f32 	%f5279, %f5276, %f5276, %f5278;
	sqrt.rn.f32 	%f5280, %f5279;
	setp.lt.f32 	%p379, %f5280, %f5258;
	selp.f32 	%f6473, %f5280, %f5258, %p379;
	sub.s32 	%r729, %r471, %r729;
$L__BB2_282:
	setp.eq.s32 	%p380, %r140, 0;
	@%p380 bra 	$L__BB2_284;
	shl.b32 	%r472, %r729, 1;
	mul.wide.u32 	%rd251, %r472, 8;
	add.s64 	%rd252, %rd2, %rd251;
	ld.global.v2.f32 	{%f5281, %f5282}, [%rd252];
	ld.global.v2.f32 	{%f5283, %f5284}, [%rd252+8];
	sub.f32 	%f5285, %f5283, %f5281;
	sub.f32 	%f5286, %f5284, %f5282;
	sub.f32 	%f5287, %f360, %f5281;
	sub.f32 	%f5288, %f361, %f5282;
	mul.f32 	%f5289, %f5288, %f5286;
	fma.rn.f32 	%f5290, %f5287, %f5285, %f5289;
	mul.f32 	%f5291, %f5286, %f5286;
	fma.rn.f32 	%f5292, %f5285, %f5285, %f5291;
	div.rn.f32 	%f5293, %f5290, %f5292;
	min.f32 	%f5294, %f5293, 0f3F800000;
	max.f32 	%f5295, %f5294, 0f00000000;
	fma.rn.f32 	%f5296, %f5285, %f5295, %f5281;
	fma.rn.f32 	%f5297, %f5286, %f5295, %f5282;
	sub.f32 	%f5298, %f5296, %f360;
	sub.f32 	%f5299, %f5297, %f361;
	mul.f32 	%f5300, %f5299, %f5299;
	fma.rn.f32 	%f5301, %f5298, %f5298, %f5300;
	sqrt.rn.f32 	%f5302, %f5301;
	setp.lt.f32 	%p381, %f5302, %f6473;
	selp.f32 	%f6473, %f5302, %f6473, %p381;
$L__BB2_284:
	add.s32 	%r474, %r260, -1;
	setp.lt.u32 	%p382, %r474, 3;
	ld.global.v2.f32 	{%f371, %f372}, [%rd7+57344];
	mov.f32 	%f6479, 0f7F7FFFFF;
	mov.b32 	%r732, 0;
	@%p382 bra 	$L__BB2_287;
	mov.f32 	%f6479, 0f7F7FFFFF;
	mov.b32 	%r730, 0;
$L__BB2_286:
	.pragma "nounroll";
	shl.b32 	%r476, %r730, 1;
	mul.wide.u32 	%rd253, %r476, 8;
	add.s64 	%rd254, %rd2, %rd253;
	ld.global.v2.f32 	{%f5306, %f5307}, [%rd254];
	ld.global.v2.f32 	{%f5308, %f5309}, [%rd254+8];
	sub.f32 	%f5310, %f5308, %f5306;
	sub.f32 	%f5311, %f5309, %f5307;
	sub.f32 	%f5312, %f371, %f5306;
	sub.f32 	%f5313, %f372, %f5307;
	mul.f32 	%f5314, %f5313, %f5311;
	fma.rn.f32 	%f5315, %f5312, %f5310, %f5314;
	mul.f32 	%f5316, %f5311, %f5311;
	fma.rn.f32 	%f5317, %f5310, %f5310, %f5316;
	div.rn.f32 	%f5318, %f5315, %f5317;
	min.f32 	%f5319, %f5318, 0f3F800000;
	max.f32 	%f5320, %f5319, 0f00000000;
	fma.rn.f32 	%f5321, %f5310, %f5320, %f5306;
	fma.rn.f32 	%f5322, %f5311, %f5320, %f5307;
	sub.f32 	%f5323, %f5321, %f371;
	sub.f32 	%f5324, %f5322, %f372;
	mul.f32 	%f5325, %f5324, %f5324;
	fma.rn.f32 	%f5326, %f5323, %f5323, %f5325;
	sqrt.rn.f32 	%f5327, %f5326;
	setp.lt.f32 	%p383, %f5327, %f6479;
	selp.f32 	%f5328, %f5327, %f6479, %p383;
	ld.global.v2.f32 	{%f5329, %f5330}, [%rd254+16];
	ld.global.v2.f32 	{%f5331, %f5332}, [%rd254+24];
	sub.f32 	%f5333, %f5331, %f5329;
	sub.f32 	%f5334, %f5332, %f5330;
	sub.f32 	%f5335, %f371, %f5329;
	sub.f32 	%f5336, %f372, %f5330;
	mul.f32 	%f5337, %f5336, %f5334;
	fma.rn.f32 	%f5338, %f5335, %f5333, %f5337;
	mul.f32 	%f5339, %f5334, %f5334;
	fma.rn.f32 	%f5340, %f5333, %f5333, %f5339;
	div.rn.f32 	%f5341, %f5338, %f5340;
	min.f32 	%f5342, %f5341, 0f3F800000;
	max.f32 	%f5343, %f5342, 0f00000000;
	fma.rn.f32 	%f5344, %f5333, %f5343, %f5329;
	fma.rn.f32 	%f5345, %f5334, %f5343, %f5330;
	sub.f32 	%f5346, %f5344, %f371;
	sub.f32 	%f5347, %f5345, %f372;
	mul.f32 	%f5348, %f5347, %f5347;
	fma.rn.f32 	%f5349, %f5346, %f5346, %f5348;
	sqrt.rn.f32 	%f5350, %f5349;
	setp.lt.f32 	%p384, %f5350, %f5328;
	selp.f32 	%f5351, %f5350, %f5328, %p384;
	ld.global.v2.f32 	{%f5352, %f5353}, [%rd254+32];
	ld.global.v2.f32 	{%f5354, %f5355}, [%rd254+40];
	sub.f32 	%f5356, %f5354, %f5352;
	sub.f32 	%f5357, %f5355, %f5353;
	sub.f32 	%f5358, %f371, %f5352;
	sub.f32 	%f5359, %f372, %f5353;
	mul.f32 	%f5360, %f5359, %f5357;
	fma.rn.f32 	%f5361, %f5358, %f5356, %f5360;
	mul.f32 	%f5362, %f5357, %f5357;
	fma.rn.f32 	%f5363, %f5356, %f5356, %f5362;
	div.rn.f32 	%f5364, %f5361, %f5363;
	min.f32 	%f5365, %f5364, 0f3F800000;
	max.f32 	%f5366, %f5365, 0f00000000;
	fma.rn.f32 	%f5367, %f5356, %f5366, %f5352;
	fma.rn.f32 	%f5368, %f5357, %f5366, %f5353;
	sub.f32 	%f5369, %f5367, %f371;
	sub.f32 	%f5370, %f5368, %f372;
	mul.f32 	%f5371, %f5370, %f5370;
	fma.rn.f32 	%f5372, %f5369, %f5369, %f5371;
	sqrt.rn.f32 	%f5373, %f5372;
	setp.lt.f32 	%p385, %f5373, %f5351;
	selp.f32 	%f5374, %f5373, %f5351, %p385;
	ld.global.v2.f32 	{%f5375, %f5376}, [%rd254+48];
	ld.global.v2.f32 	{%f5377, %f5378}, [%rd254+56];
	sub.f32 	%f5379, %f5377, %f5375;
	sub.f32 	%f5380, %f5378, %f5376;
	sub.f32 	%f5381, %f371, %f5375;
	sub.f32 	%f5382, %f372, %f5376;
	mul.f32 	%f5383, %f5382, %f5380;
	fma.rn.f32 	%f5384, %f5381, %f5379, %f5383;
	mul.f32 	%f5385, %f5380, %f5380;
	fma.rn.f32 	%f5386, %f5379, %f5379, %f5385;
	div.rn.f32 	%f5387, %f5384, %f5386;
	min.f32 	%f5388, %f5387, 0f3F800000;
	max.f32 	%f5389, %f5388, 0f00000000;
	fma.rn.f32 	%f5390, %f5379, %f5389, %f5375;
	fma.rn.f32 	%f5391, %f5380, %f5389, %f5376;
	sub.f32 	%f5392, %f5390, %f371;
	sub.f32 	%f5393, %f5391, %f372;
	mul.f32 	%f5394, %f5393, %f5393;
	fma.rn.f32 	%f5395, %f5392, %f5392, %f5394;
	sqrt.rn.f32 	%f5396, %f5395;
	setp.lt.f32 	%p386, %f5396, %f5374;
	selp.f32 	%f6479, %f5396, %f5374, %p386;
	add.s32 	%r730, %r730, 4;
	setp.ne.s32 	%p387, %r730, %r139;
	mov.u32 	%r732, %r139;
	@%p387 bra 	$L__BB2_286;
$L__BB2_287:
	@%p376 bra 	$L__BB2_292;
	setp.eq.s32 	%p389, %r138, 1;
	@%p389 bra 	$L__BB2_290;
	shl.b32 	%r477, %r732, 1;
	mul.wide.u32 	%rd255, %r477, 8;
	add.s64 	%rd256, %rd2, %rd255;
	ld.global.v2.f32 	{%f5398, %f5399}, [%rd256];
	ld.global.v2.f32 	{%f5400, %f5401}, [%rd256+8];
	sub.f32 	%f5402, %f5400, %f5398;
	sub.f32 	%f5403, %f5401, %f5399;
	sub.f32 	%f5404, %f371, %f5398;
	sub.f32 	%f5405, %f372, %f5399;
	mul.f32 	%f5406, %f5405, %f5403;
	fma.rn.f32 	%f5407, %f5404, %f5402, %f5406;
	mul.f32 	%f5408, %f5403, %f5403;
	fma.rn.f32 	%f5409, %f5402, %f5402, %f5408;
	div.rn.f32 	%f5410, %f5407, %f5409;
	min.f32 	%f5411, %f5410, 0f3F800000;
	max.f32 	%f5412, %f5411, 0f00000000;
	fma.rn.f32 	%f5413, %f5402, %f5412, %f5398;
	fma.rn.f32 	%f5414, %f5403, %f5412, %f5399;
	sub.f32 	%f5415, %f5413, %f371;
	sub.f32 	%f5416, %f5414, %f372;
	mul.f32 	%f5417, %f5416, %f5416;
	fma.rn.f32 	%f5418, %f5415, %f5415, %f5417;
	sqrt.rn.f32 	%f5419, %f5418;
	setp.lt.f32 	%p390, %f5419, %f6479;
	selp.f32 	%f5420, %f5419, %f6479, %p390;
	add.s32 	%r478, %r477, 2;
	mul.wide.u32 	%rd257, %r478, 8;
	add.s64 	%rd258, %rd2, %rd257;
	ld.global.v2.f32 	{%f5421, %f5422}, [%rd258];
	ld.global.v2.f32 	{%f5423, %f5424}, [%rd258+8];
	sub.f32 	%f5425, %f5423, %f5421;
	sub.f32 	%f5426, %f5424, %f5422;
	sub.f32 	%f5427, %f371, %f5421;
	sub.f32 	%f5428, %f372, %f5422;
	mul.f32 	%f5429, %f5428, %f5426;
	fma.rn.f32 	%f5430, %f5427, %f5425, %f5429;
	mul.f32 	%f5431, %f5426, %f5426;
	fma.rn.f32 	%f5432, %f5425, %f5425, %f5431;
	div.rn.f32 	%f5433, %f5430, %f5432;
	min.f32 	%f5434, %f5433, 0f3F800000;
	max.f32 	%f5435, %f5434, 0f00000000;
	fma.rn.f32 	%f5436, %f5425, %f5435, %f5421;
	fma.rn.f32 	%f5437, %f5426, %f5435, %f5422;
	sub.f32 	%f5438, %f5436, %f371;
	sub.f32 	%f5439, %f5437, %f372;
	mul.f32 	%f5440, %f5439, %f5439;
	fma.rn.f32 	%f5441, %f5438, %f5438, %f5440;
	sqrt.rn.f32 	%f5442, %f5441;
	setp.lt.f32 	%p391, %f5442, %f5420;
	selp.f32 	%f6479, %f5442, %f5420, %p391;
	sub.s32 	%r732, %r478, %r732;
$L__BB2_290:
	setp.eq.s32 	%p392, %r140, 0;
	@%p392 bra 	$L__BB2_292;
	shl.b32 	%r479, %r732, 1;
	mul.wide.u32 	%rd259, %r479, 8;
	add.s64 	%rd260, %rd2, %rd259;
	ld.global.v2.f32 	{%f5443, %f5444}, [%rd260];
	ld.global.v2.f32 	{%f5445, %f5446}, [%rd260+8];
	sub.f32 	%f5447, %f5445, %f5443;
	sub.f32 	%f5448, %f5446, %f5444;
	sub.f32 	%f5449, %f371, %f5443;
	sub.f32 	%f5450, %f372, %f5444;
	mul.f32 	%f5451, %f5450, %f5448;
	fma.rn.f32 	%f5452, %f5449, %f5447, %f5451;
	mul.f32 	%f5453, %f5448, %f5448;
	fma.rn.f32 	%f5454, %f5447, %f5447, %f5453;
	div.rn.f32 	%f5455, %f5452, %f5454;
	min.f32 	%f5456, %f5455, 0f3F800000;
	max.f32 	%f5457, %f5456, 0f00000000;
	fma.rn.f32 	%f5458, %f5447, %f5457, %f5443;
	fma.rn.f32 	%f5459, %f5448, %f5457, %f5444;
	sub.f32 	%f5460, %f5458, %f371;
	sub.f32 	%f5461, %f5459, %f372;
	mul.f32 	%f5462, %f5461, %f5461;
	fma.rn.f32 	%f5463, %f5460, %f5460, %f5462;
	sqrt.rn.f32 	%f5464, %f5463;
	setp.lt.f32 	%p393, %f5464, %f6479;
	selp.f32 	%f6479, %f5464, %f6479, %p393;
$L__BB2_292:
	add.s32 	%r481, %r260, -1;
	setp.lt.u32 	%p394, %r481, 3;
	ld.global.v2.f32 	{%f382, %f383}, [%rd7+61440];
	mov.f32 	%f6485, 0f7F7FFFFF;
	mov.b32 	%r735, 0;
	@%p394 bra 	$L__BB2_295;
	mov.f32 	%f6485, 0f7F7FFFFF;
	mov.b32 	%r733, 0;
$L__BB2_294:
	.pragma "nounroll";
	shl.b32 	%r483, %r733, 1;
	mul.wide.u32 	%rd261, %r483, 8;
	add.s64 	%rd262, %rd2, %rd261;
	ld.global.v2.f32 	{%f5468, %f5469}, [%rd262];
	ld.global.v2.f32 	{%f5470, %f5471}, [%rd262+8];
	sub.f32 	%f5472, %f5470, %f5468;
	sub.f32 	%f5473, %f5471, %f5469;
	sub.f32 	%f5474, %f382, %f5468;
	sub.f32 	%f5475, %f383, %f5469;
	mul.f32 	%f5476, %f5475, %f5473;
	fma.rn.f32 	%f5477, %f5474, %f5472, %f5476;
	mul.f32 	%f5478, %f5473, %f5473;
	fma.rn.f32 	%f5479, %f5472, %f5472, %f5478;
	div.rn.f32 	%f5480, %f5477, %f5479;
	min.f32 	%f5481, %f5480, 0f3F800000;
	max.f32 	%f5482, %f5481, 0f00000000;
	fma.rn.f32 	%f5483, %f5472, %f5482, %f5468;
	fma.rn.f32 	%f5484, %f5473, %f5482, %f5469;
	sub.f32 	%f5485, %f5483, %f382;
	sub.f32 	%f5486, %f5484, %f383;
	mul.f32 	%f5487, %f5486, %f5486;
	fma.rn.f32 	%f5488, %f5485, %f5485, %f5487;
	sqrt.rn.f32 	%f5489, %f5488;
	setp.lt.f32 	%p395, %f5489, %f6485;
	selp.f32 	%f5490, %f5489, %f6485, %p395;
	ld.global.v2.f32 	{%f5491, %f5492}, [%rd262+16];
	ld.global.v2.f32 	{%f5493, %f5494}, [%rd262+24];
	sub.f32 	%f5495, %f5493, %f5491;
	sub.f32 	%f5496, %f5494, %f5492;
	sub.f32 	%f5497, %f382, %f5491;
	sub.f32 	%f5498, %f383, %f5492;
	mul.f32 	%f5499, %f5498, %f5496;
	fma.rn.f32 	%f5500, %f5497, %f5495, %f5499;
	mul.f32 	%f5501, %f5496, %f5496;
	fma.rn.f32 	%f5502, %f5495, %f5495, %f5501;
	div.rn.f32 	%f5503, %f5500, %f5502;
	min.f32 	%f5504, %f5503, 0f3F800000;
	max.f32 	%f5505, %f5504, 0f00000000;
	fma.rn.f32 	%f5506, %f5495, %f5505, %f5491;
	fma.rn.f32 	%f5507, %f5496, %f5505, %f5492;
	sub.f32 	%f5508, %f5506, %f382;
	sub.f32 	%f5509, %f5507, %f383;
	mul.f32 	%f5510, %f5509, %f5509;
	fma.rn.f32 	%f5511, %f5508, %f5508, %f5510;
	sqrt.rn.f32 	%f5512, %f5511;
	setp.lt.f32 	%p396, %f5512, %f5490;
	selp.f32 	%f5513, %f5512, %f5490, %p396;
	ld.global.v2.f32 	{%f5514, %f5515}, [%rd262+32];
	ld.global.v2.f32 	{%f5516, %f5517}, [%rd262+40];
	sub.f32 	%f5518, %f5516, %f5514;
	sub.f32 	%f5519, %f5517, %f5515;
	sub.f32 	%f5520, %f382, %f5514;
	sub.f32 	%f5521, %f383, %f5515;
	mul.f32 	%f5522, %f5521, %f5519;
	fma.rn.f32 	%f5523, %f5520, %f5518, %f5522;
	mul.f32 	%f5524, %f5519, %f5519;
	fma.rn.f32 	%f5525, %f5518, %f5518, %f5524;
	div.rn.f32 	%f5526, %f5523, %f5525;
	min.f32 	%f5527, %f5526, 0f3F800000;
	max.f32 	%f5528, %f5527, 0f00000000;
	fma.rn.f32 	%f5529, %f5518, %f5528, %f5514;
	fma.rn.f32 	%f5530, %f5519, %f5528, %f5515;
	sub.f32 	%f5531, %f5529, %f382;
	sub.f32 	%f5532, %f5530, %f383;
	mul.f32 	%f5533, %f5532, %f5532;
	fma.rn.f32 	%f5534, %f5531, %f5531, %f5533;
	sqrt.rn.f32 	%f5535, %f5534;
	setp.lt.f32 	%p397, %f5535, %f5513;
	selp.f32 	%f5536, %f5535, %f5513, %p397;
	ld.global.v2.f32 	{%f5537, %f5538}, [%rd262+48];
	ld.global.v2.f32 	{%f5539, %f5540}, [%rd262+56];
	sub.f32 	%f5541, %f5539, %f5537;
	sub.f32 	%f5542, %f5540, %f5538;
	sub.f32 	%f5543, %f382, %f5537;
	sub.f32 	%f5544, %f383, %f5538;
	mul.f32 	%f5545, %f5544, %f5542;
	fma.rn.f32 	%f5546, %f5543, %f5541, %f5545;
	mul.f32 	%f5547, %f5542, %f5542;
	fma.rn.f32 	%f5548, %f5541, %f5541, %f5547;
	div.rn.f32 	%f5549, %f5546, %f5548;
	min.f32 	%f5550, %f5549, 0f3F800000;
	max.f32 	%f5551, %f5550, 0f00000000;
	fma.rn.f32 	%f5552, %f5541, %f5551, %f5537;
	fma.rn.f32 	%f5553, %f5542, %f5551, %f5538;
	sub.f32 	%f5554, %f5552, %f382;
	sub.f32 	%f5555, %f5553, %f383;
	mul.f32 	%f5556, %f5555, %f5555;
	fma.rn.f32 	%f5557, %f5554, %f5554, %f5556;
	sqrt.rn.f32 	%f5558, %f5557;
	setp.lt.f32 	%p398, %f5558, %f5536;
	selp.f32 	%f6485, %f5558, %f5536, %p398;
	add.s32 	%r733, %r733, 4;
	setp.ne.s32 	%p399, %r733, %r139;
	mov.u32 	%r735, %r139;
	@%p399 bra 	$L__BB2_294;
$L__BB2_295:
	@%p376 bra 	$L__BB2_300;
	setp.eq.s32 	%p401, %r138, 1;
	@%p401 bra 	$L__BB2_298;
	shl.b32 	%r484, %r735, 1;
	mul.wide.u32 	%rd263, %r484, 8;
	add.s64 	%rd264, %rd2, %rd263;
	ld.global.v2.f32 	{%f5560, %f5561}, [%rd264];
	ld.global.v2.f32 	{%f5562, %f5563}, [%rd264+8];
	sub.f32 	%f5564, %f5562, %f5560;
	sub.f32 	%f5565, %f5563, %f5561;
	sub.f32 	%f5566, %f382, %f5560;
	sub.f32 	%f5567, %f383, %f5561;
	mul.f32 	%f5568, %f5567, %f5565;
	fma.rn.f32 	%f5569, %f5566, %f5564, %f5568;
	mul.f32 	%f5570, %f5565, %f5565;
	fma.rn.f32 	%f5571, %f5564, %f5564, %f5570;
	div.rn.f32 	%f5572, %f5569, %f5571;
	min.f32 	%f5573, %f5572, 0f3F800000;
	max.f32 	%f5574, %f5573, 0f00000000;
	fma.rn.f32 	%f5575, %f5564, %f5574, %f5560;
	fma.rn.f32 	%f5576, %f5565, %f5574, %f5561;
	sub.f32 	%f5577, %f5575, %f382;
	sub.f32 	%f5578, %f5576, %f383;
	mul.f32 	%f5579, %f5578, %f5578;
	fma.rn.f32 	%f5580, %f5577, %f5577, %f5579;
	sqrt.rn.f32 	%f5581, %f5580;
	setp.lt.f32 	%p402, %f5581, %f6485;
	selp.f32 	%f5582, %f5581, %f6485, %p402;
	add.s32 	%r485, %r484, 2;
	mul.wide.u32 	%rd265, %r485, 8;
	add.s64 	%rd266, %rd2, %rd265;
	ld.global.v2.f32 	{%f5583, %f5584}, [%rd266];
	ld.global.v2.f32 	{%f5585, %f5586}, [%rd266+8];
	sub.f32 	%f5587, %f5585, %f5583;
	sub.f32 	%f5588, %f5586, %f5584;
	sub.f32 	%f5589, %f382, %f5583;
	sub.f32 	%f5590, %f383, %f5584;
	mul.f32 	%f5591, %f5590, %f5588;
	fma.rn.f32 	%f5592, %f5589, %f5587, %f5591;
	mul.f32 	%f5593, %f5588, %f5588;
	fma.rn.f32 	%f5594, %f5587, %f5587, %f5593;
	div.rn.f32 	%f5595, %f5592, %f5594;
	min.f32 	%f5596, %f5595, 0f3F800000;
	max.f32 	%f5597, %f5596, 0f00000000;
	fma.rn.f32 	%f5598, %f5587, %f5597, %f5583;
	fma.rn.f32 	%f5599, %f5588, %f5597, %f5584;
	sub.f32 	%f5600, %f5598, %f382;
	sub.f32 	%f5601, %f5599, %f383;
	mul.f32 	%f5602, %f5601, %f5601;
	fma.rn.f32 	%f5603, %f5600, %f5600, %f5602;
	sqrt.rn.f32 	%f5604, %f5603;
	setp.lt.f32 	%p403, %f5604, %f5582;
	selp.f32 	%f6485, %f5604, %f5582, %p403;
	sub.s32 	%r735, %r485, %r735;
$L__BB2_298:
	setp.eq.s32 	%p404, %r140, 0;
	@%p404 bra 	$L__BB2_300;
	shl.b32 	%r486, %r735, 1;
	mul.wide.u32 	%rd267, %r486, 8;
	add.s64 	%rd268, %rd2, %rd267;
	ld.global.v2.f32 	{%f5605, %f5606}, [%rd268];
	ld.global.v2.f32 	{%f5607, %f5608}, [%rd268+8];
	sub.f32 	%f5609, %f5607, %f5605;
	sub.f32 	%f5610, %f5608, %f5606;
	sub.f32 	%f5611, %f382, %f5605;
	sub.f32 	%f5612, %f383, %f5606;
	mul.f32 	%f5613, %f5612, %f5610;
	fma.rn.f32 	%f5614, %f5611, %f5609, %f5613;
	mul.f32 	%f5615, %f5610, %f5610;
	fma.rn.f32 	%f5616, %f5609, %f5609, %f5615;
	div.rn.f32 	%f5617, %f5614, %f5616;
	min.f32 	%f5618, %f5617, 0f3F800000;
	max.f32 	%f5619, %f5618, 0f00000000;
	fma.rn.f32 	%f5620, %f5609, %f5619, %f5605;
	fma.rn.f32 	%f5621, %f5610, %f5619, %f5606;
	sub.f32 	%f5622, %f5620, %f382;
	sub.f32 	%f5623, %f5621, %f383;
	mul.f32 	%f5624, %f5623, %f5623;
	fma.rn.f32 	%f5625, %f5622, %f5622, %f5624;
	sqrt.rn.f32 	%f5626, %f5625;
	setp.lt.f32 	%p405, %f5626, %f6485;
	selp.f32 	%f6485, %f5626, %f6485, %p405;
$L__BB2_300:
	add.f32 	%f6492, %f6401, %f6407;
	add.f32 	%f5627, %f6413, %f6419;
	add.f32 	%f5628, %f6425, %f6431;
	add.f32 	%f5629, %f6437, %f6443;
	add.f32 	%f5630, %f6449, %f6455;
	add.f32 	%f5631, %f6461, %f6467;
	add.f32 	%f5632, %f6473, %f6479;
	add.f32 	%f6493, %f5627, %f5628;
	add.f32 	%f5633, %f5629, %f5630;
	add.f32 	%f5634, %f5631, %f5632;
	add.f32 	%f6494, %f5633, %f5634;
$L__BB2_301:
	add.f32 	%f5635, %f6506, %f6395;
	add.f32 	%f5636, %f5635, %f6492;
	add.f32 	%f5637, %f5636, %f6493;
	add.f32 	%f5638, %f5637, %f6494;
	add.f32 	%f6506, %f5638, %f6485;
	sub.s32 	%r487, %r255, %r687;
	shl.b32 	%r488, %r256, 13;
	setp.lt.u32 	%p406, %r487, %r488;
	add.s32 	%r141, %r141, 1;
	@%p406 bra 	$L__BB2_319;
	bra.uni 	$L__BB2_170;
$L__BB2_302:
	setp.le.u32 	%p407, %r255, %r687;
	@%p407 bra 	$L__BB2_319;
	sub.s32 	%r231, %r255, %r687;
	setp.ge.s32 	%p408, %r742, %r231;
	@%p408 bra 	$L__BB2_319;
	setp.lt.s32 	%p409, %r260, 1;
	@%p409 bra 	$L__BB2_314;
$L__BB2_305:
	setp.lt.u32 	%p414, %r143, 3;
	add.s32 	%r501, %r742, %r687;
	mul.wide.u32 	%rd269, %r501, 8;
	add.s64 	%rd270, %rd1, %rd269;
	ld.global.v2.f32 	{%f403, %f404}, [%rd270];
	mov.f32 	%f6497, 0f7F7FFFFF;
	mov.b32 	%r739, 0;
	@%p414 bra 	$L__BB2_308;
	mov.f32 	%f6497, 0f7F7FFFFF;
	mov.b32 	%r737, 0;
$L__BB2_307:
	.pragma "nounroll";
	shl.b32 	%r503, %r737, 1;
	mul.wide.u32 	%rd271, %r503, 8;
	add.s64 	%rd272, %rd2, %rd271;
	ld.global.v2.f32 	{%f5646, %f5647}, [%rd272];
	ld.global.v2.f32 	{%f5648, %f5649}, [%rd272+8];
	sub.f32 	%f5650, %f5648, %f5646;
	sub.f32 	%f5651, %f5649, %f5647;
	sub.f32 	%f5652, %f403, %f5646;
	sub.f32 	%f5653, %f404, %f5647;
	mul.f32 	%f5654, %f5653, %f5651;
	fma.rn.f32 	%f5655, %f5652, %f5650, %f5654;
	mul.f32 	%f5656, %f5651, %f5651;
	fma.rn.f32 	%f5657, %f5650, %f5650, %f5656;
	div.rn.f32 	%f5658, %f5655, %f5657;
	min.f32 	%f5659, %f5658, 0f3F800000;
	max.f32 	%f5660, %f5659, 0f00000000;
	fma.rn.f32 	%f5661, %f5650, %f5660, %f5646;
	fma.rn.f32 	%f5662, %f5651, %f5660, %f5647;
	sub.f32 	%f5663, %f5661, %f403;
	sub.f32 	%f5664, %f5662, %f404;
	mul.f32 	%f5665, %f5664, %f5664;
	fma.rn.f32 	%f5666, %f5663, %f5663, %f5665;
	sqrt.rn.f32 	%f5667, %f5666;
	setp.lt.f32 	%p415, %f5667, %f6497;
	selp.f32 	%f5668, %f5667, %f6497, %p415;
	ld.global.v2.f32 	{%f5669, %f5670}, [%rd272+16];
	ld.global.v2.f32 	{%f5671, %f5672}, [%rd272+24];
	sub.f32 	%f5673, %f5671, %f5669;
	sub.f32 	%f5674, %f5672, %f5670;
	sub.f32 	%f5675, %f403, %f5669;
	sub.f32 	%f5676, %f404, %f5670;
	mul.f32 	%f5677, %f5676, %f5674;
	fma.rn.f32 	%f5678, %f5675, %f5673, %f5677;
	mul.f32 	%f5679, %f5674, %f5674;
	fma.rn.f32 	%f5680, %f5673, %f5673, %f5679;
	div.rn.f32 	%f5681, %f5678, %f5680;
	min.f32 	%f5682, %f5681, 0f3F800000;
	max.f32 	%f5683, %f5682, 0f00000000;
	fma.rn.f32 	%f5684, %f5673, %f5683, %f5669;
	fma.rn.f32 	%f5685, %f5674, %f5683, %f5670;
	sub.f32 	%f5686, %f5684, %f403;
	sub.f32 	%f5687, %f5685, %f404;
	mul.f32 	%f5688, %f5687, %f5687;
	fma.rn.f32 	%f5689, %f5686, %f5686, %f5688;
	sqrt.rn.f32 	%f5690, %f5689;
	setp.lt.f32 	%p416, %f5690, %f5668;
	selp.f32 	%f5691, %f5690, %f5668, %p416;
	ld.global.v2.f32 	{%f5692, %f5693}, [%rd272+32];
	ld.global.v2.f32 	{%f5694, %f5695}, [%rd272+40];
	sub.f32 	%f5696, %f5694, %f5692;
	sub.f32 	%f5697, %f5695, %f5693;
	sub.f32 	%f5698, %f403, %f5692;
	sub.f32 	%f5699, %f404, %f5693;
	mul.f32 	%f5700, %f5699, %f5697;
	fma.rn.f32 	%f5701, %f5698, %f5696, %f5700;
	mul.f32 	%f5702, %f5697, %f5697;
	fma.rn.f32 	%f5703, %f5696, %f5696, %f5702;
	div.rn.f32 	%f5704, %f5701, %f5703;
	min.f32 	%f5705, %f5704, 0f3F800000;
	max.f32 	%f5706, %f5705, 0f00000000;
	fma.rn.f32 	%f5707, %f5696, %f5706, %f5692;
	fma.rn.f32 	%f5708, %f5697, %f5706, %f5693;
	sub.f32 	%f5709, %f5707, %f403;
	sub.f32 	%f5710, %f5708, %f404;
	mul.f32 	%f5711, %f5710, %f5710;
	fma.rn.f32 	%f5712, %f5709, %f5709, %f5711;
	sqrt.rn.f32 	%f5713, %f5712;
	setp.lt.f32 	%p417, %f5713, %f5691;
	selp.f32 	%f5714, %f5713, %f5691, %p417;
	ld.global.v2.f32 	{%f5715, %f5716}, [%rd272+48];
	ld.global.v2.f32 	{%f5717, %f5718}, [%rd272+56];
	sub.f32 	%f5719, %f5717, %f5715;
	sub.f32 	%f5720, %f5718, %f5716;
	sub.f32 	%f5721, %f403, %f5715;
	sub.f32 	%f5722, %f404, %f5716;
	mul.f32 	%f5723, %f5722, %f5720;
	fma.rn.f32 	%f5724, %f5721, %f5719, %f5723;
	mul.f32 	%f5725, %f5720, %f5720;
	fma.rn.f32 	%f5726, %f5719, %f5719, %f5725;
	div.rn.f32 	%f5727, %f5724, %f5726;
	min.f32 	%f5728, %f5727, 0f3F800000;
	max.f32 	%f5729, %f5728, 0f00000000;
	fma.rn.f32 	%f5730, %f5719, %f5729, %f5715;
	fma.rn.f32 	%f5731, %f5720, %f5729, %f5716;
	sub.f32 	%f5732, %f5730, %f403;
	sub.f32 	%f5733, %f5731, %f404;
	mul.f32 	%f5734, %f5733, %f5733;
	fma.rn.f32 	%f5735, %f5732, %f5732, %f5734;
	sqrt.rn.f32 	%f5736, %f5735;
	setp.lt.f32 	%p418, %f5736, %f5714;
	selp.f32 	%f6497, %f5736, %f5714, %p418;
	add.s32 	%r737, %r737, 4;
	setp.ne.s32 	%p419, %r737, %r139;
	mov.u32 	%r739, %r139;
	@%p419 bra 	$L__BB2_307;
$L__BB2_308:
	setp.eq.s32 	%p420, %r138, 0;
	@%p420 bra 	$L__BB2_313;
	setp.eq.s32 	%p421, %r138, 1;
	@%p421 bra 	$L__BB2_311;
	shl.b32 	%r504, %r739, 1;
	mul.wide.u32 	%rd273, %r504, 8;
	add.s64 	%rd274, %rd2, %rd273;
	ld.global.v2.f32 	{%f5738, %f5739}, [%rd274];
	ld.global.v2.f32 	{%f5740, %f5741}, [%rd274+8];
	sub.f32 	%f5742, %f5740, %f5738;
	sub.f32 	%f5743, %f5741, %f5739;
	sub.f32 	%f5744, %f403, %f5738;
	sub.f32 	%f5745, %f404, %f5739;
	mul.f32 	%f5746, %f5745, %f5743;
	fma.rn.f32 	%f5747, %f5744, %f5742, %f5746;
	mul.f32 	%f5748, %f5743, %f5743;
	fma.rn.f32 	%f5749, %f5742, %f5742, %f5748;
	div.rn.f32 	%f5750, %f5747, %f5749;
	min.f32 	%f5751, %f5750, 0f3F800000;
	max.f32 	%f5752, %f5751, 0f00000000;
	fma.rn.f32 	%f5753, %f5742, %f5752, %f5738;
	fma.rn.f32 	%f5754, %f5743, %f5752, %f5739;
	sub.f32 	%f5755, %f5753, %f403;
	sub.f32 	%f5756, %f5754, %f404;
	mul.f32 	%f5757, %f5756, %f5756;
	fma.rn.f32 	%f5758, %f5755, %f5755, %f5757;
	sqrt.rn.f32 	%f5759, %f5758;
	setp.lt.f32 	%p422, %f5759, %f6497;
	selp.f32 	%f5760, %f5759, %f6497, %p422;
	add.s32 	%r505, %r504, 2;
	mul.wide.u32 	%rd275, %r505, 8;
	add.s64 	%rd276, %rd2, %rd275;
	ld.global.v2.f32 	{%f5761, %f5762}, [%rd276];
	ld.global.v2.f32 	{%f5763, %f5764}, [%rd276+8];
	sub.f32 	%f5765, %f5763, %f5761;
	sub.f32 	%f5766, %f5764, %f5762;
	sub.f32 	%f5767, %f403, %f5761;
	sub.f32 	%f5768, %f404, %f5762;
	mul.f32 	%f5769, %f5768, %f5766;
	fma.rn.f32 	%f5770, %f5767, %f5765, %f5769;
	mul.f32 	%f5771, %f5766, %f5766;
	fma.rn.f32 	%f5772, %f5765, %f5765, %f5771;
	div.rn.f32 	%f5773, %f5770, %f5772;
	min.f32 	%f5774, %f5773, 0f3F800000;
	max.f32 	%f5775, %f5774, 0f00000000;
	fma.rn.f32 	%f5776, %f5765, %f5775, %f5761;
	fma.rn.f32 	%f5777, %f5766, %f5775, %f5762;
	sub.f32 	%f5778, %f5776, %f403;
	sub.f32 	%f5779, %f5777, %f404;
	mul.f32 	%f5780, %f5779, %f5779;
	fma.rn.f32 	%f5781, %f5778, %f5778, %f5780;
	sqrt.rn.f32 	%f5782, %f5781;
	setp.lt.f32 	%p423, %f5782, %f5760;
	selp.f32 	%f6497, %f5782, %f5760, %p423;
	sub.s32 	%r739, %r505, %r739;
$L__BB2_311:
	setp.eq.s32 	%p424, %r140, 0;
	@%p424 bra 	$L__BB2_313;
	shl.b32 	%r506, %r739, 1;
	mul.wide.u32 	%rd277, %r506, 8;
	add.s64 	%rd278, %rd2, %rd277;
	ld.global.v2.f32 	{%f5783, %f5784}, [%rd278];
	ld.global.v2.f32 	{%f5785, %f5786}, [%rd278+8];
	sub.f32 	%f5787, %f5785, %f5783;
	sub.f32 	%f5788, %f5786, %f5784;
	sub.f32 	%f5789, %f403, %f5783;
	sub.f32 	%f5790, %f404, %f5784;
	mul.f32 	%f5791, %f5790, %f5788;
	fma.rn.f32 	%f5792, %f5789, %f5787, %f5791;
	mul.f32 	%f5793, %f5788, %f5788;
	fma.rn.f32 	%f5794, %f5787, %f5787, %f5793;
	div.rn.f32 	%f5795, %f5792, %f5794;
	min.f32 	%f5796, %f5795, 0f3F800000;
	max.f32 	%f5797, %f5796, 0f00000000;
	fma.rn.f32 	%f5798, %f5787, %f5797, %f5783;
	fma.rn.f32 	%f5799, %f5788, %f5797, %f5784;
	sub.f32 	%f5800, %f5798, %f403;
	sub.f32 	%f5801, %f5799, %f404;
	mul.f32 	%f5802, %f5801, %f5801;
	fma.rn.f32 	%f5803, %f5800, %f5800, %f5802;
	sqrt.rn.f32 	%f5804, %f5803;
	setp.lt.f32 	%p425, %f5804, %f6497;
	selp.f32 	%f6497, %f5804, %f6497, %p425;
$L__BB2_313:
	add.f32 	%f6506, %f6506, %f6497;
	add.s32 	%r742, %r742, 512;
	setp.lt.s32 	%p426, %r742, %r231;
	@%p426 bra 	$L__BB2_305;
	bra.uni 	$L__BB2_319;
$L__BB2_314:
	not.b32 	%r489, %r742;
	add.s32 	%r490, %r255, %r489;
	mov.u32 	%r491, %ctaid.x;
	shl.b32 	%r492, %r491, 13;
	add.s32 	%r493, %r146, %r492;
	sub.s32 	%r494, %r490, %r493;
	mul.lo.s32 	%r495, %r256, %r141;
	shl.b32 	%r496, %r495, 13;
	sub.s32 	%r239, %r494, %r496;
	shr.u32 	%r497, %r490, 9;
	add.s32 	%r240, %r497, 1;
	and.b32  	%r498, %r490, 1536;
	setp.eq.s32 	%p410, %r498, 1536;
	@%p410 bra 	$L__BB2_317;
	and.b32  	%r241, %r240, 3;
	mov.b32 	%r741, 0;
$L__BB2_316:
	.pragma "nounroll";
	add.f32 	%f6506, %f6506, 0f7F7FFFFF;
	add.s32 	%r742, %r742, 512;
	add.s32 	%r741, %r741, 1;
	setp.ne.s32 	%p411, %r741, %r241;
	@%p411 bra 	$L__BB2_316;
$L__BB2_317:
	setp.lt.u32 	%p412, %r239, 1536;
	@%p412 bra 	$L__BB2_319;
$L__BB2_318:
	add.f32 	%f5640, %f6506, 0f7F7FFFFF;
	add.f32 	%f5641, %f5640, 0f7F7FFFFF;
	add.f32 	%f5642, %f5641, 0f7F7FFFFF;
	add.f32 	%f6506, %f5642, 0f7F7FFFFF;
	add.s32 	%r742, %r742, 2048;
	setp.lt.s32 	%p413, %r742, %r231;
	@%p413 bra 	$L__BB2_318;
$L__BB2_319:
	mov.u32 	%r249, %tid.x;
	// begin inline asm
	mov.u32 %r507, %laneid;
	// end inline asm
	mov.b32 	%r509, %f6506;
	mov.b32 	%r510, 1;
	mov.b32 	%r531, 31;
	mov.b32 	%r532, -1;
	// begin inline asm
	shfl.sync.down.b32 %r508, %r509, %r510, %r531, %r532;
	// end inline asm
	setp.gt.s32 	%p427, %r507, 30;
	mov.b32 	%f5805, %r508;
	add.f32 	%f5806, %f6506, %f5805;
	selp.f32 	%f5807, %f6506, %f5806, %p427;
	mov.b32 	%r514, %f5807;
	mov.b32 	%r515, 2;
	// begin inline asm
	shfl.sync.down.b32 %r513, %r514, %r515, %r531, %r532;
	// end inline asm
	setp.gt.s32 	%p428, %r507, 29;
	mov.b32 	%f5808, %r513;
	add.f32 	%f5809, %f5807, %f5808;
	selp.f32 	%f5810, %f5807, %f5809, %p428;
	mov.b32 	%r519, %f5810;
	mov.b32 	%r520, 4;
	// begin inline asm
	shfl.sync.down.b32 %r518, %r519, %r520, %r531, %r532;
	// end inline asm
	setp.gt.s32 	%p429, %r507, 27;
	mov.b32 	%f5811, %r518;
	add.f32 	%f5812, %f5810, %f5811;
	selp.f32 	%f5813, %f5810, %f5812, %p429;
	mov.b32 	%r524, %f5813;
	mov.b32 	%r525, 8;
	// begin inline asm
	shfl.sync.down.b32 %r523, %r524, %r525, %r531, %r532;
	// end inline asm
	setp.gt.s32 	%p430, %r507, 23;
	mov.b32 	%f5814, %r523;
	add.f32 	%f5815, %f5813, %f5814;
	selp.f32 	%f5816, %f5813, %f5815, %p430;
	mov.b32 	%r529, %f5816;
	mov.b32 	%r530, 16;
	// begin inline asm
	shfl.sync.down.b32 %r528, %r529, %r530, %r531, %r532;
	// end inline asm
	setp.gt.s32 	%p431, %r507, 15;
	mov.b32 	%f5817, %r528;
	add.f32 	%f422, %f5816, %f5817;
	selp.f32 	%f6507, %f5816, %f422, %p431;
	setp.ne.s32 	%p432, %r507, 0;
	@%p432 bra 	$L__BB2_321;
	shr.u32 	%r533, %r249, 3;
	and.b32  	%r534, %r533, 124;
	mov.u32 	%r535, _ZZN3cub18CUB_300001_SM_10006detail6reduce18DeviceReduceKernelINS2_10policy_hubIfjN4cuda3std3__44plusIfEEE10Policy1000EN6thrust24THRUST_300001_SM_1000_NS6detail15normal_iteratorINSD_10device_ptrI6float2EEEEjS9_f27Point_To_Trajectory_FunctorEEvT0_PT3_T1_NS0_13GridEvenShareISO_EET2_T4_E12temp_storage;
	add.s32 	%r536, %r535, %r534;
	st.shared.f32 	[%r536+16], %f422;
$L__BB2_321:
	bar.sync 	0;
	setp.ne.s32 	%p433, %r249, 0;
	@%p433 bra 	$L__BB2_323;
	ld.shared.f32 	%f5818, [_ZZN3cub18CUB_300001_SM_10006detail6reduce18DeviceReduceKernelINS2_10policy_hubIfjN4cuda3std3__44plusIfEEE10Policy1000EN6thrust24THRUST_300001_SM_1000_NS6detail15normal_iteratorINSD_10device_ptrI6float2EEEEjS9_f27Point_To_Trajectory_FunctorEEvT0_PT3_T1_NS0_13GridEvenShareISO_EET2_T4_E12temp_storage+20];
	add.f32 	%f5819, %f6507, %f5818;
	ld.shared.f32 	%f5820, [_ZZN3cub18CUB_300001_SM_10006detail6reduce18DeviceReduceKernelINS2_10policy_hubIfjN4cuda3std3__44plusIfEEE10Policy1000EN6thrust24THRUST_300001_SM_1000_NS6detail15normal_iteratorINSD_10device_ptrI6float2EEEEjS9_f27Point_To_Trajectory_FunctorEEvT0_PT3_T1_NS0_13GridEvenShareISO_EET2_T4_E12temp_storage+24];
	add.f32 	%f5821, %f5819, %f5820;
	ld.shared.f32 	%f5822, [_ZZN3cub18CUB_300001_SM_10006detail6reduce18DeviceReduceKernelINS2_10policy_hubIfjN4cuda3std3__44plusIfEEE10Policy1000EN6thrust24THRUST_300001_SM_1000_NS6detail15normal_iteratorINSD_10device_ptrI6float2EEEEjS9_f27Point_To_Trajectory_FunctorEEvT0_PT3_T1_NS0_13GridEvenShareISO_EET2_T4_E12temp_storage+28];
	add.f32 	%f5823, %f5821, %f5822;
	ld.shared.f32 	%f5824, [_ZZN3cub18CUB_300001_SM_10006detail6reduce18DeviceReduceKernelINS2_10policy_hubIfjN4cuda3std3__44plusIfEEE10Policy1000EN6thrust24THRUST_300001_SM_1000_NS6detail15normal_iteratorINSD_10device_ptrI6float2EEEEjS9_f27Point_To_Trajectory_FunctorEEvT0_PT3_T1_NS0_13GridEvenShareISO_EET2_T4_E12temp_storage+32];
	add.f32 	%f5825, %f5823, %f5824;
	ld.shared.f32 	%f5826, [_ZZN3cub18CUB_300001_SM_10006detail6reduce18DeviceReduceKernelINS2_10policy_hubIfjN4cuda3std3__44plusIfEEE10Policy1000EN6thrust24THRUST_300001_SM_1000_NS6detail15normal_iteratorINSD_10device_ptrI6float2EEEEjS9_f27Point_To_Trajectory_FunctorEEvT0_PT3_T1_NS0_13GridEvenShareISO_EET2_T4_E12temp_storage+36];
	add.f32 	%f5827, %f5825, %f5826;
	ld.shared.f32 	%f5828, [_ZZN3cub18CUB_300001_SM_10006detail6reduce18DeviceReduceKernelINS2_10policy_hubIfjN4cuda3std3__44plusIfEEE10Policy1000EN6thrust24THRUST_300001_SM_1000_NS6detail15normal_iteratorINSD_10device_ptrI6float2EEEEjS9_f27Point_To_Trajectory_FunctorEEvT0_PT3_T1_NS0_13GridEvenShareISO_EET2_T4_E12temp_storage+40];
	add.f32 	%f5829, %f5827, %f5828;
	ld.shared.f32 	%f5830, [_ZZN3cub18CUB_300001_SM_10006detail6reduce18DeviceReduceKernelINS2_10policy_hubIfjN4cuda3std3__44plusIfEEE10Policy1000EN6thrust24THRUST_300001_SM_1000_NS6detail15normal_iteratorINSD_10device_ptrI6float2EEEEjS9_f27Point_To_Trajectory_FunctorEEvT0_PT3_T1_NS0_13GridEvenShareISO_EET2_T4_E12temp_storage+44];
	add.f32 	%f5831, %f5829, %f5830;
	ld.shared.f32 	%f5832, [_ZZN3cub18CUB_300001_SM_10006detail6reduce18DeviceReduceKernelINS2_10policy_hubIfjN4cuda3std3__44plusIfEEE10Policy1000EN6thrust24THRUST_300001_SM_1000_NS6detail15normal_iteratorINSD_10device_ptrI6float2EEEEjS9_f27Point_To_Trajectory_FunctorEEvT0_PT3_T1_NS0_13GridEvenShareISO_EET2_T4_E12temp_storage+48];
	add.f32 	%f5833, %f5831, %f5832;
	ld.shared.f32 	%f5834, [_ZZN3cub18CUB_300001_SM_10006detail6reduce18DeviceReduceKernelINS2_10policy_hubIfjN4cuda3std3__44plusIfEEE10Policy1000EN6thrust24THRUST_300001_SM_1000_NS6detail15normal_iteratorINSD_10device_ptrI6float2EEEEjS9_f27Point_To_Trajectory_FunctorEEvT0_PT3_T1_NS0_13GridEvenShareISO_EET2_T4_E12temp_storage+52];
	add.f32 	%f5835, %f5833, %f5834;
	ld.shared.f32 	%f5836, [_ZZN3cub18CUB_300001_SM_10006detail6reduce18DeviceReduceKernelINS2_10policy_hubIfjN4cuda3std3__44plusIfEEE10Policy1000EN6thrust24THRUST_300001_SM_1000_NS6detail15normal_iteratorINSD_10device_ptrI6float2EEEEjS9_f27Point_To_Trajectory_FunctorEEvT0_PT3_T1_NS0_13GridEvenShareISO_EET2_T4_E12temp_storage+56];
	add.f32 	%f5837, %f5835, %f5836;
	ld.shared.f32 	%f5838, [_ZZN3cub18CUB_300001_SM_10006detail6reduce18DeviceReduceKernelINS2_10policy_hubIfjN4cuda3std3__44plusIfEEE10Policy1000EN6thrust24THRUST_300001_SM_1000_NS6detail15normal_iteratorINSD_10device_ptrI6float2EEEEjS9_f27Point_To_Trajectory_FunctorEEvT0_PT3_T1_NS0_13GridEvenShareISO_EET2_T4_E12temp_storage+60];
	add.f32 	%f5839, %f5837, %f5838;
	ld.shared.f32 	%f5840, [_ZZN3cub18CUB_300001_SM_10006detail6reduce18DeviceReduceKernelINS2_10policy_hubIfjN4cuda3std3__44plusIfEEE10Policy1000EN6thrust24THRUST_300001_SM_1000_NS6detail15normal_iteratorINSD_10device_ptrI6float2EEEEjS9_f27Point_To_Trajectory_FunctorEEvT0_PT3_T1_NS0_13GridEvenShareISO_EET2_T4_E12temp_storage+64];
	add.f32 	%f5841, %f5839, %f5840;
	ld.shared.f32 	%f5842, [_ZZN3cub18CUB_300001_SM_10006detail6reduce18DeviceReduceKernelINS2_10policy_hubIfjN4cuda3std3__44plusIfEEE10Policy1000EN6thrust24THRUST_300001_SM_1000_NS6detail15normal_iteratorINSD_10device_ptrI6float2EEEEjS9_f27Point_To_Trajectory_FunctorEEvT0_PT3_T1_NS0_13GridEvenShareISO_EET2_T4_E12temp_storage+68];
	add.f32 	%f5843, %f5841, %f5842;
	ld.shared.f32 	%f5844, [_ZZN3cub18CUB_300001_SM_10006detail6reduce18DeviceReduceKernelINS2_10policy_hubIfjN4cuda3std3__44plusIfEEE10Policy1000EN6thrust24THRUST_300001_SM_1000_NS6detail15normal_iteratorINSD_10device_ptrI6float2EEEEjS9_f27Point_To_Trajectory_FunctorEEvT0_PT3_T1_NS0_13GridEvenShareISO_EET2_T4_E12temp_storage+72];
	add.f32 	%f5845, %f5843, %f5844;
	ld.shared.f32 	%f5846, [_ZZN3cub18CUB_300001_SM_10006detail6reduce18DeviceReduceKernelINS2_10policy_hubIfjN4cuda3std3__44plusIfEEE10Policy1000EN6thrust24THRUST_300001_SM_1000_NS6detail15normal_iteratorINSD_10device_ptrI6float2EEEEjS9_f27Point_To_Trajectory_FunctorEEvT0_PT3_T1_NS0_13GridEvenShareISO_EET2_T4_E12temp_storage+76];
	add.f32 	%f6507, %f5845, %f5846;
$L__BB2_323:
	mov.u32 	%r624, %tid.x;
	setp.ne.s32 	%p499, %r624, 0;
	@%p499 bra 	$L__BB2_325;
	ld.param.u64 	%rd300, [_ZN3cub18CUB_300001_SM_10006detail6reduce18DeviceReduceKernelINS2_10policy_hubIfjN4cuda3std3__44plusIfEEE10Policy1000EN6thrust24THRUST_300001_SM_1000_NS6detail15normal_iteratorINSD_10device_ptrI6float2EEEEjS9_f27Point_To_Trajectory_FunctorEEvT0_PT3_T1_NS0_13GridEvenShareISO_EET2_T4__param_1];
	mov.u32 	%r625, %ctaid.x;
	cvta.to.global.u64 	%rd297, %rd300;
	mul.wide.u32 	%rd298, %r625, 4;
	add.s64 	%rd299, %rd297, %rd298;
	st.global.f32 	[%rd299], %f6507;
$L__BB2_325:
	ret;

}
	// .globl	_ZN3cub18CUB_300001_SM_10006detail6reduce28DeviceReduceSingleTileKernelINS2_10policy_hubIfjN4cuda3std3__44plusIfEEE10Policy1000EPfSC_iS9_ffNS7_10__identityEEEvT0_T1_T2_T3_T4_T6_
.visible .entry _ZN3cub18CUB_300001_SM_10006detail6reduce28DeviceReduceSingleTileKernelINS2_10policy_hubIfjN4cuda3std3__44plusIfEEE10Policy1000EPfSC_iS9_ffNS7_10__identityEEEvT0_T1_T2_T3_T4_T6_(
	.param .u64 .ptr .align 1 _ZN3cub18CUB_300001_SM_10006detail6reduce28DeviceReduceSingleTileKernelINS2_10policy_hubIfjN4cuda3std3__44plusIfEEE10Policy1000EPfSC_iS9_ffNS7_10__identityEEEvT0_T1_T2_T3_T4_T6__param_0,
	.param .u64 .ptr .align 1 _ZN3cub18CUB_300001_SM_10006detail6reduce28DeviceReduceSingleTileKernelINS2_10policy_hubIfjN4cuda3std3__44plusIfEEE10Policy1000EPfSC_iS9_ffNS7_10__identityEEEvT0_T1_T2_T3_T4_T6__param_1,
	.param .u32 _ZN3cub18CUB_300001_SM_10006detail6reduce28DeviceReduceSingleTileKernelINS2_10policy_hubIfjN4cuda3std3__44plusIfEEE10Policy1000EPfSC_iS9_ffNS7_10__identityEEEvT0_T1_T2_T3_T4_T6__param_2,
	.param .align 1 .b8 _ZN3cub18CUB_300001_SM_10006detail6reduce28DeviceReduceSingleTileKernelINS2_10policy_hubIfjN4cuda3std3__44plusIfEEE10Policy1000EPfSC_iS9_ffNS7_10__identityEEEvT0_T1_T2_T3_T4_T6__param_3[1],
	.param .f32 _ZN3cub18CUB_300001_SM_10006detail6reduce28DeviceReduceSingleTileKernelINS2_10policy_hubIfjN4cuda3std3__44plusIfEEE10Policy1000EPfSC_iS9_ffNS7_10__identityEEEvT0_T1_T2_T3_T4_T6__param_4,
	.param .align 1 .b8 _ZN3cub18CUB_300001_SM_10006detail6reduce28DeviceReduceSingleTileKernelINS2_10policy_hubIfjN4cuda3std3__44plusIfEEE10Policy1000EPfSC_iS9_ffNS7_10__identityEEEvT0_T1_T2_T3_T4_T6__param_5[1]
)
.maxntid 512
.minnctapersm 1
{
	.reg .pred 	%p<113>;
	.reg .b32 	%r<407>;
	.reg .b32 	%f<531>;
	.reg .b64 	%rd<133>;
	// demoted variable
	.shared .align 4 .b8 _ZZN3cub18CUB_300001_SM_10006detail6reduce28DeviceReduceSingleTileKernelINS2_10policy_hubIfjN4cuda3std3__44plusIfEEE10Policy1000EPfSC_iS9_ffNS7_10__identityEEEvT0_T1_T2_T3_T4_T6_E12temp_storage[84];
	ld.param.u64 	%rd16, [_ZN3cub18CUB_300001_SM_10006detail6reduce28DeviceReduceSingleTileKernelINS2_10policy_hubIfjN4cuda3std3__44plusIfEEE10Policy1000EPfSC_iS9_ffNS7_10__identityEEEvT0_T1_T2_T3_T4_T6__param_0];
	ld.param.u64 	%rd17, [_ZN3cub18CUB_300001_SM_10006detail6reduce28DeviceReduceSingleTileKernelINS2_10policy_hubIfjN4cuda3std3__44plusIfEEE10Policy1000EPfSC_iS9_ffNS7_10__identityEEEvT0_T1_T2_T3_T4_T6__param_1];
	ld.param.u32 	%r67, [_ZN3cub18CUB_300001_SM_10006detail6reduce28DeviceReduceSingleTileKernelINS2_10policy_hubIfjN4cuda3std3__44plusIfEEE10Policy1000EPfSC_iS9_ffNS7_10__identityEEEvT0_T1_T2_T3_T4_T6__param_2];
	ld.param.f32 	%f58, [_ZN3cub18CUB_300001_SM_10006detail6reduce28DeviceReduceSingleTileKernelINS2_10policy_hubIfjN4cuda3std3__44plusIfEEE10Policy1000EPfSC_iS9_ffNS7_10__identityEEEvT0_T1_T2_T3_T4_T6__param_4];
	cvta.to.global.u64 	%rd1, %rd17;
	setp.ne.s32 	%p1, %r67, 0;
	@%p1 bra 	$L__BB3_3;
	mov.u32 	%r380, %tid.x;
	setp.ne.s32 	%p112, %r380, 0;
	@%p112 bra 	$L__BB3_74;
	st.global.f32 	[%rd1], %f58;
	bra.uni 	$L__BB3_74;
$L__BB3_3:
	and.b64  	%rd18, %rd16, 7;
	setp.ne.s64 	%p2, %rd18, 0;
	@%p2 bra 	$L__BB3_38;
	setp.gt.s32 	%p57, %r67, 8191;
	@%p57 bra 	$L__BB3_22;
	mov.u32 	%r1, %tid.x;
	setp.ge.s32 	%p74, %r1, %r67;
	mov.f32 	%f509, 0f00000000;
	mov.u32 	%r384, %r1;
	@%p74 bra 	$L__BB3_7;
	mul.wide.u32 	%rd121, %r1, 4;
	add.s64 	%rd120, %rd16, %rd121;
	// begin inline asm
	ld.global.nc.u32 %r300, [%rd120];
	// end inline asm
	mov.b32 	%f509, %r300;
	add.s32 	%r384, %r1, 512;
$L__BB3_7:
	setp.ge.s32 	%p75, %r384, %r67;
	@%p75 bra 	$L__BB3_13;
	not.b32 	%r301, %r384;
	add.s32 	%r4, %r67, %r301;
	and.b32  	%r302, %r4, 1536;
	setp.eq.s32 	%p76, %r302, 1536;
	@%p76 bra 	$L__BB3_11;
	mul.wide.u32 	%rd122, %r384, 4;
	add.s64 	%rd129, %rd16, %rd122;
	shr.u32 	%r303, %r4, 9;
	add.s32 	%r304, %r303, 1;
	and.b32  	%r305, %r304, 3;
	neg.s32 	%r382, %r305;
$L__BB3_10:
	.pragma "nounroll";
	// begin inline asm
	ld.global.nc.u32 %r306, [%rd129];
	// end inline asm
	mov.b32 	%f395, %r306;
	add.f32 	%f509, %f509, %f395;
	add.s32 	%r384, %r384, 512;
	add.s64 	%rd129, %rd129, 2048;
	add.s32 	%r382, %r382, 1;
	setp.ne.s32 	%p77, %r382, 0;
	@%p77 bra 	$L__BB3_10;
$L__BB3_11:
	setp.lt.u32 	%p78, %r4, 1536;
	@%p78 bra 	$L__BB3_13;
$L__BB3_12:
	mul.wide.s32 	%rd128, %r384, 4;
	add.s64 	%rd124, %rd16, %rd128;
	// begin inline asm
	ld.global.nc.u32 %r307, [%rd124];
	// end inline asm
	mov.b32 	%f396, %r307;
	add.f32 	%f397, %f509, %f396;
	add.s64 	%rd125, %rd124, 2048;
	// begin inline asm
	ld.global.nc.u32 %r308, [%rd125];
	// end inline asm
	mov.b32 	%f398, %r308;
	add.f32 	%f399, %f397, %f398;
	add.s64 	%rd126, %rd124, 4096;
	// begin inline asm
	ld.global.nc.u32 %r309, [%rd126];
	// end inline asm
	mov.b32 	%f400, %r309;
	add.f32 	%f401, %f399, %f400;
	add.s64 	%rd127, %rd124, 6144;
	// begin inline asm
	ld.global.nc.u32 %r310, [%rd127];
	// end inline asm
	mov.b32 	%f402, %r310;
	add.f32 	%f509, %f401, %f402;
	add.s32 	%r384, %r384, 2048;
	setp.lt.s32 	%p79, %r384, %r67;
	@%p79 bra 	$L__BB3_12;
$L__BB3_13:
	setp.lt.s32 	%p80, %r67, 512;
	@%p80 bra 	$L__BB3_18;
	// begin inline asm
	mov.u32 %r349, %laneid;
	// end inline asm
	mov.b32 	%r351, %f509;
	mov.b32 	%r352, 1;
	mov.b32 	%r373, 31;
	mov.b32 	%r374, -1;
	// begin inline asm
	shfl.sync.down.b32 %r350, %r351, %r352, %r373, %r374;
	// end inline asm
	setp.gt.s32 	%p104, %r349, 30;
	mov.b32 	%f461, %r350;
	add.f32 	%f462, %f509, %f461;
	selp.f32 	%f463, %f509, %f462, %p104;
	mov.b32 	%r356, %f463;
	mov.b32 	%r357, 2;
	// begin inline asm
	shfl.sync.down.b32 %r355, %r356, %r357, %r373, %r374;
	// end inline asm
	setp.gt.s32 	%p105, %r349, 29;
	mov.b32 	%f464, %r355;
	add.f32 	%f465, %f463, %f464;
	selp.f32 	%f466, %f463, %f465, %p105;
	mov.b32 	%r361, %f466;
	mov.b32 	%r362, 4;
	// begin inline asm
	shfl.sync.down.b32 %r360, %r361, %r362, %r373, %r374;
	// end inline asm
	setp.gt.s32 	%p106, %r349, 27;
	mov.b32 	%f467, %r360;
	add.f32 	%f468, %f466, %f467;
	selp.f32 	%f469, %f466, %f468, %p106;
	mov.b32 	%r366, %f469;
	mov.b32 	%r367, 8;
	// begin inline asm
	shfl.sync.down.b32 %r365, %r366, %r367, %r373, %r374;
	// end inline asm
	setp.gt.s32 	%p107, %r349, 23;
	mov.b32 	%f470, %r365;
	add.f32 	%f471, %f469, %f470;
	selp.f32 	%f472, %f469, %f471, %p107;
	mov.b32 	%r371, %f472;
	mov.b32 	%r372, 16;
	// begin inline asm
	shfl.sync.down.b32 %r370, %r371, %r372, %r373, %r374;
	// end inline asm
	setp.gt.s32 	%p108, %r349, 15;
	mov.b32 	%f473, %r370;
	add.f32 	%f10, %f472, %f473;
	selp.f32 	%f530, %f472, %f10, %p108;
	setp.ne.s32 	%p109, %r349, 0;
	@%p109 bra 	$L__BB3_16;
	shr.u32 	%r375, %r1, 3;
	and.b32  	%r376, %r375, 124;
	mov.u32 	%r377, _ZZN3cub18CUB_300001_SM_10006detail6reduce28DeviceReduceSingleTileKernelINS2_10policy_hubIfjN4cuda3std3__44plusIfEEE10Policy1000EPfSC_iS9_ffNS7_10__identityEEEvT0_T1_T2_T3_T4_T6_E12temp_storage;
	add.s32 	%r378, %r377, %r376;
	st.shared.f32 	[%r378+16], %f10;
$L__BB3_16:
	bar.sync 	0;
	setp.ne.s32 	%p110, %r1, 0;
	@%p110 bra 	$L__BB3_72;
	ld.shared.f32 	%f474, [_ZZN3cub18CUB_300001_SM_10006detail6reduce28DeviceReduceSingleTileKernelINS2_10policy_hubIfjN4cuda3std3__44plusIfEEE10Policy1000EPfSC_iS9_ffNS7_10__identityEEEvT0_T1_T2_T3_T4_T6_E12temp_storage+20];
	add.f32 	%f475, %f530, %f474;
	ld.shared.f32 	%f476, [_ZZN3cub18CUB_300001_SM_10006detail6reduce28DeviceReduceSingleTileKernelINS2_10policy_hubIfjN4cuda3std3__44plusIfEEE10Policy1000EPfSC_iS9_ffNS7_10__identityEEEvT0_T1_T2_T3_T4_T6_E12temp_storage+24];
	add.f32 	%f477, %f475, %f476;
	ld.shared.f32 	%f478, [_ZZN3cub18CUB_300001_SM_10006detail6reduce28DeviceReduceSingleTileKernelINS2_10policy_hubIfjN4cuda3std3__44plusIfEEE10Policy1000EPfSC_iS9_ffNS7_10__identityEEEvT0_T1_T2_T3_T4_T6_E12temp_storage+28];
	add.f32 	%f479, %f477, %f478;
	ld.shared.f32 	%f480, [_ZZN3cub18CUB_300001_SM_10006detail6reduce28DeviceReduceSingleTileKernelINS2_10policy_hubIfjN4cuda3std3__44plusIfEEE10Policy1000EPfSC_iS9_ffNS7_10__identityEEEvT0_T1_T2_T3_T4_T6_E12temp_storage+32];
	add.f32 	%f481, %f479, %f480;
	ld.shared.f32 	%f482, [_ZZN3cub18CUB_300001_SM_10006detail6reduce28DeviceReduceSingleTileKernelINS2_10policy_hubIfjN4cuda3std3__44plusIfEEE10Policy1000EPfSC_iS9_ffNS7_10__identityEEEvT0_T1_T2_T3_T4_T6_E12temp_storage+36];
	add.f32 	%f483, %f481, %f482;
	ld.shared.f32 	%f484, [_ZZN3cub18CUB_300001_SM_10006detail6reduce28DeviceReduceSingleTileKernelINS2_10policy_hubIfjN4cuda3std3__44plusIfEEE10Policy1000EPfSC_iS9_ffNS7_10__identityEEEvT0_T1_T2_T3_T4_T6_E12temp_storage+40];
	add.f32 	%f485, %f483, %f484;
	ld.shared.f32 	%f486, [_ZZN3cub18CUB_300001_SM_10006detail6reduce28DeviceReduceSingleTileKernelINS2_10policy_hubIfjN4cuda3std3__44plusIfEEE10Policy1000EPfSC_iS9_ffNS7_10__identityEEEvT0_T1_T2_T3_T4_T6_E12temp_storage+44];
	add.f32 	%f487, %f485, %f486;
	ld.shared.f32 	%f488, [_ZZN3cub18CUB_300001_SM_10006detail6reduce28DeviceReduceSingleTileKernelINS2_10policy_hubIfjN4cuda3std3__44plusIfEEE10Policy1000EPfSC_iS9_ffNS7_10__identityEEEvT0_T1_T2_T3_T4_T6_E12temp_storage+48];
	add.f32 	%f489, %f487, %f488;
	ld.shared.f32 	%f490, [_ZZN3cub18CUB_300001_SM_10006detail6reduce28DeviceReduceSingleTileKernelINS2_10policy_hubIfjN4cuda3std3__44plusIfEEE10Policy1000EPfSC_iS9_ffNS7_10__identityEEEvT0_T1_T2_T3_T4_T6_E12temp_storage+52];
	add.f32 	%f491, %f489, %f490;
	ld.shared.f32 	%f492, [_ZZN3cub18CUB_300001_SM_10006detail6reduce28DeviceReduceSingleTileKernelINS2_10policy_hubIfjN4cuda3std3__44plusIfEEE10Policy1000EPfSC_iS9_ffNS7_10__identityEEEvT0_T1_T2_T3_T4_T6_E12temp_storage+56];
	add.f32 	%f493, %f491, %f492;
	ld.shared.f32 	%f494, [_ZZN3cub18CUB_300001_SM_10006detail6reduce28DeviceReduceSingleTileKernelINS2_10policy_hubIfjN4cuda3std3__44plusIfEEE10Policy1000EPfSC_iS9_ffNS7_10__identityEEEvT0_T1_T2_T3_T4_T6_E12temp_storage+60];
	add.f32 	%f495, %f493, %f494;
	ld.shared.f32 	%f496, [_ZZN3cub18CUB_300001_SM_10006detail6reduce28DeviceReduceSingleTileKernelINS2_10policy_hubIfjN4cuda3std3__44plusIfEEE10Policy1000EPfSC_iS9_ffNS7_10__identityEEEvT0_T1_T2_T3_T4_T6_E12temp_storage+64];
	add.f32 	%f497, %f495, %f496;
	ld.shared.f32 	%f498, [_ZZN3cub18CUB_300001_SM_10006detail6reduce28DeviceReduceSingleTileKernelINS2_10policy_hubIfjN4cuda3std3__44plusIfEEE10Policy1000EPfSC_iS9_ffNS7_10__identityEEEvT0_T1_T2_T3_T4_T6_E12temp_storage+68];
	add.f32 	%f499, %f497, %f498;
	ld.shared.f32 	%f500, [_ZZN3cub18CUB_300001_SM_10006detail6reduce28DeviceReduceSingleTileKernelINS2_10policy_hubIfjN4cuda3std3__44plusIfEEE10Policy1000EPfSC_iS9_ffNS7_10__identityEEEvT0_T1_T2_T3_T4_T6_E12temp_storage+72];
	add.f32 	%f501, %f499, %f500;
	ld.shared.f32 	%f502, [_ZZN3cub18CUB_300001_SM_10006detail6reduce28DeviceReduceSingleTileKernelINS2_10policy_hubIfjN4cuda3std3__44plusIfEEE10Policy1000EPfSC_iS9_ffNS7_10__identityEEEvT0_T1_T2_T3_T4_T6_E12temp_storage+76];
	add.f32 	%f530, %f501, %f502;
	bra.uni 	$L__BB3_72;
$L__BB3_18:
	// begin inline asm
	mov.u32 %r311, %laneid;
	// end inline asm
	and.b32  	%r337, %r1, 992;
	add.s32 	%r338, %r337, 32;
	setp.gt.s32 	%p81, %r338, %r67;
	not.b32 	%r339, %r337;
	add.s32 	%r340, %r67, %r339;
	selp.b32 	%r335, %r340, 31, %p81;
	mov.b32 	%r313, %f509;
	mov.b32 	%r314, 1;
	mov.b32 	%r336, -1;
	// begin inline asm
	shfl.sync.down.b32 %r312, %r313, %r314, %r335, %r336;
	// end inline asm
	setp.lt.s32 	%p82, %r311, %r335;
	mov.b32 	%f403, %r312;
	add.f32 	%f404, %f509, %f403;
	selp.f32 	%f405, %f404, %f509, %p82;
	mov.b32 	%r318, %f405;
	mov.b32 	%r319, 2;
	// begin inline asm
	shfl.sync.down.b32 %r317, %r318, %r319, %r335, %r336;
	// end inline asm
	add.s32 	%r341, %r311, 2;
	setp.gt.s32 	%p83, %r341, %r335;
	mov.b32 	%f406, %r317;
	add.f32 	%f407, %f405, %f406;
	selp.f32 	%f408, %f405, %f407, %p83;
	mov.b32 	%r323, %f408;
	mov.b32 	%r324, 4;
	// begin inline asm
	shfl.sync.down.b32 %r322, %r323, %r324, %r335, %r336;
	// end inline asm
	add.s32 	%r342, %r311, 4;
	setp.gt.s32 	%p84, %r342, %r335;
	mov.b32 	%f409, %r322;
	add.f32 	%f410, %f408, %f409;
	selp.f32 	%f411, %f408, %f410, %p84;
	mov.b32 	%r328, %f411;
	mov.b32 	%r329, 8;
	// begin inline asm
	shfl.sync.down.b32 %r327, %r328, %r329, %r335, %r336;
	// end inline asm
	add.s32 	%r343, %r311, 8;
	setp.gt.s32 	%p85, %r343, %r335;
	mov.b32 	%f412, %r327;
	add.f32 	%f413, %f411, %f412;
	selp.f32 	%f414, %f411, %f413, %p85;
	mov.b32 	%r333, %f414;
	mov.b32 	%r334, 16;
	// begin inline asm
	shfl.sync.down.b32 %r332, %r333, %r334, %r335, %r336;
	// end inline asm
	add.s32 	%r344, %r311, 16;
	setp.gt.s32 	%p86, %r344, %r335;
	mov.b32 	%f415, %r332;
	add.f32 	%f416, %f414, %f415;
	selp.f32 	%f530, %f414, %f416, %p86;
	setp.ne.s32 	%p87, %r311, 0;
	@%p87 bra 	$L__BB3_20;
	shr.u32 	%r345, %r1, 3;
	and.b32  	%r346, %r345, 124;
	mov.u32 	%r347, _ZZN3cub18CUB_300001_SM_10006detail6reduce28DeviceReduceSingleTileKernelINS2_10policy_hubIfjN4cuda3std3__44plusIfEEE10Policy1000EPfSC_iS9_ffNS7_10__identityEEEvT0_T1_T2_T3_T4_T6_E12temp_storage;
	add.s32 	%r348, %r347, %r346;
	st.shared.f32 	[%r348+16], %f530;
$L__BB3_20:
	bar.sync 	0;
	setp.ne.s32 	%p88, %r1, 0;
	@%p88 bra 	$L__BB3_72;
	setp.gt.s32 	%p89, %r67, 32;
	ld.shared.f32 	%f417, [_ZZN3cub18CUB_300001_SM_10006detail6reduce28DeviceReduceSingleTileKernelINS2_10policy_hubIfjN4cuda3std3__44plusIfEEE10Policy1000EPfSC_iS9_ffNS7_10__identityEEEvT0_T1_T2_T3_T4_T6_E12temp_storage+20];
	add.f32 	%f418, %f530, %f417;
	selp.f32 	%f419, %f418, %f530, %p89;
	setp.gt.s32 	%p90, %r67, 64;
	ld.shared.f32 	%f420, [_ZZN3cub18CUB_300001_SM_10006detail6reduce28DeviceReduceSingleTileKernelINS2_10policy_hubIfjN4cuda3std3__44plusIfEEE10Policy1000EPfSC_iS9_ffNS7_10__identityEEEvT0_T1_T2_T3_T4_T6_E12temp_storage+24];
	add.f32 	%f421, %f420, %f419;
	selp.f32 	%f422, %f421, %f419, %p90;
	setp.gt.s32 	%p91, %r67, 96;
	ld.shared.f32 	%f423, [_ZZN3cub18CUB_300001_SM_10006detail6reduce28DeviceReduceSingleTileKernelINS2_10policy_hubIfjN4cuda3std3__44plusIfEEE10Policy1000EPfSC_iS9_ffNS7_10__identityEEEvT0_T1_T2_T3_T4_T6_E12temp_storage+28];
	add.f32 	%f424, %f423, %f422;
	selp.f32 	%f425, %f424, %f422, %p91;
	setp.gt.s32 	%p92, %r67, 128;
	ld.shared.f32 	%f426, [_ZZN3cub18CUB_300001_SM_10006detail6reduce28DeviceReduceSingleTileKernelINS2_10policy_hubIfjN4cuda3std3__44plusIfEEE10Policy1000EPfSC_iS9_ffNS7_10__identityEEEvT0_T1_T2_T3_T4_T6_E12temp_storage+32];
	add.f32 	%f427, %f426, %f425;
	selp.f32 	%f428, %f427, %f425, %p92;
	setp.gt.s32 	%p93, %r67, 160;
	ld.shared.f32 	%f429, [_ZZN3cub18CUB_300001_SM_10006detail6reduce28DeviceReduceSingleTileKernelINS2_10policy_hubIfjN4cuda3std3__44plusIfEEE10Policy1000EPfSC_iS9_ffNS7_10__identityEEEvT0_T1_T2_T3_T4_T6_E12temp_storage+36];
	add.f32 	%f430, %f429, %f428;
	selp.f32 	%f431, %f430, %f428, %p93;
	setp.gt.s32 	%p94, %r67, 192;
	ld.shared.f32 	%f432, [_ZZN3cub18CUB_300001_SM_10006detail6reduce28DeviceReduceSingleTileKernelINS2_10policy_hubIfjN4cuda3std3__44plusIfEEE10Policy1000EPfSC_iS9_ffNS7_10__identityEEEvT0_T1_T2_T3_T4_T6_E12temp_storage+40];
	add.f32 	%f433, %f432, %f431;
	selp.f32 	%f434, %f433, %f431, %p94;
	setp.gt.s32 	%p95, %r67, 224;
	ld.shared.f32 	%f435, [_ZZN3cub18CUB_300001_SM_10006detail6reduce28DeviceReduceSingleTileKernelINS2_10policy_hubIfjN4cuda3std3__44plusIfEEE10Policy1000EPfSC_iS9_ffNS7_10__identityEEEvT0_T1_T2_T3_T4_T6_E12temp_storage+44];
	add.f32 	%f436, %f435, %f434;
	selp.f32 	%f437, %f436, %f434, %p95;
	setp.gt.s32 	%p96, %r67, 256;
	ld.shared.f32 	%f438, [_ZZN3cub18CUB_300001_SM_10006detail6reduce28DeviceReduceSingleTileKernelINS2_10policy_hubIfjN4cuda3std3__44plusIfEEE10Policy1000EPfSC_iS9_ffNS7_10__identityEEEvT0_T1_T2_T3_T4_T6_E12temp_storage+48];
	add.f32 	%f439, %f438, %f437;
	selp.f32 	%f440, %f439, %f437, %p96;
	setp.gt.s32 	%p97, %r67, 288;
	ld.shared.f32 	%f441, [_ZZN3cub18CUB_300001_SM_10006detail6reduce28DeviceReduceSingleTileKernelINS2_10policy_hubIfjN4cuda3std3__44plusIfEEE10Policy1000EPfSC_iS9_ffNS7_10__identityEEEvT0_T1_T2_T3_T4_T6_E12temp_storage+52];
	add.f32 	%f442, %f441, %f440;
	selp.f32 	%f443, %f442, %f440, %p97;
	setp.gt.s32 	%p98, %r67, 320;
	ld.shared.f32 	%f444, [_ZZN3cub18CUB_300001_SM_10006detail6reduce28DeviceReduceSingleTileKernelINS2_10policy_hubIfjN4cuda3std3__44plusIfEEE10Policy1000EPfSC_iS9_ffNS7_10__identityEEEvT0_T1_T2_T3_T4_T6_E12temp_storage+56];
	add.f32 	%f445, %f444, %f443;
	selp.f32 	%f446, %f445, %f443, %p98;
	setp.gt.s32 	%p99, %r67, 352;
	ld.shared.f32 	%f447, [_ZZN3cub18CUB_300001_SM_10006detail6reduce28DeviceReduceSingleTileKernelINS2_10policy_hubIfjN4cuda3std3__44plusIfEEE10Policy1000EPfSC_iS9_ffNS7_10__identityEEEvT0_T1_T2_T3_T4_T6_E12temp_storage+60];
	add.f32 	%f448, %f447, %f446;
	selp.f32 	%f449, %f448, %f446, %p99;
	setp.gt.s32 	%p100, %r67, 384;
	ld.shared.f32 	%f450, [_ZZN3cub18CUB_300001_SM_10006detail6reduce28DeviceReduceSingleTileKernelINS2_10policy_hubIfjN4cuda3std3__44plusIfEEE10Policy1000EPfSC_iS9_ffNS7_10__identityEEEvT0_T1_T2_T3_T4_T6_E12temp_storage+64];
	add.f32 	%f451, %f450, %f449;
	selp.f32 	%f452, %f451, %f449, %p100;
	setp.gt.s32 	%p101, %r67, 416;
	ld.shared.f32 	%f453, [_ZZN3cub18CUB_300001_SM_10006detail6reduce28DeviceReduceSingleTileKernelINS2_10policy_hubIfjN4cuda3std3__44plusIfEEE10Policy1000EPfSC_iS9_ffNS7_10__identityEEEvT0_T1_T2_T3_T4_T6_E12temp_storage+68];
	add.f32 	%f454, %f453, %f452;
	selp.f32 	%f455, %f454, %f452, %p101;
	setp.gt.s32 	%p102, %r67, 448;
	ld.shared.f32 	%f456, [_ZZN3cub18CUB_300001_SM_10006detail6reduce28DeviceReduceSingleTileKernelINS2_10policy_hubIfjN4cuda3std3__44plusIfEEE10Policy1000EPfSC_iS9_ffNS7_10__identityEEEvT0_T1_T2_T3_T4_T6_E12temp_storage+72];
	add.f32 	%f457, %f456, %f455;
	selp.f32 	%f458, %f457, %f455, %p102;
	setp.gt.s32 	%p103, %r67, 480;
	ld.shared.f32 	%f459, [_ZZN3cub18CUB_300001_SM_10006detail6reduce28DeviceReduceSingleTileKernelINS2_10policy_hubIfjN4cuda3std3__44plusIfEEE10Policy1000EPfSC_iS9_ffNS7_10__identityEEEvT0_T1_T2_T3_T4_T6_E12temp_storage+76];
	add.f32 	%f460, %f459, %f458;
	selp.f32 	%f530, %f460, %f458, %p103;
	bra.uni 	$L__BB3_72;
$L__BB3_22:
	mov.u32 	%r13, %tid.x;
	shl.b32 	%r224, %r13, 1;
	mul.wide.u32 	%rd90, %r224, 4;
	add.s64 	%rd75, %rd16, %rd90;
	// begin inline asm
	ld.global.nc.u64 %rd74, [%rd75];
	// end inline asm
	mov.b64 	{%r225, %r226}, %rd74;
	mov.b32 	%f281, %r226;
	mov.b32 	%f282, %r225;
	add.s64 	%rd77, %rd75, 4096;
	// begin inline asm
	ld.global.nc.u64 %rd76, [%rd77];
	// end inline asm
	mov.b64 	{%r227, %r228}, %rd76;
	mov.b32 	%f283, %r228;
	mov.b32 	%f284, %r227;
	add.s64 	%rd79, %rd75, 8192;
	// begin inline asm
	ld.global.nc.u64 %rd78, [%rd79];
	// end inline asm
	mov.b64 	{%r229, %r230}, %rd78;
	mov.b32 	%f285, %r230;
	mov.b32 	%f286, %r229;
	add.s64 	%rd81, %rd75, 12288;
	// begin inline asm
	ld.global.nc.u64 %rd80, [%rd81];
	// end inline asm
	mov.b64 	{%r231, %r232}, %rd80;
	mov.b32 	%f287, %r232;
	mov.b32 	%f288, %r231;
	add.s64 	%rd83, %rd75, 16384;
	// begin inline asm
	ld.global.nc.u64 %rd82, [%rd83];
	// end inline asm
	mov.b64 	{%r233, %r234}, %rd82;
	mov.b32 	%f289, %r234;
	mov.b32 	%f290, %r233;
	add.s64 	%rd85, %rd75, 20480;
	// begin inline asm
	ld.global.nc.u64 %rd84, [%rd85];
	// end inline asm
	mov.b64 	{%r235, %r236}, %rd84;
	mov.b32 	%f291, %r236;
	mov.b32 	%f292, %r235;
	add.s64 	%rd87, %rd75, 24576;
	// begin inline asm
	ld.global.nc.u64 %rd86, [%rd87];
	// end inline asm
	mov.b64 	{%r237, %r238}, %rd86;
	mov.b32 	%f293, %r238;
	mov.b32 	%f294, %r237;
	add.s64 	%rd89, %rd75, 28672;
	// begin inline asm
	ld.global.nc.u64 %rd88, [%rd89];
	// end inline asm
	mov.b64 	{%r239, %r240}, %rd88;
	mov.b32 	%f295, %r240;
	mov.b32 	%f296, %r239;
	add.f32 	%f297, %f282, %f281;
	add.f32 	%f298, %f284, %f283;
	add.f32 	%f299, %f286, %f285;
	add.f32 	%f300, %f288, %f287;
	add.f32 	%f301, %f290, %f289;
	add.f32 	%f302, %f292, %f291;
	add.f32 	%f303, %f294, %f293;
	add.f32 	%f304, %f296, %f295;
	add.f32 	%f305, %f297, %f298;
	add.f32 	%f306, %f299, %f300;
	add.f32 	%f307, %f301, %f302;
	add.f32 	%f308, %f303, %f304;
	add.f32 	%f309, %f305, %f306;
	add.f32 	%f310, %f307, %f308;
	add.f32 	%f516, %f309, %f310;
	setp.lt.u32 	%p58, %r67, 16384;
	mov.b32 	%r387, 8192;
	@%p58 bra 	$L__BB3_26;
	add.s32 	%r14, %r67, -8192;
	mov.b32 	%r387, 8192;
$L__BB3_24:
	mul.wide.s32 	%rd107, %r387, 4;
	add.s64 	%rd92, %rd75, %rd107;
	// begin inline asm
	ld.global.nc.u64 %rd91, [%rd92];
	// end inline asm
	mov.b64 	{%r242, %r243}, %rd91;
	mov.b32 	%f311, %r243;
	mov.b32 	%f312, %r242;
	add.s64 	%rd94, %rd92, 4096;
	// begin inline asm
	ld.global.nc.u64 %rd93, [%rd94];
	// end inline asm
	mov.b64 	{%r244, %r245}, %rd93;
	mov.b32 	%f313, %r245;
	mov.b32 	%f314, %r244;
	add.s64 	%rd96, %rd92, 8192;
	// begin inline asm
	ld.global.nc.u64 %rd95, [%rd96];
	// end inline asm
	mov.b64 	{%r246, %r247}, %rd95;
	mov.b32 	%f315, %r247;
	mov.b32 	%f316, %r246;
	add.s64 	%rd98, %rd92, 12288;
	// begin inline asm
	ld.global.nc.u64 %rd97, [%rd98];
	// end inline asm
	mov.b64 	{%r248, %r249}, %rd97;
	mov.b32 	%f317, %r249;
	mov.b32 	%f318, %r248;
	add.s64 	%rd100, %rd92, 16384;
	// begin inline asm
	ld.global.nc.u64 %rd99, [%rd100];
	// end inline asm
	mov.b64 	{%r250, %r251}, %rd99;
	mov.b32 	%f319, %r251;
	mov.b32 	%f320, %r250;
	add.s64 	%rd102, %rd92, 20480;
	// begin inline asm
	ld.global.nc.u64 %rd101, [%rd102];
	// end inline asm
	mov.b64 	{%r252, %r253}, %rd101;
	mov.b32 	%f321, %r253;
	mov.b32 	%f322, %r252;
	add.s64 	%rd104, %rd92, 24576;
	// begin inline asm
	ld.global.nc.u64 %rd103, [%rd104];
	// end inline asm
	mov.b64 	{%r254, %r255}, %rd103;
	mov.b32 	%f323, %r255;
	mov.b32 	%f324, %r254;
	add.s64 	%rd106, %rd92, 28672;
	// begin inline asm
	ld.global.nc.u64 %rd105, [%rd106];
	// end inline asm
	mov.b64 	{%r256, %r257}, %rd105;
	mov.b32 	%f325, %r257;
	mov.b32 	%f326, %r256;
	add.f32 	%f327, %f516, %f312;
	add.f32 	%f328, %f311, %f314;
	add.f32 	%f329, %f313, %f316;
	add.f32 	%f330, %f315, %f318;
	add.f32 	%f331, %f317, %f320;
	add.f32 	%f332, %f319, %f322;
	add.f32 	%f333, %f321, %f324;
	add.f32 	%f334, %f323, %f326;
	add.f32 	%f335, %f327, %f328;
	add.f32 	%f336, %f329, %f330;
	add.f32 	%f337, %f331, %f332;
	add.f32 	%f338, %f333, %f334;
	add.f32 	%f339, %f335, %f336;
	add.f32 	%f340, %f337, %f338;
	add.f32 	%f341, %f339, %f340;
	add.f32 	%f516, %f341, %f325;
	sub.s32 	%r258, %r67, %r387;
	setp.lt.s32 	%p59, %r258, 8192;
	@%p59 bra 	$L__BB3_34;
	add.s32 	%r387, %r387, 8192;
	setp.le.s32 	%p60, %r387, %r14;
	@%p60 bra 	$L__BB3_24;
$L__BB3_26:
	setp.le.s32 	%p61, %r67, %r387;
	@%p61 bra 	$L__BB3_34;
	sub.s32 	%r18, %r67, %r387;
	setp.ge.s32 	%p62, %r13, %r18;
	@%p62 bra 	$L__BB3_34;
	not.b32 	%r259, %r13;
	add.s32 	%r260, %r67, %r259;
	sub.s32 	%r19, %r260, %r387;
	and.b32  	%r261, %r19, 1536;
	setp.eq.s32 	%p63, %r261, 1536;
	mov.u32 	%r391, %r13;
	@%p63 bra 	$L__BB3_31;
	add.s32 	%r389, %r13, %r387;
	shr.u32 	%r262, %r19, 9;
	add.s32 	%r263, %r262, 1;
	and.b32  	%r264, %r263, 3;
	neg.s32 	%r388, %r264;
	mov.u32 	%r391, %r13;
$L__BB3_30:
	.pragma "nounroll";
	mul.wide.u32 	%rd109, %r389, 4;
	add.s64 	%rd108, %rd16, %rd109;
	// begin inline asm
	ld.global.nc.u32 %r265, [%rd108];
	// end inline asm
	mov.b32 	%f343, %r265;
	add.f32 	%f516, %f516, %f343;
	add.s32 	%r391, %r391, 512;
	add.s32 	%r389, %r389, 512;
	add.s32 	%r388, %r388, 1;
	setp.ne.s32 	%p64, %r388, 0;
	@%p64 bra 	$L__BB3_30;
$L__BB3_31:
	setp.lt.u32 	%p65, %r19, 1536;
	@%p65 bra 	$L__BB3_34;
	cvt.u64.u32 	%rd110, %r391;
	cvt.u64.u32 	%rd111, %r387;
	add.s64 	%rd112, %rd110, %rd111;
	shl.b64 	%rd113, %rd112, 2;
	add.s64 	%rd114, %rd113, %rd16;
	add.s64 	%rd130, %rd114, 4096;
	add.s32 	%r392, %r391, %r387;
$L__BB3_33:
	mul.wide.u32 	%rd119, %r392, 4;
	add.s64 	%rd115, %rd16, %rd119;
	// begin inline asm
	ld.global.nc.u32 %r266, [%rd115];
	// end inline asm
	mov.b32 	%f344, %r266;
	add.f32 	%f345, %f516, %f344;
	add.s64 	%rd116, %rd130, -2048;
	// begin inline asm
	ld.global.nc.u32 %r267, [%rd116];
	// end inline asm
	mov.b32 	%f346, %r267;
	add.f32 	%f347, %f345, %f346;
	// begin inline asm
	ld.global.nc.u32 %r268, [%rd130];
	// end inline asm
	mov.b32 	%f348, %r268;
	add.f32 	%f349, %f347, %f348;
	add.s64 	%rd118, %rd130, 2048;
	// begin inline asm
	ld.global.nc.u32 %r269, [%rd118];
	// end inline asm
	mov.b32 	%f350, %r269;
	add.f32 	%f516, %f349, %f350;
	add.s32 	%r391, %r391, 2048;
	add.s64 	%rd130, %rd130, 8192;
	add.s32 	%r392, %r392, 2048;
	setp.lt.s32 	%p66, %r391, %r18;
	@%p66 bra 	$L__BB3_33;
$L__BB3_34:
	// begin inline asm
	mov.u32 %r270, %laneid;
	// end inline asm
	mov.b32 	%r272, %f516;
	mov.b32 	%r273, 1;
	mov.b32 	%r294, 31;
	mov.b32 	%r295, -1;
	// begin inline asm
	shfl.sync.down.b32 %r271, %r272, %r273, %r294, %r295;
	// end inline asm
	setp.gt.s32 	%p67, %r270, 30;
	mov.b32 	%f351, %r271;
	add.f32 	%f352, %f516, %f351;
	selp.f32 	%f353, %f516, %f352, %p67;
	mov.b32 	%r277, %f353;
	mov.b32 	%r278, 2;
	// begin inline asm
	shfl.sync.down.b32 %r276, %r277, %r278, %r294, %r295;
	// end inline asm
	setp.gt.s32 	%p68, %r270, 29;
	mov.b32 	%f354, %r276;
	add.f32 	%f355, %f353, %f354;
	selp.f32 	%f356, %f353, %f355, %p68;
	mov.b32 	%r282, %f356;
	mov.b32 	%r283, 4;
	// begin inline asm
	shfl.sync.down.b32 %r281, %r282, %r283, %r294, %r295;
	// end inline asm
	setp.gt.s32 	%p69, %r270, 27;
	mov.b32 	%f357, %r281;
	add.f32 	%f358, %f356, %f357;
	selp.f32 	%f359, %f356, %f358, %p69;
	mov.b32 	%r287, %f359;
	mov.b32 	%r288, 8;
	// begin inline asm
	shfl.sync.down.b32 %r286, %r287, %r288, %r294, %r295;
	// end inline asm
	setp.gt.s32 	%p70, %r270, 23;
	mov.b32 	%f360, %r286;
	add.f32 	%f361, %f359, %f360;
	selp.f32 	%f362, %f359, %f361, %p70;
	mov.b32 	%r292, %f362;
	mov.b32 	%r293, 16;
	// begin inline asm
	shfl.sync.down.b32 %r291, %r292, %r293, %r294, %r295;
	// end inline asm
	setp.gt.s32 	%p71, %r270, 15;
	mov.b32 	%f363, %r291;
	add.f32 	%f26, %f362, %f363;
	selp.f32 	%f530, %f362, %f26, %p71;
	setp.ne.s32 	%p72, %r270, 0;
	@%p72 bra 	$L__BB3_36;
	shr.u32 	%r296, %r13, 3;
	and.b32  	%r297, %r296, 124;
	mov.u32 	%r298, _ZZN3cub18CUB_300001_SM_10006detail6reduce28DeviceReduceSingleTileKernelINS2_10policy_hubIfjN4cuda3std3__44plusIfEEE10Policy1000EPfSC_iS9_ffNS7_10__identityEEEvT0_T1_T2_T3_T4_T6_E12temp_storage;
	add.s32 	%r299, %r298, %r297;
	st.shared.f32 	[%r299+16], %f26;
$L__BB3_36:
	bar.sync 	0;
	setp.ne.s32 	%p73, %r13, 0;
	@%p73 bra 	$L__BB3_72;
	ld.shared.f32 	%f364, [_ZZN3cub18CUB_300001_SM_10006detail6reduce28DeviceReduceSingleTileKernelINS2_10policy_hubIfjN4cuda3std3__44plusIfEEE10Policy1000EPfSC_iS9_ffNS7_10__identityEEEvT0_T1_T2_T3_T4_T6_E12temp_storage+20];
	add.f32 	%f365, %f530, %f364;
	ld.shared.f32 	%f366, [_ZZN3cub18CUB_300001_SM_10006detail6reduce28DeviceReduceSingleTileKernelINS2_10policy_hubIfjN4cuda3std3__44plusIfEEE10Policy1000EPfSC_iS9_ffNS7_10__identityEEEvT0_T1_T2_T3_T4_T6_E12temp_storage+24];
	add.f32 	%f367, %f365, %f366;
	ld.shared.f32 	%f368, [_ZZN3cub18CUB_300001_SM_10006detail6reduce28DeviceReduceSingleTileKernelINS2_10policy_hubIfjN4cuda3std3__44plusIfEEE10Policy1000EPfSC_iS9_ffNS7_10__identityEEEvT0_T1_T2_T3_T4_T6_E12temp_storage+28];
	add.f32 	%f369, %f367, %f368;
	ld.shared.f32 	%f370, [_ZZN3cub18CUB_300001_SM_10006detail6reduce28DeviceReduceSingleTileKernelINS2_10policy_hubIfjN4cuda3std3__44plusIfEEE10Policy1000EPfSC_iS9_ffNS7_10__identityEEEvT0_T1_T2_T3_T4_T6_E12temp_storage+32];
	add.f32 	%f371, %f369, %f370;
	ld.shared.f32 	%f372, [_ZZN3cub18CUB_300001_SM_10006detail6reduce28DeviceReduceSingleTileKernelINS2_10policy_hubIfjN4cuda3std3__44plusIfEEE10Policy1000EPfSC_iS9_ffNS7_10__identityEEEvT0_T1_T2_T3_T4_T6_E12temp_storage+36];
	add.f32 	%f373, %f371, %f372;
	ld.shared.f32 	%f374, [_ZZN3cub18CUB_300001_SM_10006detail6reduce28DeviceReduceSingleTileKernelINS2_10policy_hubIfjN4cuda3std3__44plusIfEEE10Policy1000EPfSC_iS9_ffNS7_10__identityEEEvT0_T1_T2_T3_T4_T6_E12temp_storage+40];
	add.f32 	%f375, %f373, %f374;
	ld.shared.f32 	%f376, [_ZZN3cub18CUB_300001_SM_10006detail6reduce28DeviceReduceSingleTileKernelINS2_10policy_hubIfjN4cuda3std3__44plusIfEEE10Policy1000EPfSC_iS9_ffNS7_10__identityEEEvT0_T1_T2_T3_T4_T6_E12temp_storage+44];
	add.f32 	%f377, %f375, %f376;
	ld.shared.f32 	%f378, [_ZZN3cub18CUB_300001_SM_10006detail6reduce28DeviceReduceSingleTileKernelINS2_10policy_hubIfjN4cuda3std3__44plusIfEEE10Policy1000EPfSC_iS9_ffNS7_10__identityEEEvT0_T1_T2_T3_T4_T6_E12temp_storage+48];
	add.f32 	%f379, %f377, %f378;
	ld.shared.f32 	%f380, [_ZZN3cub18CUB_300001_SM_10006detail6reduce28DeviceReduceSingleTileKernelINS2_10policy_hubIfjN4cuda3std3__44plusIfEEE10Policy1000EPfSC_iS9_ffNS7_10__identityEEEvT0_T1_T2_T3_T4_T6_E12temp_storage+52];
	add.f32 	%f381, %f379, %f380;
	ld.shared.f32 	%f382, [_ZZN3cub18CUB_300001_SM_10006detail6reduce28DeviceReduceSingleTileKernelINS2_10policy_hubIfjN4cuda3std3__44plusIfEEE10Policy1000EPfSC_iS9_ffNS7_10__identityEEEvT0_T1_T2_T3_T4_T6_E12temp_storage+56];
	add.f32 	%f383, %f381, %f382;
	ld.shared.f32 	%f384, [_ZZN3cub18CUB_300001_SM_10006detail6reduce28DeviceReduceSingleTileKernelINS2_10policy_hubIfjN4cuda3std3__44plusIfEEE10Policy1000EPfSC_iS9_ffNS7_10__identityEEEvT0_T1_T2_T3_T4_T6_E12temp_storage+60];
	add.f32 	%f385, %f383, %f384;
	ld.shared.f32 	%f386, [_ZZN3cub18CUB_300001_SM_10006detail6reduce28DeviceReduceSingleTileKernelINS2_10policy_hubIfjN4cuda3std3__44plusIfEEE10Policy1000EPfSC_iS9_ffNS7_10__identityEEEvT0_T1_T2_T3_T4_T6_E12temp_storage+64];
	add.f32 	%f387, %f385, %f386;
	ld.shared.f32 	%f388, [_ZZN3cub18CUB_300001_SM_10006detail6reduce28DeviceReduceSingleTileKernelINS2_10policy_hubIfjN4cuda3std3__44plusIfEEE10Policy1000EPfSC_iS9_ffNS7_10__identityEEEvT0_T1_T2_T3_T4_T6_E12temp_storage+68];
	add.f32 	%f389, %f387, %f388;
	ld.shared.f32 	%f390, [_ZZN3cub18CUB_300001_SM_10006detail6reduce28DeviceReduceSingleTileKernelINS2_10policy_hubIfjN4cuda3std3__44plusIfEEE10Policy1000EPfSC_iS9_ffNS7_10__identityEEEvT0_T1_T2_T3_T4_T6_E12temp_storage+72];
	add.f32 	%f391, %f389, %f390;
	ld.shared.f32 	%f392, [_ZZN3cub18CUB_300001_SM_10006detail6reduce28DeviceReduceSingleTileKernelINS2_10policy_hubIfjN4cuda3std3__44plusIfEEE10Policy1000EPfSC_iS9_ffNS7_10__identityEEEvT0_T1_T2_T3_T4_T6_E12temp_storage+76];
	add.f32 	%f530, %f391, %f392;
	bra.uni 	$L__BB3_72;
$L__BB3_38:
	setp.gt.s32 	%p3, %r67, 8191;
	@%p3 bra 	$L__BB3_56;
	mov.u32 	%r34, %tid.x;
	setp.ge.s32 	%p20, %r34, %r67;
	mov.f32 	%f522, 0f00000000;
	mov.u32 	%r397, %r34;
	@%p20 bra 	$L__BB3_41;
	mul.wide.u32 	%rd66, %r34, 4;
	add.s64 	%rd65, %rd16, %rd66;
	// begin inline asm
	ld.global.nc.u32 %r144, [%rd65];
	// end inline asm
	mov.b32 	%f522, %r144;
	add.s32 	%r397, %r34, 512;
$L__BB3_41:
	setp.ge.s32 	%p21, %r397, %r67;
	@%p21 bra 	$L__BB3_47;
	not.b32 	%r145, %r397;
	add.s32 	%r37, %r67, %r145;
	and.b32  	%r146, %r37, 1536;
	setp.eq.s32 	%p22, %r146, 1536;
	@%p22 bra 	$L__BB3_45;
	mul.wide.u32 	%rd67, %r397, 4;
	add.s64 	%rd131, %rd16, %rd67;
	shr.u32 	%r147, %r37, 9;
	add.s32 	%r148, %r147, 1;
	and.b32  	%r149, %r148, 3;
	neg.s32 	%r395, %r149;
$L__BB3_44:
	.pragma "nounroll";
	// begin inline asm
	ld.global.nc.u32 %r150, [%rd131];
	// end inline asm
	mov.b32 	%f173, %r150;
	add.f32 	%f522, %f522, %f173;
	add.s32 	%r397, %r397, 512;
	add.s64 	%rd131, %rd131, 2048;
	add.s32 	%r395, %r395, 1;
	setp.ne.s32 	%p23, %r395, 0;
	@%p23 bra 	$L__BB3_44;
$L__BB3_45:
	setp.lt.u32 	%p24, %r37, 1536;
	@%p24 bra 	$L__BB3_47;
$L__BB3_46:
	mul.wide.s32 	%rd73, %r397, 4;
	add.s64 	%rd69, %rd16, %rd73;
	// begin inline asm
	ld.global.nc.u32 %r151, [%rd69];
	// end inline asm
	mov.b32 	%f174, %r151;
	add.f32 	%f175, %f522, %f174;
	add.s64 	%rd70, %rd69, 2048;
	// begin inline asm
	ld.global.nc.u32 %r152, [%rd70];
	// end inline asm
	mov.b32 	%f176, %r152;
	add.f32 	%f177, %f175, %f176;
	add.s64 	%rd71, %rd69, 4096;
	// begin inline asm
	ld.global.nc.u32 %r153, [%rd71];
	// end inline asm
	mov.b32 	%f178, %r153;
	add.f32 	%f179, %f177, %f178;
	add.s64 	%rd72, %rd69, 6144;
	// begin inline asm
	ld.global.nc.u32 %r154, [%rd72];
	// end inline asm
	mov.b32 	%f180, %r154;
	add.f32 	%f522, %f179, %f180;
	add.s32 	%r397, %r397, 2048;
	setp.lt.s32 	%p25, %r397, %r67;
	@%p25 bra 	$L__BB3_46;
$L__BB3_47:
	setp.lt.s32 	%p26, %r67, 512;
	@%p26 bra 	$L__BB3_52;
	// begin inline asm
	mov.u32 %r193, %laneid;
	// end inline asm
	mov.b32 	%r195, %f522;
	mov.b32 	%r196, 1;
	mov.b32 	%r217, 31;
	mov.b32 	%r218, -1;
	// begin inline asm
	shfl.sync.down.b32 %r194, %r195, %r196, %r217, %r218;
	// end inline asm
	setp.gt.s32 	%p50, %r193, 30;
	mov.b32 	%f239, %r194;
	add.f32 	%f240, %f522, %f239;
	selp.f32 	%f241, %f522, %f240, %p50;
	mov.b32 	%r200, %f241;
	mov.b32 	%r201, 2;
	// begin inline asm
	shfl.sync.down.b32 %r199, %r200, %r201, %r217, %r218;
	// end inline asm
	setp.gt.s32 	%p51, %r193, 29;
	mov.b32 	%f242, %r199;
	add.f32 	%f243, %f241, %f242;
	selp.f32 	%f244, %f241, %f243, %p51;
	mov.b32 	%r205, %f244;
	mov.b32 	%r206, 4;
	// begin inline asm
	shfl.sync.down.b32 %r204, %r205, %r206, %r217, %r218;
	// end inline asm
	setp.gt.s32 	%p52, %r193, 27;
	mov.b32 	%f245, %r204;
	add.f32 	%f246, %f244, %f245;
	selp.f32 	%f247, %f244, %f246, %p52;
	mov.b32 	%r210, %f247;
	mov.b32 	%r211, 8;
	// begin inline asm
	shfl.sync.down.b32 %r209, %r210, %r211, %r217, %r218;
	// end inline asm
	setp.gt.s32 	%p53, %r193, 23;
	mov.b32 	%f248, %r209;
	add.f32 	%f249, %f247, %f248;
	selp.f32 	%f250, %f247, %f249, %p53;
	mov.b32 	%r215, %f250;
	mov.b32 	%r216, 16;
	// begin inline asm
	shfl.sync.down.b32 %r214, %r215, %r216, %r217, %r218;
	// end inline asm
	setp.gt.s32 	%p54, %r193, 15;
	mov.b32 	%f251, %r214;
	add.f32 	%f38, %f250, %f251;
	selp.f32 	%f530, %f250, %f38, %p54;
	setp.ne.s32 	%p55, %r193, 0;
	@%p55 bra 	$L__BB3_50;
	shr.u32 	%r219, %r34, 3;
	and.b32  	%r220, %r219, 124;
	mov.u32 	%r221, _ZZN3cub18CUB_300001_SM_10006detail6reduce28DeviceReduceSingleTileKernelINS2_10policy_hubIfjN4cuda3std3__44plusIfEEE10Policy1000EPfSC_iS9_ffNS7_10__identityEEEvT0_T1_T2_T3_T4_T6_E12temp_storage;
	add.s32 	%r222, %r221, %r220;
	st.shared.f32 	[%r222+16], %f38;
$L__BB3_50:
	bar.sync 	0;
	setp.ne.s32 	%p56, %r34, 0;
	@%p56 bra 	$L__BB3_72;
	ld.shared.f32 	%f252, [_ZZN3cub18CUB_300001_SM_10006detail6reduce28DeviceReduceSingleTileKernelINS2_10policy_hubIfjN4cuda3std3__44plusIfEEE10Policy1000EPfSC_iS9_ffNS7_10__identityEEEvT0_T1_T2_T3_T4_T6_E12temp_storage+20];
	add.f32 	%f253, %f530, %f252;
	ld.shared.f32 	%f254, [_ZZN3cub18CUB_300001_SM_10006detail6reduce28DeviceReduceSingleTileKernelINS2_10policy_hubIfjN4cuda3std3__44plusIfEEE10Policy1000EPfSC_iS9_ffNS7_10__identityEEEvT0_T1_T2_T3_T4_T6_E12temp_storage+24];
	add.f32 	%f255, %f253, %f254;
	ld.shared.f32 	%f256, [_ZZN3cub18CUB_300001_SM_10006detail6reduce28DeviceReduceSingleTileKernelINS2_10policy_hubIfjN4cuda3std3__44plusIfEEE10Policy1000EPfSC_iS9_ffNS7_10__identityEEEvT0_T1_T2_T3_T4_T6_E12temp_storage+28];
	add.f32 	%f257, %f255, %f256;
	ld.shared.f32 	%f258, [_ZZN3cub18CUB_300001_SM_10006detail6reduce28DeviceReduceSingleTileKernelINS2_10policy_hubIfjN4cuda3std3__44plusIfEEE10Policy1000EPfSC_iS9_ffNS7_10__identityEEEvT0_T1_T2_T3_T4_T6_E12temp_storage+32];
	add.f32 	%f259, %f257, %f258;
	ld.shared.f32 	%f260, [_ZZN3cub18CUB_300001_SM_10006detail6reduce28DeviceReduceSingleTileKernelINS2_10policy_hubIfjN4cuda3std3__44plusIfEEE10Policy1000EPfSC_iS9_ffNS7_10__identityEEEvT0_T1_T2_T3_T4_T6_E12temp_storage+36];
	add.f32 	%f261, %f259, %f260;
	ld.shared.f32 	%f262, [_ZZN3cub18CUB_300001_SM_10006detail6reduce28DeviceReduceSingleTileKernelINS2_10policy_hubIfjN4cuda3std3__44plusIfEEE10Policy1000EPfSC_iS9_ffNS7_10__identityEEEvT0_T1_T2_T3_T4_T6_E12temp_storage+40];
	add.f32 	%f263, %f261, %f262;
	ld.shared.f32 	%f264, [_ZZN3cub18CUB_300001_SM_10006detail6reduce28DeviceReduceSingleTileKernelINS2_10policy_hubIfjN4cuda3std3__44plusIfEEE10Policy1000EPfSC_iS9_ffNS7_10__identityEEEvT0_T1_T2_T3_T4_T6_E12temp_storage+44];
	add.f32 	%f265, %f263, %f264;
	ld.shared.f32 	%f266, [_ZZN3cub18CUB_300001_SM_10006detail6reduce28DeviceReduceSingleTileKernelINS2_10policy_hubIfjN4cuda3std3__44plusIfEEE10Policy1000EPfSC_iS9_ffNS7_10__identityEEEvT0_T1_T2_T3_T4_T6_E12temp_storage+48];
	add.f32 	%f267, %f265, %f266;
	ld.shared.f32 	%f268, [_ZZN3cub18CUB_300001_SM_10006detail6reduce28DeviceReduceSingleTileKernelINS2_10policy_hubIfjN4cuda3std3__44plusIfEEE10Policy1000EPfSC_iS9_ffNS7_10__identityEEEvT0_T1_T2_T3_T4_T6_E12temp_storage+52];
	add.f32 	%f269, %f267, %f268;
	ld.shared.f32 	%f270, [_ZZN3cub18CUB_300001_SM_10006detail6reduce28DeviceReduceSingleTileKernelINS2_10policy_hubIfjN4cuda3std3__44plusIfEEE10Policy1000EPfSC_iS9_ffNS7_10__identityEEEvT0_T1_T2_T3_T4_T6_E12temp_storage+56];
	add.f32 	%f271, %f269, %f270;
	ld.shared.f32 	%f272, [_ZZN3cub18CUB_300001_SM_10006detail6reduce28DeviceReduceSingleTileKernelINS2_10policy_hubIfjN4cuda3std3__44plusIfEEE10Policy1000EPfSC_iS9_ffNS7_10__identityEEEvT0_T1_T2_T3_T4_T6_E12temp_storage+60];
	add.f32 	%f273, %f271, %f272;
	ld.shared.f32 	%f274, [_ZZN3cub18CUB_300001_SM_10006detail6reduce28DeviceReduceSingleTileKernelINS2_10policy_hubIfjN4cuda3std3__44plusIfEEE10Policy1000EPfSC_iS9_ffNS7_10__identityEEEvT0_T1_T2_T3_T4_T6_E12temp_storage+64];
	add.f32 	%f275, %f273, %f274;
	ld.shared.f32 	%f276, [_ZZN3cub18CUB_300001_SM_10006detail6reduce28DeviceReduceSingleTileKernelINS2_10policy_hubIfjN4cuda3std3__44plusIfEEE10Policy1000EPfSC_iS9_ffNS7_10__identityEEEvT0_T1_T2_T3_T4_T6_E12temp_storage+68];
	add.f32 	%f277, %f275, %f276;
	ld.shared.f32 	%f278, [_ZZN3cub18CUB_300001_SM_10006detail6reduce28DeviceReduceSingleTileKernelINS2_10policy_hubIfjN4cuda3std3__44plusIfEEE10Policy1000EPfSC_iS9_ffNS7_10__identityEEEvT0_T1_T2_T3_T4_T6_E12temp_storage+72];
	add.f32 	%f279, %f277, %f278;
	ld.shared.f32 	%f280, [_ZZN3cub18CUB_300001_SM_10006detail6reduce28DeviceReduceSingleTileKernelINS2_10policy_hubIfjN4cuda3std3__44plusIfEEE10Policy1000EPfSC_iS9_ffNS7_10__identityEEEvT0_T1_T2_T3_T4_T6_E12temp_storage+76];
	add.f32 	%f530, %f279, %f280;
	bra.uni 	$L__BB3_72;
$L__BB3_52:
	// begin inline asm
	mov.u32 %r155, %laneid;
	// end inline asm
	and.b32  	%r181, %r34, 992;
	add.s32 	%r182, %r181, 32;
	setp.gt.s32 	%p27, %r182, %r67;
	not.b32 	%r183, %r181;
	add.s32 	%r184, %r67, %r183;
	selp.b32 	%r179, %r184, 31, %p27;
	mov.b32 	%r157, %f522;
	mov.b32 	%r158, 1;
	mov.b32 	%r180, -1;
	// begin inline asm
	shfl.sync.down.b32 %r156, %r157, %r158, %r179, %r180;
	// end inline asm
	setp.lt.s32 	%p28, %r155, %r179;
	mov.b32 	%f181, %r156;
	add.f32 	%f182, %f522, %f181;
	selp.f32 	%f183, %f182, %f522, %p28;
	mov.b32 	%r162, %f183;
	mov.b32 	%r163, 2;
	// begin inline asm
	shfl.sync.down.b32 %r161, %r162, %r163, %r179, %r180;
	// end inline asm
	add.s32 	%r185, %r155, 2;
	setp.gt.s32 	%p29, %r185, %r179;
	mov.b32 	%f184, %r161;
	add.f32 	%f185, %f183, %f184;
	selp.f32 	%f186, %f183, %f185, %p29;
	mov.b32 	%r167, %f186;
	mov.b32 	%r168, 4;
	// begin inline asm
	shfl.sync.down.b32 %r166, %r167, %r168, %r179, %r180;
	// end inline asm
	add.s32 	%r186, %r155, 4;
	setp.gt.s32 	%p30, %r186, %r179;
	mov.b32 	%f187, %r166;
	add.f32 	%f188, %f186, %f187;
	selp.f32 	%f189, %f186, %f188, %p30;
	mov.b32 	%r172, %f189;
	mov.b32 	%r173, 8;
	// begin inline asm
	shfl.sync.down.b32 %r171, %r172, %r173, %r179, %r180;
	// end inline asm
	add.s32 	%r187, %r155, 8;
	setp.gt.s32 	%p31, %r187, %r179;
	mov.b32 	%f190, %r171;
	add.f32 	%f191, %f189, %f190;
	selp.f32 	%f192, %f189, %f191, %p31;
	mov.b32 	%r177, %f192;
	mov.b32 	%r178, 16;
	// begin inline asm
	shfl.sync.down.b32 %r176, %r177, %r178, %r179, %r180;
	// end inline asm
	add.s32 	%r188, %r155, 16;
	setp.gt.s32 	%p32, %r188, %r179;
	mov.b32 	%f193, %r176;
	add.f32 	%f194, %f192, %f193;
	selp.f32 	%f530, %f192, %f194, %p32;
	setp.ne.s32 	%p33, %r155, 0;
	@%p33 bra 	$L__BB3_54;
	shr.u32 	%r189, %r34, 3;
	and.b32  	%r190, %r189, 124;
	mov.u32 	%r191, _ZZN3cub18CUB_300001_SM_10006detail6reduce28DeviceReduceSingleTileKernelINS2_10policy_hubIfjN4cuda3std3__44plusIfEEE10Policy1000EPfSC_iS9_ffNS7_10__identityEEEvT0_T1_T2_T3_T4_T6_E12temp_storage;
	add.s32 	%r192, %r191, %r190;
	st.shared.f32 	[%r192+16], %f530;
$L__BB3_54:
	bar.sync 	0;
	setp.ne.s32 	%p34, %r34, 0;
	@%p34 bra 	$L__BB3_72;
	setp.gt.s32 	%p35, %r67, 32;
	ld.shared.f32 	%f195, [_ZZN3cub18CUB_300001_SM_10006detail6reduce28DeviceReduceSingleTileKernelINS2_10policy_hubIfjN4cuda3std3__44plusIfEEE10Policy1000EPfSC_iS9_ffNS7_10__identityEEEvT0_T1_T2_T3_T4_T6_E12temp_storage+20];
	add.f32 	%f196, %f530, %f195;
	selp.f32 	%f197, %f196, %f530, %p35;
	setp.gt.s32 	%p36, %r67, 64;
	ld.shared.f32 	%f198, [_ZZN3cub18CUB_300001_SM_10006detail6reduce28DeviceReduceSingleTileKernelINS2_10policy_hubIfjN4cuda3std3__44plusIfEEE10Policy1000EPfSC_iS9_ffNS7_10__identityEEEvT0_T1_T2_T3_T4_T6_E12temp_storage+24];
	add.f32 	%f199, %f198, %f197;
	selp.f32 	%f200, %f199, %f197, %p36;
	setp.gt.s32 	%p37, %r67, 96;
	ld.shared.f32 	%f201, [_ZZN3cub18CUB_300001_SM_10006detail6reduce28DeviceReduceSingleTileKernelINS2_10policy_hubIfjN4cuda3std3__44plusIfEEE10Policy1000EPfSC_iS9_ffNS7_10__identityEEEvT0_T1_T2_T3_T4_T6_E12temp_storage+28];
	add.f32 	%f202, %f201, %f200;
	selp.f32 	%f203, %f202, %f200, %p37;
	setp.gt.s32 	%p38, %r67, 128;
	ld.shared.f32 	%f204, [_ZZN3cub18CUB_300001_SM_10006detail6reduce28DeviceReduceSingleTileKernelINS2_10policy_hubIfjN4cuda3std3__44plusIfEEE10Policy1000EPfSC_iS9_ffNS7_10__identityEEEvT0_T1_T2_T3_T4_T6_E12temp_storage+32];
	add.f32 	%f205, %f204, %f203;
	selp.f32 	%f206, %f205, %f203, %p38;
	setp.gt.s32 	%p39, %r67, 160;
	ld.shared.f32 	%f207, [_ZZN3cub18CUB_300001_SM_10006detail6reduce28DeviceReduceSingleTileKernelINS2_10policy_hubIfjN4cuda3std3__44plusIfEEE10Policy1000EPfSC_iS9_ffNS7_10__identityEEEvT0_T1_T2_T3_T4_T6_E12temp_storage+36];
	add.f32 	%f208, %f207, %f206;
	selp.f32 	%f209, %f208, %f206, %p39;
	setp.gt.s32 	%p40, %r67, 192;
	ld.shared.f32 	%f210, [_ZZN3cub18CUB_300001_SM_10006detail6reduce28DeviceReduceSingleTileKernelINS2_10policy_hubIfjN4cuda3std3__44plusIfEEE10Policy1000EPfSC_iS9_ffNS7_10__identityEEEvT0_T1_T2_T3_T4_T6_E12temp_storage+40];
	add.f32 	%f211, %f210, %f209;
	selp.f32 	%f212, %f211, %f209, %p40;
	setp.gt.s32 	%p41, %r67, 224;
	ld.shared.f32 	%f213, [_ZZN3cub18CUB_300001_SM_10006detail6reduce28DeviceReduceSingleTileKernelINS2_10policy_hubIfjN4cuda3std3__44plusIfEEE10Policy1000EPfSC_iS9_ffNS7_10__identityEEEvT0_T1_T2_T3_T4_T6_E12temp_storage+44];
	add.f32 	%f214, %f213, %f212;
	selp.f32 	%f215, %f214, %f212, %p41;
	setp.gt.s32 	%p42, %r67, 256;
	ld.shared.f32 	%f216, [_ZZN3cub18CUB_300001_SM_10006detail6reduce28DeviceReduceSingleTileKernelINS2_10policy_hubIfjN4cuda3std3__44plusIfEEE10Policy1000EPfSC_iS9_ffNS7_10__identityEEEvT0_T1_T2_T3_T4_T6_E12temp_storage+48];
	add.f32 	%f217, %f216, %f215;
	selp.f32 	%f218, %f217, %f215, %p42;
	setp.gt.s32 	%p43, %r67, 288;
	ld.shared.f32 	%f219, [_ZZN3cub18CUB_300001_SM_10006detail6reduce28DeviceReduceSingleTileKernelINS2_10policy_hubIfjN4cuda3std3__44plusIfEEE10Policy1000EPfSC_iS9_ffNS7_10__identityEEEvT0_T1_T2_T3_T4_T6_E12temp_storage+52];
	add.f32 	%f220, %f219, %f218;
	selp.f32 	%f221, %f220, %f218, %p43;
	setp.gt.s32 	%p44, %r67, 320;
	ld.shared.f32 	%f222, [_ZZN3cub18CUB_300001_SM_10006detail6reduce28DeviceReduceSingleTileKernelINS2_10policy_hubIfjN4cuda3std3__44plusIfEEE10Policy1000EPfSC_iS9_ffNS7_10__identityEEEvT0_T1_T2_T3_T4_T6_E12temp_storage+56];
	add.f32 	%f223, %f222, %f221;
	selp.f32 	%f224, %f223, %f221, %p44;
	setp.gt.s32 	%p45, %r67, 352;
	ld.shared.f32 	%f225, [_ZZN3cub18CUB_300001_SM_10006detail6reduce28DeviceReduceSingleTileKernelINS2_10policy_hubIfjN4cuda3std3__44plusIfEEE10Policy1000EPfSC_iS9_ffNS7_10__identityEEEvT0_T1_T2_T3_T4_T6_E12temp_storage+60];
	add.f32 	%f226, %f225, %f224;
	selp.f32 	%f227, %f226, %f224, %p45;
	setp.gt.s32 	%p46, %r67, 384;
	ld.shared.f32 	%f228, [_ZZN3cub18CUB_300001_SM_10006detail6reduce28DeviceReduceSingleTileKernelINS2_10policy_hubIfjN4cuda3std3__44plusIfEEE10Policy1000EPfSC_iS9_ffNS7_10__identityEEEvT0_T1_T2_T3_T4_T6_E12temp_storage+64];
	add.f32 	%f229, %f228, %f227;
	selp.f32 	%f230, %f229, %f227, %p46;
	setp.gt.s32 	%p47, %r67, 416;
	ld.shared.f32 	%f231, [_ZZN3cub18CUB_300001_SM_10006detail6reduce28DeviceReduceSingleTileKernelINS2_10policy_hubIfjN4cuda3std3__44plusIfEEE10Policy1000EPfSC_iS9_ffNS7_10__identityEEEvT0_T1_T2_T3_T4_T6_E12temp_storage+68];
	add.f32 	%f232, %f231, %f230;
	selp.f32 	%f233, %f232, %f230, %p47;
	setp.gt.s32 	%p48, %r67, 448;
	ld.shared.f32 	%f234, [_ZZN3cub18CUB_300001_SM_10006detail6reduce28DeviceReduceSingleTileKernelINS2_10policy_hubIfjN4cuda3std3__44plusIfEEE10Policy1000EPfSC_iS9_ffNS7_10__identityEEEvT0_T1_T2_T3_T4_T6_E12temp_storage+72];
	add.f32 	%f235, %f234, %f233;
	selp.f32 	%f236, %f235, %f233, %p48;
	setp.gt.s32 	%p49, %r67, 480;
	ld.shared.f32 	%f237, [_ZZN3cub18CUB_300001_SM_10006detail6reduce28DeviceReduceSingleTileKernelINS2_10policy_hubIfjN4cuda3std3__44plusIfEEE10Policy1000EPfSC_iS9_ffNS7_10__identityEEEvT0_T1_T2_T3_T4_T6_E12temp_storage+76];
	add.f32 	%f238, %f237, %f236;
	selp.f32 	%f530, %f238, %f236, %p49;
	bra.uni 	$L__BB3_72;
$L__BB3_56:
	mov.u32 	%r46, %tid.x;
	mul.wide.u32 	%rd35, %r46, 4;
	add.s64 	%rd19, %rd16, %rd35;
	// begin inline asm
	ld.global.nc.u32 %r68, [%rd19];
	// end inline asm
	mov.b32 	%f59, %r68;
	add.s64 	%rd20, %rd19, 2048;
	// begin inline asm
	ld.global.nc.u32 %r69, [%rd20];
	// end inline asm
	mov.b32 	%f60, %r69;
	add.s64 	%rd21, %rd19, 4096;
	// begin inline asm
	ld.global.nc.u32 %r70, [%rd21];
	// end inline asm
	mov.b32 	%f61, %r70;
	add.s64 	%rd22, %rd19, 6144;
	// begin inline asm
	ld.global.nc.u32 %r71, [%rd22];
	// end inline asm
	mov.b32 	%f62, %r71;
	add.s64 	%rd23, %rd19, 8192;
	// begin inline asm
	ld.global.nc.u32 %r72, [%rd23];
	// end inline asm
	mov.b32 	%f63, %r72;
	add.s64 	%rd24, %rd19, 10240;
	// begin inline asm
	ld.global.nc.u32 %r73, [%rd24];
	// end inline asm
	mov.b32 	%f64, %r73;
	add.s64 	%rd25, %rd19, 12288;
	// begin inline asm
	ld.global.nc.u32 %r74, [%rd25];
	// end inline asm
	mov.b32 	%f65, %r74;
	add.s64 	%rd26, %rd19, 14336;
	// begin inline asm
	ld.global.nc.u32 %r75, [%rd26];
	// end inline asm
	mov.b32 	%f66, %r75;
	add.s64 	%rd27, %rd19, 16384;
	// begin inline asm
	ld.global.nc.u32 %r76, [%rd27];
	// end inline asm
	mov.b32 	%f67, %r76;
	add.s64 	%rd28, %rd19, 18432;
	// begin inline asm
	ld.global.nc.u32 %r77, [%rd28];
	// end inline asm
	mov.b32 	%f68, %r77;
	add.s64 	%rd29, %rd19, 20480;
	// begin inline asm
	ld.global.nc.u32 %r78, [%rd29];
	// end inline asm
	mov.b32 	%f69, %r78;
	add.s64 	%rd30, %rd19, 22528;
	// begin inline asm
	ld.global.nc.u32 %r79, [%rd30];
	// end inline asm
	mov.b32 	%f70, %r79;
	add.s64 	%rd31, %rd19, 24576;
	// begin inline asm
	ld.global.nc.u32 %r80, [%rd31];
	// end inline asm
	mov.b32 	%f71, %r80;
	add.s64 	%rd32, %rd19, 26624;
	// begin inline asm
	ld.global.nc.u32 %r81, [%rd32];
	// end inline asm
	mov.b32 	%f72, %r81;
	add.s64 	%rd33, %rd19, 28672;
	// begin inline asm
	ld.global.nc.u32 %r82, [%rd33];
	// end inline asm
	mov.b32 	%f73, %r82;
	add.s64 	%rd34, %rd19, 30720;
	// begin inline asm
	ld.global.nc.u32 %r83, [%rd34];
	// end inline asm
	mov.b32 	%f74, %r83;
	add.f32 	%f75, %f59, %f60;
	add.f32 	%f76, %f61, %f62;
	add.f32 	%f77, %f63, %f64;
	add.f32 	%f78, %f65, %f66;
	add.f32 	%f79, %f67, %f68;
	add.f32 	%f80, %f69, %f70;
	add.f32 	%f81, %f71, %f72;
	add.f32 	%f82, %f73, %f74;
	add.f32 	%f83, %f75, %f76;
	add.f32 	%f84, %f77, %f78;
	add.f32 	%f85, %f79, %f80;
	add.f32 	%f86, %f81, %f82;
	add.f32 	%f87, %f83, %f84;
	add.f32 	%f88, %f85, %f86;
	add.f32 	%f529, %f87, %f88;
	setp.lt.u32 	%p4, %r67, 16384;
	mov.b32 	%r400, 8192;
	@%p4 bra 	$L__BB3_60;
	add.s32 	%r47, %r67, -8192;
	mov.b32 	%r400, 8192;
$L__BB3_58:
	mul.wide.s32 	%rd52, %r400, 4;
	add.s64 	%rd36, %rd19, %rd52;
	// begin inline asm
	ld.global.nc.u32 %r86, [%rd36];
	// end inline asm
	mov.b32 	%f89, %r86;
	add.s64 	%rd37, %rd36, 2048;
	// begin inline asm
	ld.global.nc.u32 %r87, [%rd37];
	// end inline asm
	mov.b32 	%f90, %r87;
	add.s64 	%rd38, %rd36, 4096;
	// begin inline asm
	ld.global.nc.u32 %r88, [%rd38];
	// end inline asm
	mov.b32 	%f91, %r88;
	add.s64 	%rd39, %rd36, 6144;
	// begin inline asm
	ld.global.nc.u32 %r89, [%rd39];
	// end inline asm
	mov.b32 	%f92, %r89;
	add.s64 	%rd40, %rd36, 8192;
	// begin inline asm
	ld.global.nc.u32 %r90, [%rd40];
	// end inline asm
	mov.b32 	%f93, %r90;
	add.s64 	%rd41, %rd36, 10240;
	// begin inline asm
	ld.global.nc.u32 %r91, [%rd41];
	// end inline asm
	mov.b32 	%f94, %r91;
	add.s64 	%rd42, %rd36, 12288;
	// begin inline asm
	ld.global.nc.u32 %r92, [%rd42];
	// end inline asm
	mov.b32 	%f95, %r92;
	add.s64 	%rd43, %rd36, 14336;
	// begin inline asm
	ld.global.nc.u32 %r93, [%rd43];
	// end inline asm
	mov.b32 	%f96, %r93;
	add.s64 	%rd44, %rd36, 16384;
	// begin inline asm
	ld.global.nc.u32 %r94, [%rd44];
	// end inline asm
	mov.b32 	%f97, %r94;
	add.s64 	%rd45, %rd36, 18432;
	// begin inline asm
	ld.global.nc.u32 %r95, [%rd45];
	// end inline asm
	mov.b32 	%f98, %r95;
	add.s64 	%rd46, %rd36, 20480;
	// begin inline asm
	ld.global.nc.u32 %r96, [%rd46];
	// end inline asm
	mov.b32 	%f99, %r96;
	add.s64 	%rd47, %rd36, 22528;
	// begin inline asm
	ld.global.nc.u32 %r97, [%rd47];
	// end inline asm
	mov.b32 	%f100, %r97;
	add.s64 	%rd48, %rd36, 24576;
	// begin inline asm
	ld.global.nc.u32 %r98, [%rd48];
	// end inline asm
	mov.b32 	%f101, %r98;
	add.s64 	%rd49, %rd36, 26624;
	// begin inline asm
	ld.global.nc.u32 %r99, [%rd49];
	// end inline asm
	mov.b32 	%f102, %r99;
	add.s64 	%rd50, %rd36, 28672;
	// begin inline asm
	ld.global.nc.u32 %r100, [%rd50];
	// end inline asm
	mov.b32 	%f103, %r100;
	add.s64 	%rd51, %rd36, 30720;
	// begin inline asm
	ld.global.nc.u32 %r101, [%rd51];
	// end inline asm
	mov.b32 	%f104, %r101;
	add.f32 	%f105, %f529, %f89;
	add.f32 	%f106, %f90, %f91;
	add.f32 	%f107, %f92, %f93;
	add.f32 	%f108, %f94, %f95;
	add.f32 	%f109, %f96, %f97;
	add.f32 	%f110, %f98, %f99;
	add.f32 	%f111, %f100, %f101;
	add.f32 	%f112, %f102, %f103;
	add.f32 	%f113, %f105, %f106;
	add.f32 	%f114, %f107, %f108;
	add.f32 	%f115, %f109, %f110;
	add.f32 	%f116, %f111, %f112;
	add.f32 	%f117, %f113, %f114;
	add.f32 	%f118, %f115, %f116;
	add.f32 	%f119, %f117, %f118;
	add.f32 	%f529, %f119, %f104;
	sub.s32 	%r102, %r67, %r400;
	setp.lt.s32 	%p5, %r102, 8192;
	@%p5 bra 	$L__BB3_68;
	add.s32 	%r400, %r400, 8192;
	setp.le.s32 	%p6, %r400, %r47;
	@%p6 bra 	$L__BB3_58;
$L__BB3_60:
	setp.le.s32 	%p7, %r67, %r400;
	@%p7 bra 	$L__BB3_68;
	sub.s32 	%r51, %r67, %r400;
	setp.ge.s32 	%p8, %r46, %r51;
	@%p8 bra 	$L__BB3_68;
	not.b32 	%r103, %r46;
	add.s32 	%r104, %r67, %r103;
	sub.s32 	%r52, %r104, %r400;
	and.b32  	%r105, %r52, 1536;
	setp.eq.s32 	%p9, %r105, 1536;
	mov.u32 	%r404, %r46;
	@%p9 bra 	$L__BB3_65;
	add.s32 	%r402, %r46, %r400;
	shr.u32 	%r106, %r52, 9;
	add.s32 	%r107, %r106, 1;
	and.b32  	%r108, %r107, 3;
	neg.s32 	%r401, %r108;
	mov.u32 	%r404, %r46;
$L__BB3_64:
	.pragma "nounroll";
	mul.wide.u32 	%rd54, %r402, 4;
	add.s64 	%rd53, %rd16, %rd54;
	// begin inline asm
	ld.global.nc.u32 %r109, [%rd53];
	// end inline asm
	mov.b32 	%f121, %r109;
	add.f32 	%f529, %f529, %f121;
	add.s32 	%r404, %r404, 512;
	add.s32 	%r402, %r402, 512;
	add.s32 	%r401, %r401, 1;
	setp.ne.s32 	%p10, %r401, 0;
	@%p10 bra 	$L__BB3_64;
$L__BB3_65:
	setp.lt.u32 	%p11, %r52, 1536;
	@%p11 bra 	$L__BB3_68;
	cvt.u64.u32 	%rd55, %r404;
	cvt.u64.u32 	%rd56, %r400;
	add.s64 	%rd57, %rd55, %rd56;
	shl.b64 	%rd58, %rd57, 2;
	add.s64 	%rd59, %rd58, %rd16;
	add.s64 	%rd132, %rd59, 4096;
	add.s32 	%r405, %r404, %r400;
$L__BB3_67:
	mul.wide.u32 	%rd64, %r405, 4;
	add.s64 	%rd60, %rd16, %rd64;
	// begin inline asm
	ld.global.nc.u32 %r110, [%rd60];
	// end inline asm
	mov.b32 	%f122, %r110;
	add.f32 	%f123, %f529, %f122;
	add.s64 	%rd61, %rd132, -2048;
	// begin inline asm
	ld.global.nc.u32 %r111, [%rd61];
	// end inline asm
	mov.b32 	%f124, %r111;
	add.f32 	%f125, %f123, %f124;
	// begin inline asm
	ld.global.nc.u32 %r112, [%rd132];
	// end inline asm
	mov.b32 	%f126, %r112;
	add.f32 	%f127, %f125, %f126;
	add.s64 	%rd63, %rd132, 2048;
	// begin inline asm
	ld.global.nc.u32 %r113, [%rd63];
	// end inline asm
	mov.b32 	%f128, %r113;
	add.f32 	%f529, %f127, %f128;
	add.s32 	%r404, %r404, 2048;
	add.s64 	%rd132, %rd132, 8192;
	add.s32 	%r405, %r405, 2048;
	setp.lt.s32 	%p12, %r404, %r51;
	@%p12 bra 	$L__BB3_67;
$L__BB3_68:
	// begin inline asm
	mov.u32 %r114, %laneid;
	// end inline asm
	mov.b32 	%r116, %f529;
	mov.b32 	%r117, 1;
	mov.b32 	%r138, 31;
	mov.b32 	%r139, -1;
	// begin inline asm
	shfl.sync.down.b32 %r115, %r116, %r117, %r138, %r139;
	// end inline asm
	setp.gt.s32 	%p13, %r114, 30;
	mov.b32 	%f129, %r115;
	add.f32 	%f130, %f529, %f129;
	selp.f32 	%f131, %f529, %f130, %p13;
	mov.b32 	%r121, %f131;
	mov.b32 	%r122, 2;
	// begin inline asm
	shfl.sync.down.b32 %r120, %r121, %r122, %r138, %r139;
	// end inline asm
	setp.gt.s32 	%p14, %r114, 29;
	mov.b32 	%f132, %r120;
	add.f32 	%f133, %f131, %f132;
	selp.f32 	%f134, %f131, %f133, %p14;
	mov.b32 	%r126, %f134;
	mov.b32 	%r127, 4;
	// begin inline asm
	shfl.sync.down.b32 %r125, %r126, %r127, %r138, %r139;
	// end inline asm
	setp.gt.s32 	%p15, %r114, 27;
	mov.b32 	%f135, %r125;
	add.f32 	%f136, %f134, %f135;
	selp.f32 	%f137, %f134, %f136, %p15;
	mov.b32 	%r131, %f137;
	mov.b32 	%r132, 8;
	// begin inline asm
	shfl.sync.down.b32 %r130, %r131, %r132, %r138, %r139;
	// end inline asm
	setp.gt.s32 	%p16, %r114, 23;
	mov.b32 	%f138, %r130;
	add.f32 	%f139, %f137, %f138;
	selp.f32 	%f140, %f137, %f139, %p16;
	mov.b32 	%r136, %f140;
	mov.b32 	%r137, 16;
	// begin inline asm
	shfl.sync.down.b32 %r135, %r136, %r137, %r138, %r139;
	// end inline asm
	setp.gt.s32 	%p17, %r114, 15;
	mov.b32 	%f141, %r135;
	add.f32 	%f54, %f140, %f141;
	selp.f32 	%f530, %f140, %f54, %p17;
	setp.ne.s32 	%p18, %r114, 0;
	@%p18 bra 	$L__BB3_70;
	shr.u32 	%r140, %r46, 3;
	and.b32  	%r141, %r140, 124;
	mov.u32 	%r142, _ZZN3cub18CUB_300001_SM_10006detail6reduce28DeviceReduceSingleTileKernelINS2_10policy_hubIfjN4cuda3std3__44plusIfEEE10Policy1000EPfSC_iS9_ffNS7_10__identityEEEvT0_T1_T2_T3_T4_T6_E12temp_storage;
	add.s32 	%r143, %r142, %r141;
	st.shared.f32 	[%r143+16], %f54;
$L__BB3_70:
	bar.sync 	0;
	setp.ne.s32 	%p19, %r46, 0;
	@%p19 bra 	$L__BB3_72;
	ld.shared.f32 	%f142, [_ZZN3cub18CUB_300001_SM_10006detail6reduce28DeviceReduceSingleTileKernelINS2_10policy_hubIfjN4cuda3std3__44plusIfEEE10Policy1000EPfSC_iS9_ffNS7_10__identityEEEvT0_T1_T2_T3_T4_T6_E12temp_storage+20];
	add.f32 	%f143, %f530, %f142;
	ld.shared.f32 	%f144, [_ZZN3cub18CUB_300001_SM_10006detail6reduce28DeviceReduceSingleTileKernelINS2_10policy_hubIfjN4cuda3std3__44plusIfEEE10Policy1000EPfSC_iS9_ffNS7_10__identityEEEvT0_T1_T2_T3_T4_T6_E12temp_storage+24];
	add.f32 	%f145, %f143, %f144;
	ld.shared.f32 	%f146, [_ZZN3cub18CUB_300001_SM_10006detail6reduce28DeviceReduceSingleTileKernelINS2_10policy_hubIfjN4cuda3std3__44plusIfEEE10Policy1000EPfSC_iS9_ffNS7_10__identityEEEvT0_T1_T2_T3_T4_T6_E12temp_storage+28];
	add.f32 	%f147, %f145, %f146;
	ld.shared.f32 	%f148, [_ZZN3cub18CUB_300001_SM_10006detail6reduce28DeviceReduceSingleTileKernelINS2_10policy_hubIfjN4cuda3std3__44plusIfEEE10Policy1000EPfSC_iS9_ffNS7_10__identityEEEvT0_T1_T2_T3_T4_T6_E12temp_storage+32];
	add.f32 	%f149, %f147, %f148;
	ld.shared.f32 	%f150, [_ZZN3cub18CUB_300001_SM_10006detail6reduce28DeviceReduceSingleTileKernelINS2_10policy_hubIfjN4cuda3std3__44plusIfEEE10Policy1000EPfSC_iS9_ffNS7_10__identityEEEvT0_T1_T2_T3_T4_T6_E12temp_storage+36];
	add.f32 	%f151, %f149, %f150;
	ld.shared.f32 	%f152, [_ZZN3cub18CUB_300001_SM_10006detail6reduce28DeviceReduceSingleTileKernelINS2_10policy_hubIfjN4cuda3std3__44plusIfEEE10Policy1000EPfSC_iS9_ffNS7_10__identityEEEvT0_T1_T2_T3_T4_T6_E12temp_storage+40];
	add.f32 	%f153, %f151, %f152;
	ld.shared.f32 	%f154, [_ZZN3cub18CUB_300001_SM_10006detail6reduce28DeviceReduceSingleTileKernelINS2_10policy_hubIfjN4cuda3std3__44plusIfEEE10Policy1000EPfSC_iS9_ffNS7_10__identityEEEvT0_T1_T2_T3_T4_T6_E12temp_storage+44];
	add.f32 	%f155, %f153, %f154;
	ld.shared.f32 	%f156, [_ZZN3cub18CUB_300001_SM_10006detail6reduce28DeviceReduceSingleTileKernelINS2_10policy_hubIfjN4cuda3std3__44plusIfEEE10Policy1000EPfSC_iS9_ffNS7_10__identityEEEvT0_T1_T2_T3_T4_T6_E12temp_storage+48];
	add.f32 	%f157, %f155, %f156;
	ld.shared.f32 	%f158, [_ZZN3cub18CUB_300001_SM_10006detail6reduce28DeviceReduceSingleTileKernelINS2_10policy_hubIfjN4cuda3std3__44plusIfEEE10Policy1000EPfSC_iS9_ffNS7_10__identityEEEvT0_T1_T2_T3_T4_T6_E12temp_storage+52];
	add.f32 	%f159, %f157, %f158;
	ld.shared.f32 	%f160, [_ZZN3cub18CUB_300001_SM_10006detail6reduce28DeviceReduceSingleTileKernelINS2_10policy_hubIfjN4cuda3std3__44plusIfEEE10Policy1000EPfSC_iS9_ffNS7_10__identityEEEvT0_T1_T2_T3_T4_T6_E12temp_storage+56];
	add.f32 	%f161, %f159, %f160;
	ld.shared.f32 	%f162, [_ZZN3cub18CUB_300001_SM_10006detail6reduce28DeviceReduceSingleTileKernelINS2_10policy_hubIfjN4cuda3std3__44plusIfEEE10Policy1000EPfSC_iS9_ffNS7_10__identityEEEvT0_T1_T2_T3_T4_T6_E12temp_storage+60];
	add.f32 	%f163, %f161, %f162;
	ld.shared.f32 	%f164, [_ZZN3cub18CUB_300001_SM_10006detail6reduce28DeviceReduceSingleTileKernelINS2_10policy_hubIfjN4cuda3std3__44plusIfEEE10Policy1000EPfSC_iS9_ffNS7_10__identityEEEvT0_T1_T2_T3_T4_T6_E12temp_storage+64];
	add.f32 	%f165, %f163, %f164;
	ld.shared.f32 	%f166, [_ZZN3cub18CUB_300001_SM_10006detail6reduce28DeviceReduceSingleTileKernelINS2_10policy_hubIfjN4cuda3std3__44plusIfEEE10Policy1000EPfSC_iS9_ffNS7_10__identityEEEvT0_T1_T2_T3_T4_T6_E12temp_storage+68];
	add.f32 	%f167, %f165, %f166;
	ld.shared.f32 	%f168, [_ZZN3cub18CUB_300001_SM_10006detail6reduce28DeviceReduceSingleTileKernelINS2_10policy_hubIfjN4cuda3std3__44plusIfEEE10Policy1000EPfSC_iS9_ffNS7_10__identityEEEvT0_T1_T2_T3_T4_T6_E12temp_storage+72];
	add.f32 	%f169, %f167, %f168;
	ld.shared.f32 	%f170, [_ZZN3cub18CUB_300001_SM_10006detail6reduce28DeviceReduceSingleTileKernelINS2_10policy_hubIfjN4cuda3std3__44plusIfEEE10Policy1000EPfSC_iS9_ffNS7_10__identityEEEvT0_T1_T2_T3_T4_T6_E12temp_storage+76];
	add.f32 	%f530, %f169, %f170;
$L__BB3_72:
	mov.u32 	%r379, %tid.x;
	setp.ne.s32 	%p111, %r379, 0;
	@%p111 bra 	$L__BB3_74;
	add.f32 	%f503, %f58, %f530;
	st.global.f32 	[%rd1], %f503;
$L__BB3_74:
	ret;

}
	// .globl	_ZN3cub18CUB_300001_SM_10006detail6reduce28DeviceReduceSingleTileKernelINS2_10policy_hubIfyN4cuda3std3__44plusIfEEE10Policy1000EN6thrust24THRUST_300001_SM_1000_NS6detail15normal_iteratorINSD_10device_ptrI6float2EEEEPfyS9_ff27Point_To_Trajectory_FunctorEEvT0_T1_T2_T3_T4_T6_
.visible .entry _ZN3cub18CUB_300001_SM_10006detail6reduce28DeviceReduceSingleTileKernelINS2_10policy_hubIfyN4cuda3std3__44plusIfEEE10Policy1000EN6thrust24THRUST_300001_SM_1000_NS6detail15normal_iteratorINSD_10device_ptrI6float2EEEEPfyS9_ff27Point_To_Trajectory_FunctorEEvT0_T1_T2_T3_T4_T6_(
	.param .align 8 .b8 _ZN3cub18CUB_300001_SM_10006detail6reduce28DeviceReduceSingleTileKernelINS2_10policy_hubIfyN4cuda3std3__44plusIfEEE10Policy1000EN6thrust24THRUST_300001_SM_1000_NS6detail15normal_iteratorINSD_10device_ptrI6float2EEEEPfyS9_ff27Point_To_Trajectory_FunctorEEvT0_T1_T2_T3_T4_T6__param_0[8],
	.param .u64 .ptr .align 1 _ZN3cub18CUB_300001_SM_10006detail6reduce28DeviceReduceSingleTileKernelINS2_10policy_hubIfyN4cuda3std3__44plusIfEEE10Policy1000EN6thrust24THRUST_300001_SM_1000_NS6detail15normal_iteratorINSD_10device_ptrI6float2EEEEPfyS9_ff27Point_To_Trajectory_FunctorEEvT0_T1_T2_T3_T4_T6__param_1,
	.param .u64 _ZN3cub18CUB_300001_SM_10006detail6reduce28DeviceReduceSingleTileKernelINS2_10policy_hubIfyN4cuda3std3__44plusIfEEE10Policy1000EN6thrust24THRUST_300001_SM_1000_NS6detail15normal_iteratorINSD_10device_ptrI6float2EEEEPfyS9_ff27Point_To_Trajectory_FunctorEEvT0_T1_T2_T3_T4_T6__param_2,
	.param .align 1 .b8 _ZN3cub18CUB_300001_SM_10006detail6reduce28DeviceReduceSingleTileKernelINS2_10policy_hubIfyN4cuda3std3__44plusIfEEE10Policy1000EN6thrust24THRUST_300001_SM_1000_NS6detail15normal_iteratorINSD_10device_ptrI6float2EEEEPfyS9_ff27Point_To_Trajectory_FunctorEEvT0_T1_T2_T3_T4_T6__param_3[1],
	.param .f32 _ZN3cub18CUB_300001_SM_10006detail6reduce28DeviceReduceSingleTileKernelINS2_10policy_hubIfyN4cuda3std3__44plusIfEEE10Policy1000EN6thrust24THRUST_300001_SM_1000_NS6detail15normal_iteratorINSD_10device_ptrI6float2EEEEPfyS9_ff27Point_To_Trajectory_FunctorEEvT0_T1_T2_T3_T4_T6__param_4,
	.param .align 8 .b8 _ZN3cub18CUB_300001_SM_10006detail6reduce28DeviceReduceSingleTileKernelINS2_10policy_hubIfyN4cuda3std3__44plusIfEEE10Policy1000EN6thrust24THRUST_300001_SM_1000_NS6detail15normal_iteratorINSD_10device_ptrI6float2EEEEPfyS9_ff27Point_To_Trajectory_FunctorEEvT0_T1_T2_T3_T4_T6__param_5[16]
)
.maxntid 256
.minnctapersm 1
{
	.reg .pred 	%p<494>;
	.reg .b16 	%rs<5>;
	.reg .b32 	%r<703>;
	.reg .b32 	%f<6456>;
	.reg .b64 	%rd<313>;
	// demoted variable
	.shared .align 4 .b8 _ZZN3cub18CUB_300001_SM_10006detail6reduce28DeviceReduceSingleTileKernelINS2_10policy_hubIfyN4cuda3std3__44plusIfEEE10Policy1000EN6thrust24THRUST_300001_SM_1000_NS6detail15normal_iteratorINSD_10device_ptrI6float2EEEEPfyS9_ff27Point_To_Trajectory_FunctorEEvT0_T1_T2_T3_T4_T6_E12temp_storage[44];
	ld.param.u32 	%r240, [_ZN3cub18CUB_300001_SM_10006detail6reduce28DeviceReduceSingleTileKernelINS2_10policy_hubIfyN4cuda3std3__44plusIfEEE10Policy1000EN6thrust24THRUST_300001_SM_1000_NS6detail15normal_iteratorINSD_10device_ptrI6float2EEEEPfyS9_ff27Point_To_Trajectory_FunctorEEvT0_T1_T2_T3_T4_T6__param_5+8];
	ld.param.u64 	%rd16, [_ZN3cub18CUB_300001_SM_10006detail6reduce28DeviceReduceSingleTileKernelINS2_10policy_hubIfyN4cuda3std3__44plusIfEEE10Policy1000EN6thrust24THRUST_300001_SM_1000_NS6detail15normal_iteratorINSD_10device_ptrI6float2EEEEPfyS9_ff27Point_To_Trajectory_FunctorEEvT0_T1_T2_T3_T4_T6__param_5];
	ld.param.u64 	%rd14, [_ZN3cub18CUB_300001_SM_10006detail6reduce28DeviceReduceSingleTileKernelINS2_10policy_hubIfyN4cuda3std3__44plusIfEEE10Policy1000EN6thrust24THRUST_300001_SM_1000_NS6detail15normal_iteratorINSD_10device_ptrI6float2EEEEPfyS9_ff27Point_To_Trajectory_FunctorEEvT0_T1_T2_T3_T4_T6__param_0];
	ld.param.u64 	%rd17, [_ZN3cub18CUB_300001_SM_10006detail6reduce28DeviceReduceSingleTileKernelINS2_10policy_hubIfyN4cuda3std3__44plusIfEEE10Policy1000EN6thrust24THRUST_300001_SM_1000_NS6detail15normal_iteratorINSD_10device_ptrI6float2EEEEPfyS9_ff27Point_To_Trajectory_FunctorEEvT0_T1_T2_T3_T4_T6__param_1];
	ld.param.u64 	%rd15, [_ZN3cub18CUB_300001_SM_10006detail6reduce28DeviceReduceSingleTileKernelINS2_10policy_hubIfyN4cuda3std3__44plusIfEEE10Policy1000EN6thrust24THRUST_300001_SM_1000_NS6detail15normal_iteratorINSD_10device_ptrI6float2EEEEPfyS9_ff27Point_To_Trajectory_FunctorEEvT0_T1_T2_T3_T4_T6__param_2];
	ld.param.f32 	%f427, [_ZN3cub18CUB_300001_SM_10006detail6reduce28DeviceReduceSingleTileKernelINS2_10policy_hubIfyN4cuda3std3__44plusIfEEE10Policy1000EN6thrust24THRUST_300001_SM_1000_NS6detail15normal_iteratorINSD_10device_ptrI6float2EEEEPfyS9_ff27Point_To_Trajectory_FunctorEEvT0_T1_T2_T3_T4_T6__param_4];
	cvta.to.global.u64 	%rd1, %rd17;
	setp.ne.s64 	%p1, %rd15, 0;
	@%p1 bra 	$L__BB4_3;
	mov.u32 	%r586, %tid.x;
	setp.ne.s32 	%p493, %r586, 0;
	@%p493 bra 	$L__BB4_329;
	st.global.f32 	[%rd1], %f427;
	bra.uni 	$L__BB4_329;
$L__BB4_3:
	cvta.to.global.u64 	%rd2, %rd14;
	cvta.to.global.u64 	%rd3, %rd16;
	setp.gt.u64 	%p2, %rd15, 4095;
	@%p2 bra 	$L__BB4_41;
	cvt.u32.u64 	%r2, %rd15;
	mov.u32 	%r3, %tid.x;
	setp.ge.u32 	%p435, %r3, %r2;
	mov.f32 	%f6229, 0f00000000;
	mov.u32 	%r597, %r3;
	@%p435 bra 	$L__BB4_15;
	mul.wide.u32 	%rd292, %r3, 8;
	add.s64 	%rd293, %rd2, %rd292;
	ld.global.v2.f32 	{%f1, %f2}, [%rd293];
	setp.lt.s32 	%p436, %r240, 1;
	mov.f32 	%f6229, 0f7F7FFFFF;
	@%p436 bra 	$L__BB4_14;
	add.s32 	%r501, %r240, -1;
	and.b32  	%r4, %r240, 3;
	setp.lt.u32 	%p437, %r501, 3;
	mov.f32 	%f6229, 0f7F7FFFFF;
	mov.b32 	%r589, 0;
	@%p437 bra 	$L__BB4_9;
	and.b32  	%r589, %r240, 2147483644;
	mov.f32 	%f6229, 0f7F7FFFFF;
	mov.b32 	%r587, 0;
$L__BB4_8:
	.pragma "nounroll";
	shl.b32 	%r503, %r587, 1;
	mul.wide.u32 	%rd294, %r503, 8;
	add.s64 	%rd295, %rd3, %rd294;
	ld.global.v2.f32 	{%f5838, %f5839}, [%rd295];
	ld.global.v2.f32 	{%f5840, %f5841}, [%rd295+8];
	sub.f32 	%f5842, %f5840, %f5838;
	sub.f32 	%f5843, %f5841, %f5839;
	sub.f32 	%f5844, %f1, %f5838;
	sub.f32 	%f5845, %f2, %f5839;
	mul.f32 	%f5846, %f5845, %f5843;
	fma.rn.f32 	%f5847, %f5844, %f5842, %f5846;
	mul.f32 	%f5848, %f5843, %f5843;
	fma.rn.f32 	%f5849, %f5842, %f5842, %f5848;
	div.rn.f32 	%f5850, %f5847, %f5849;
	min.f32 	%f5851, %f5850, 0f3F800000;
	max.f32 	%f5852, %f5851, 0f00000000;
	fma.rn.f32 	%f5853, %f5842, %f5852, %f5838;
	fma.rn.f32 	%f5854, %f5843, %f5852, %f5839;
	sub.f32 	%f5855, %f5853, %f1;
	sub.f32 	%f5856, %f5854, %f2;
	mul.f32 	%f5857, %f5856, %f5856;
	fma.rn.f32 	%f5858, %f5855, %f5855, %f5857;
	sqrt.rn.f32 	%f5859, %f5858;
	setp.lt.f32 	%p438, %f5859, %f6229;
	selp.f32 	%f5860, %f5859, %f6229, %p438;
	ld.global.v2.f32 	{%f5861, %f5862}, [%rd295+16];
	ld.global.v2.f32 	{%f5863, %f5864}, [%rd295+24];
	sub.f32 	%f5865, %f5863, %f5861;
	sub.f32 	%f5866, %f5864, %f5862;
	sub.f32 	%f5867, %f1, %f5861;
	sub.f32 	%f5868, %f2, %f5862;
	mul.f32 	%f5869, %f5868, %f5866;
	fma.rn.f32 	%f5870, %f5867, %f5865, %f5869;
	mul.f32 	%f5871, %f5866, %f5866;
	fma.rn.f32 	%f5872, %f5865, %f5865, %f5871;
	div.rn.f32 	%f5873, %f5870, %f5872;
	min.f32 	%f5874, %f5873, 0f3F800000;
	max.f32 	%f5875, %f5874, 0f00000000;
	fma.rn.f32 	%f5876, %f5865, %f5875, %f5861;
	fma.rn.f32 	%f5877, %f5866, %f5875, %f5862;
	sub.f32 	%f5878, %f5876, %f1;
	sub.f32 	%f5879, %f5877, %f2;
	mul.f32 	%f5880, %f5879, %f5879;
	fma.rn.f32 	%f5881, %f5878, %f5878, %f5880;
	sqrt.rn.f32 	%f5882, %f5881;
	setp.lt.f32 	%p439, %f5882, %f5860;
	selp.f32 	%f5883, %f5882, %f5860, %p439;
	ld.global.v2.f32 	{%f5884, %f5885}, [%rd295+32];
	ld.global.v2.f32 	{%f5886, %f5887}, [%rd295+40];
	sub.f32 	%f5888, %f5886, %f5884;
	sub.f32 	%f5889, %f5887, %f5885;
	sub.f32 	%f5890, %f1, %f5884;
	sub.f32 	%f5891, %f2, %f5885;
	mul.f32 	%f5892, %f5891, %f5889;
	fma.rn.f32 	%f5893, %f5890, %f5888, %f5892;
	mul.f32 	%f5894, %f5889, %f5889;
	fma.rn.f32 	%f5895, %f5888, %f5888, %f5894;
	div.rn.f32 	%f5896, %f5893, %f5895;
	min.f32 	%f5897, %f5896, 0f3F800000;
	max.f32 	%f5898, %f5897, 0f00000000;
	fma.rn.f32 	%f5899, %f5888, %f5898, %f5884;
	fma.rn.f32 	%f5900, %f5889, %f5898, %f5885;
	sub.f32 	%f5901, %f5899, %f1;
	sub.f32 	%f5902, %f5900, %f2;
	mul.f32 	%f5903, %f5902, %f5902;
	fma.rn.f32 	%f5904, %f5901, %f5901, %f5903;
	sqrt.rn.f32 	%f5905, %f5904;
	setp.lt.f32 	%p440, %f5905, %f5883;
	selp.f32 	%f5906, %f5905, %f5883, %p440;
	ld.global.v2.f32 	{%f5907, %f5908}, [%rd295+48];
	ld.global.v2.f32 	{%f5909, %f5910}, [%rd295+56];
	sub.f32 	%f5911, %f5909, %f5907;
	sub.f32 	%f5912, %f5910, %f5908;
	sub.f32 	%f5913, %f1, %f5907;
	sub.f32 	%f5914, %f2, %f5908;
	mul.f32 	%f5915, %f5914, %f5912;
	fma.rn.f32 	%f5916, %f5913, %f5911, %f5915;
	mul.f32 	%f5917, %f5912, %f5912;
	fma.rn.f32 	%f5918, %f5911, %f5911, %f5917;
	div.rn.f32 	%f5919, %f5916, %f5918;
	min.f32 	%f5920, %f5919, 0f3F800000;
	max.f32 	%f5921, %f5920, 0f00000000;
	fma.rn.f32 	%f5922, %f5911, %f5921, %f5907;
	fma.rn.f32 	%f5923, %f5912, %f5921, %f5908;
	sub.f32 	%f5924, %f5922, %f1;
	sub.f32 	%f5925, %f5923, %f2;
	mul.f32 	%f5926, %f5925, %f5925;
	fma.rn.f32 	%f5927, %f5924, %f5924, %f5926;
	sqrt.rn.f32 	%f5928, %f5927;
	setp.lt.f32 	%p441, %f5928, %f5906;
	selp.f32 	%f6229, %f5928, %f5906, %p441;
	add.s32 	%r587, %r587, 4;
	setp.ne.s32 	%p442, %r587, %r589;
	@%p442 bra 	$L__BB4_8;
$L__BB4_9:
	setp.eq.s32 	%p443, %r4, 0;
	@%p443 bra 	$L__BB4_14;
	setp.eq.s32 	%p444, %r4, 1;
	@%p444 bra 	$L__BB4_12;
	shl.b32 	%r504, %r589, 1;
	mul.wide.u32 	%rd296, %r504, 8;
	add.s64 	%rd297, %rd3, %rd296;
	ld.global.v2.f32 	{%f5930, %f5931}, [%rd297];
	ld.global.v2.f32 	{%f5932, %f5933}, [%rd297+8];
	sub.f32 	%f5934, %f5932, %f5930;
	sub.f32 	%f5935, %f5933, %f5931;
	sub.f32 	%f5936, %f1, %f5930;
	sub.f32 	%f5937, %f2, %f5931;
	mul.f32 	%f5938, %f5937, %f5935;
	fma.rn.f32 	%f5939, %f5936, %f5934, %f5938;
	mul.f32 	%f5940, %f5935, %f5935;
	fma.rn.f32 	%f5941, %f5934, %f5934, %f5940;
	div.rn.f32 	%f5942, %f5939, %f5941;
	min.f32 	%f5943, %f5942, 0f3F800000;
	max.f32 	%f5944, %f5943, 0f00000000;
	fma.rn.f32 	%f5945, %f5934, %f5944, %f5930;
	fma.rn.f32 	%f5946, %f5935, %f5944, %f5931;
	sub.f32 	%f5947, %f5945, %f1;
	sub.f32 	%f5948, %f5946, %f2;
	mul.f32 	%f5949, %f5948, %f5948;
	fma.rn.f32 	%f5950, %f5947, %f5947, %f5949;
	sqrt.rn.f32 	%f5951, %f5950;
	setp.lt.f32 	%p445, %f5951, %f6229;
	selp.f32 	%f5952, %f5951, %f6229, %p445;
	add.s32 	%r505, %r504, 2;
	mul.wide.u32 	%rd298, %r505, 8;
	add.s64 	%rd299, %rd3, %rd298;
	ld.global.v2.f32 	{%f5953, %f5954}, [%rd299];
	ld.global.v2.f32 	{%f5955, %f5956}, [%rd299+8];
	sub.f32 	%f5957, %f5955, %f5953;
	sub.f32 	%f5958, %f5956, %f5954;
	sub.f32 	%f5959, %f1, %f5953;
	sub.f32 	%f5960, %f2, %f5954;
	mul.f32 	%f5961, %f5960, %f5958;
	fma.rn.f32 	%f5962, %f5959, %f5957, %f5961;
	mul.f32 	%f5963, %f5958, %f5958;
	fma.rn.f32 	%f5964, %f5957, %f5957, %f5963;
	div.rn.f32 	%f5965, %f5962, %f5964;
	min.f32 	%f5966, %f5965, 0f3F800000;
	max.f32 	%f5967, %f5966, 0f00000000;
	fma.rn.f32 	%f5968, %f5957, %f5967, %f5953;
	fma.rn.f32 	%f5969, %f5958, %f5967, %f5954;
	sub.f32 	%f5970, %f5968, %f1;
	sub.f32 	%f5971, %f5969, %f2;
	mul.f32 	%f5972, %f5971, %f5971;
	fma.rn.f32 	%f5973, %f5970, %f5970, %f5972;
	sqrt.rn.f32 	%f5974, %f5973;
	setp.lt.f32 	%p446, %f5974, %f5952;
	selp.f32 	%f6229, %f5974, %f5952, %p446;
	sub.s32 	%r589, %r505, %r589;
$L__BB4_12:
	and.b32  	%r506, %r240, 1;
	setp.eq.b32 	%p447, %r506, 1;
	not.pred 	%p448, %p447;
	@%p448 bra 	$L__BB4_14;
	shl.b32 	%r507, %r589, 1;
	mul.wide.u32 	%rd300, %r507, 8;
	add.s64 	%rd301, %rd3, %rd300;
	ld.global.v2.f32 	{%f5975, %f5976}, [%rd301];
	ld.global.v2.f32 	{%f5977, %f5978}, [%rd301+8];
	sub.f32 	%f5979, %f5977, %f5975;
	sub.f32 	%f5980, %f5978, %f5976;
	sub.f32 	%f5981, %f1, %f5975;
	sub.f32 	%f5982, %f2, %f5976;
	mul.f32 	%f5983, %f5982, %f5980;
	fma.rn.f32 	%f5984, %f5981, %f5979, %f5983;
	mul.f32 	%f5985, %f5980, %f5980;
	fma.rn.f32 	%f5986, %f5979, %f5979, %f5985;
	div.rn.f32 	%f5987, %f5984, %f5986;
	min.f32 	%f5988, %f5987, 0f3F800000;
	max.f32 	%f5989, %f5988, 0f00000000;
	fma.rn.f32 	%f5990, %f5979, %f5989, %f5975;
	fma.rn.f32 	%f5991, %f5980, %f5989, %f5976;
	sub.f32 	%f5992, %f5990, %f1;
	sub.f32 	%f5993, %f5991, %f2;
	mul.f32 	%f5994, %f5993, %f5993;
	fma.rn.f32 	%f5995, %f5992, %f5992, %f5994;
	sqrt.rn.f32 	%f5996, %f5995;
	setp.lt.f32 	%p449, %f5996, %f6229;
	selp.f32 	%f6229, %f5996, %f6229, %p449;
$L__BB4_14:
	add.s32 	%r597, %r3, 256;
$L__BB4_15:
	setp.ge.u32 	%p450, %r597, %r2;
	@%p450 bra 	$L__BB4_32;
	setp.lt.s32 	%p451, %r240, 1;
	@%p451 bra 	$L__BB4_27;
	add.s32 	%r13, %r240, -1;
	and.b32  	%r14, %r240, 3;
	and.b32  	%r15, %r240, 2147483644;
	and.b32  	%r16, %r240, 1;
	neg.s32 	%r17, %r15;
	add.s64 	%rd4, %rd3, 32;
$L__BB4_18:
	setp.lt.u32 	%p456, %r13, 3;
	mul.wide.s32 	%rd302, %r597, 8;
	add.s64 	%rd303, %rd2, %rd302;
	ld.global.v2.f32 	{%f14, %f15}, [%rd303];
	mov.f32 	%f6233, 0f7F7FFFFF;
	mov.b32 	%r594, 0;
	@%p456 bra 	$L__BB4_21;
	mov.f32 	%f6233, 0f7F7FFFFF;
	mov.u64 	%rd310, %rd4;
	mov.u32 	%r592, %r17;
$L__BB4_20:
	.pragma "nounroll";
	ld.global.v2.f32 	{%f6004, %f6005}, [%rd310+-32];
	ld.global.v2.f32 	{%f6006, %f6007}, [%rd310+-24];
	sub.f32 	%f6008, %f6006, %f6004;
	sub.f32 	%f6009, %f6007, %f6005;
	sub.f32 	%f6010, %f14, %f6004;
	sub.f32 	%f6011, %f15, %f6005;
	mul.f32 	%f6012, %f6011, %f6009;
	fma.rn.f32 	%f6013, %f6010, %f6008, %f6012;
	mul.f32 	%f6014, %f6009, %f6009;
	fma.rn.f32 	%f6015, %f6008, %f6008, %f6014;
	div.rn.f32 	%f6016, %f6013, %f6015;
	min.f32 	%f6017, %f6016, 0f3F800000;
	max.f32 	%f6018, %f6017, 0f00000000;
	fma.rn.f32 	%f6019, %f6008, %f6018, %f6004;
	fma.rn.f32 	%f6020, %f6009, %f6018, %f6005;
	sub.f32 	%f6021, %f6019, %f14;
	sub.f32 	%f6022, %f6020, %f15;
	mul.f32 	%f6023, %f6022, %f6022;
	fma.rn.f32 	%f6024, %f6021, %f6021, %f6023;
	sqrt.rn.f32 	%f6025, %f6024;
	setp.lt.f32 	%p457, %f6025, %f6233;
	selp.f32 	%f6026, %f6025, %f6233, %p457;
	ld.global.v2.f32 	{%f6027, %f6028}, [%rd310+-16];
	ld.global.v2.f32 	{%f6029, %f6030}, [%rd310+-8];
	sub.f32 	%f6031, %f6029, %f6027;
	sub.f32 	%f6032, %f6030, %f6028;
	sub.f32 	%f6033, %f14, %f6027;
	sub.f32 	%f6034, %f15, %f6028;
	mul.f32 	%f6035, %f6034, %f6032;
	fma.rn.f32 	%f6036, %f6033, %f6031, %f6035;
	mul.f32 	%f6037, %f6032, %f6032;
	fma.rn.f32 	%f6038, %f6031, %f6031, %f6037;
	div.rn.f32 	%f6039, %f6036, %f6038;
	min.f32 	%f6040, %f6039, 0f3F800000;
	max.f32 	%f6041, %f6040, 0f00000000;
	fma.rn.f32 	%f6042, %f6031, %f6041, %f6027;
	fma.rn.f32 	%f6043, %f6032, %f6041, %f6028;
	sub.f32 	%f6044, %f6042, %f14;
	sub.f32 	%f6045, %f6043, %f15;
	mul.f32 	%f6046, %f6045, %f6045;
	fma.rn.f32 	%f6047, %f6044, %f6044, %f6046;
	sqrt.rn.f32 	%f6048, %f6047;
	setp.lt.f32 	%p458, %f6048, %f6026;
	selp.f32 	%f6049, %f6048, %f6026, %p458;
	ld.global.v2.f32 	{%f6050, %f6051}, [%rd310];
	ld.global.v2.f32 	{%f6052, %f6053}, [%rd310+8];
	sub.f32 	%f6054, %f6052, %f6050;
	sub.f32 	%f6055, %f6053, %f6051;
	sub.f32 	%f6056, %f14, %f6050;
	sub.f32 	%f6057, %f15, %f6051;
	mul.f32 	%f6058, %f6057, %f6055;
	fma.rn.f32 	%f6059, %f6056, %f6054, %f6058;
	mul.f32 	%f6060, %f6055, %f6055;
	fma.rn.f32 	%f6061, %f6054, %f6054, %f6060;
	div.rn.f32 	%f6062, %f6059, %f6061;
	min.f32 	%f6063, %f6062, 0f3F800000;
	max.f32 	%f6064, %f6063, 0f00000000;
	fma.rn.f32 	%f6065, %f6054, %f6064, %f6050;
	fma.rn.f32 	%f6066, %f6055, %f6064, %f6051;
	sub.f32 	%f6067, %f6065, %f14;
	sub.f32 	%f6068, %f6066, %f15;
	mul.f32 	%f6069, %f6068, %f6068;
	fma.rn.f32 	%f6070, %f6067, %f6067, %f6069;
	sqrt.rn.f32 	%f6071, %f6070;
	setp.lt.f32 	%p459, %f6071, %f6049;
	selp.f32 	%f6072, %f6071, %f6049, %p459;
	ld.global.v2.f32 	{%f6073, %f6074}, [%rd310+16];
	ld.global.v2.f32 	{%f6075, %f6076}, [%rd310+24];
	sub.f32 	%f6077, %f6075, %f6073;
	sub.f32 	%f6078, %f6076, %f6074;
	sub.f32 	%f6079, %f14, %f6073;
	sub.f32 	%f6080, %f15, %f6074;
	mul.f32 	%f6081, %f6080, %f6078;
	fma.rn.f32 	%f6082, %f6079, %f6077, %f6081;
	mul.f32 	%f6083, %f6078, %f6078;
	fma.rn.f32 	%f6084, %f6077, %f6077, %f6083;
	div.rn.f32 	%f6085, %f6082, %f6084;
	min.f32 	%f6086, %f6085, 0f3F800000;
	max.f32 	%f6087, %f6086, 0f00000000;
	fma.rn.f32 	%f6088, %f6077, %f6087, %f6073;
	fma.rn.f32 	%f6089, %f6078, %f6087, %f6074;
	sub.f32 	%f6090, %f6088, %f14;
	sub.f32 	%f6091, %f6089, %f15;
	mul.f32 	%f6092, %f6091, %f6091;
	fma.rn.f32 	%f6093, %f6090, %f6090, %f6092;
	sqrt.rn.f32 	%f6094, %f6093;
	setp.lt.f32 	%p460, %f6094, %f6072;
	selp.f32 	%f6233, %f6094, %f6072, %p460;
	add.s32 	%r592, %r592, 4;
	add.s64 	%rd310, %rd310, 64;
	setp.ne.s32 	%p461, %r592, 0;
	mov.u32 	%r594, %r15;
	@%p461 bra 	$L__BB4_20;
$L__BB4_21:
	setp.eq.s32 	%p462, %r14, 0;
	@%p462 bra 	$L__BB4_26;
	setp.eq.s32 	%p463, %r14, 1;
	@%p463 bra 	$L__BB4_24;
	shl.b32 	%r514, %r594, 1;
	mul.wide.u32 	%rd304, %r514, 8;
	add.s64 	%rd305, %rd3, %rd304;
	ld.global.v2.f32 	{%f6096, %f6097}, [%rd305];
	ld.global.v2.f32 	{%f6098, %f6099}, [%rd305+8];
	sub.f32 	%f6100, %f6098, %f6096;
	sub.f32 	%f6101, %f6099, %f6097;
	sub.f32 	%f6102, %f14, %f6096;
	sub.f32 	%f6103, %f15, %f6097;
	mul.f32 	%f6104, %f6103, %f6101;
	fma.rn.f32 	%f6105, %f6102, %f6100, %f6104;
	mul.f32 	%f6106, %f6101, %f6101;
	fma.rn.f32 	%f6107, %f6100, %f6100, %f6106;
	div.rn.f32 	%f6108, %f6105, %f6107;
	min.f32 	%f6109, %f6108, 0f3F800000;
	max.f32 	%f6110, %f6109, 0f00000000;
	fma.rn.f32 	%f6111, %f6100, %f6110, %f6096;
	fma.rn.f32 	%f6112, %f6101, %f6110, %f6097;
	sub.f32 	%f6113, %f6111, %f14;
	sub.f32 	%f6114, %f6112, %f15;
	mul.f32 	%f6115, %f6114, %f6114;
	fma.rn.f32 	%f6116, %f6113, %f6113, %f6115;
	sqrt.rn.f32 	%f6117, %f6116;
	setp.lt.f32 	%p464, %f6117, %f6233;
	selp.f32 	%f6118, %f6117, %f6233, %p464;
	add.s32 	%r515, %r514, 2;
	mul.wide.u32 	%rd306, %r515, 8;
	add.s64 	%rd307, %rd3, %rd306;
	ld.global.v2.f32 	{%f6119, %f6120}, [%rd307];
	ld.global.v2.f32 	{%f6121, %f6122}, [%rd307+8];
	sub.f32 	%f6123, %f6121, %f6119;
	sub.f32 	%f6124, %f6122, %f6120;
	sub.f32 	%f6125, %f14, %f6119;
	sub.f32 	%f6126, %f15, %f6120;
	mul.f32 	%f6127, %f6126, %f6124;
	fma.rn.f32 	%f6128, %f6125, %f6123, %f6127;
	mul.f32 	%f6129, %f6124, %f6124;
	fma.rn.f32 	%f6130, %f6123, %f6123, %f6129;
	div.rn.f32 	%f6131, %f6128, %f6130;
	min.f32 	%f6132, %f6131, 0f3F800000;
	max.f32 	%f6133, %f6132, 0f00000000;
	fma.rn.f32 	%f6134, %f6123, %f6133, %f6119;
	fma.rn.f32 	%f6135, %f6124, %f6133, %f6120;
	sub.f32 	%f6136, %f6134, %f14;
	sub.f32 	%f6137, %f6135, %f15;
	mul.f32 	%f6138, %f6137, %f6137;
	fma.rn.f32 	%f6139, %f6136, %f6136, %f6138;
	sqrt.rn.f32 	%f6140, %f6139;
	setp.lt.f32 	%p465, %f6140, %f6118;
	selp.f32 	%f6233, %f6140, %f6118, %p465;
	sub.s32 	%r594, %r515, %r594;
$L__BB4_24:
	setp.eq.s32 	%p466, %r16, 0;
	@%p466 bra 	$L__BB4_26;
	shl.b32 	%r516, %r594, 1;
	mul.wide.u32 	%rd308, %r516, 8;
	add.s64 	%rd309, %rd3, %rd308;
	ld.global.v2.f32 	{%f6141, %f6142}, [%rd309];
	ld.global.v2.f32 	{%f6143, %f6144}, [%rd309+8];
	sub.f32 	%f6145, %f6143, %f6141;
	sub.f32 	%f6146, %f6144, %f6142;
	sub.f32 	%f6147, %f14, %f6141;
	sub.f32 	%f6148, %f15, %f6142;
	mul.f32 	%f6149, %f6148, %f6146;
	fma.rn.f32 	%f6150, %f6147, %f6145, %f6149;
	mul.f32 	%f6151, %f6146, %f6146;
	fma.rn.f32 	%f6152, %f6145, %f6145, %f6151;
	div.rn.f32 	%f6153, %f6150, %f6152;
	min.f32 	%f6154, %f6153, 0f3F800000;
	max.f32 	%f6155, %f6154, 0f00000000;
	fma.rn.f32 	%f6156, %f6145, %f6155, %f6141;
	fma.rn.f32 	%f6157, %f6146, %f6155, %f6142;
	sub.f32 	%f6158, %f6156, %f14;
	sub.f32 	%f6159, %f6157, %f15;
	mul.f32 	%f6160, %f6159, %f6159;
	fma.rn.f32 	%f6161, %f6158, %f6158, %f6160;
	sqrt.rn.f32 	%f6162, %f6161;
	setp.lt.f32 	%p467, %f6162, %f6233;
	selp.f32 	%f6233, %f6162, %f6233, %p467;
$L__BB4_26:
	add.f32 	%f6229, %f6229, %f6233;
	add.s32 	%r597, %r597, 256;
	setp.lt.s32 	%p468, %r597, %r2;
	@%p468 bra 	$L__BB4_18;
	bra.uni 	$L__BB4_32;
$L__BB4_27:
	not.b32 	%r508, %r597;
	add.s32 	%r25, %r508, %r2;
	and.b32  	%r509, %r25, 768;
	setp.eq.s32 	%p452, %r509, 768;
	@%p452 bra 	$L__BB4_30;
	shr.u32 	%r511, %r25, 8;
	add.s32 	%r512, %r511, 1;
	and.b32  	%r26, %r512, 3;
	mov.b32 	%r596, 0;
$L__BB4_29:
	.pragma "nounroll";
	add.f32 	%f6229, %f6229, 0f7F7FFFFF;
	add.s32 	%r597, %r597, 256;
	add.s32 	%r596, %r596, 1;
	setp.ne.s32 	%p453, %r596, %r26;
	@%p453 bra 	$L__BB4_29;
$L__BB4_30:
	setp.lt.u32 	%p454, %r25, 768;
	@%p454 bra 	$L__BB4_32;
$L__BB4_31:
	add.f32 	%f5998, %f6229, 0f7F7FFFFF;
	add.f32 	%f5999, %f5998, 0f7F7FFFFF;
	add.f32 	%f6000, %f5999, 0f7F7FFFFF;
	add.f32 	%f6229, %f6000, 0f7F7FFFFF;
	add.s32 	%r597, %r597, 1024;
	setp.lt.s32 	%p455, %r597, %r2;
	@%p455 bra 	$L__BB4_31;
$L__BB4_32:
	setp.lt.s64 	%p469, %rd15, 256;
	@%p469 bra 	$L__BB4_37;
	// begin inline asm
	mov.u32 %r555, %laneid;
	// end inline asm
	mov.b32 	%r557, %f6229;
	mov.b32 	%r558, 1;
	mov.b32 	%r579, 31;
	mov.b32 	%r580, -1;
	// begin inline asm
	shfl.sync.down.b32 %r556, %r557, %r558, %r579, %r580;
	// end inline asm
	setp.gt.s32 	%p485, %r555, 30;
	mov.b32 	%f6197, %r556;
	add.f32 	%f6198, %f6229, %f6197;
	selp.f32 	%f6199, %f6229, %f6198, %p485;
	mov.b32 	%r562, %f6199;
	mov.b32 	%r563, 2;
	// begin inline asm
	shfl.sync.down.b32 %r561, %r562, %r563, %r579, %r580;
	// end inline asm
	setp.gt.s32 	%p486, %r555, 29;
	mov.b32 	%f6200, %r561;
	add.f32 	%f6201, %f6199, %f6200;
	selp.f32 	%f6202, %f6199, %f6201, %p486;
	mov.b32 	%r567, %f6202;
	mov.b32 	%r568, 4;
	// begin inline asm
	shfl.sync.down.b32 %r566, %r567, %r568, %r579, %r580;
	// end inline asm
	setp.gt.s32 	%p487, %r555, 27;
	mov.b32 	%f6203, %r566;
	add.f32 	%f6204, %f6202, %f6203;
	selp.f32 	%f6205, %f6202, %f6204, %p487;
	mov.b32 	%r572, %f6205;
	mov.b32 	%r573, 8;
	// begin inline asm
	shfl.sync.down.b32 %r571, %r572, %r573, %r579, %r580;
	// end inline asm
	setp.gt.s32 	%p488, %r555, 23;
	mov.b32 	%f6206, %r571;
	add.f32 	%f6207, %f6205, %f6206;
	selp.f32 	%f6208, %f6205, %f6207, %p488;
	mov.b32 	%r577, %f6208;
	mov.b32 	%r578, 16;
	// begin inline asm
	shfl.sync.down.b32 %r576, %r577, %r578, %r579, %r580;
	// end inline asm
	setp.gt.s32 	%p489, %r555, 15;
	mov.b32 	%f6209, %r576;
	add.f32 	%f33, %f6208, %f6209;
	selp.f32 	%f6455, %f6208, %f33, %p489;
	setp.ne.s32 	%p490, %r555, 0;
	@%p490 bra 	$L__BB4_35;
	shr.u32 	%r581, %r3, 3;
	and.b32  	%r582, %r581, 124;
	mov.u32 	%r583, _ZZN3cub18CUB_300001_SM_10006detail6reduce28DeviceReduceSingleTileKernelINS2_10policy_hubIfyN4cuda3std3__44plusIfEEE10Policy1000EN6thrust24THRUST_300001_SM_1000_NS6detail15normal_iteratorINSD_10device_ptrI6float2EEEEPfyS9_ff27Point_To_Trajectory_FunctorEEvT0_T1_T2_T3_T4_T6_E12temp_storage;
	add.s32 	%r584, %r583, %r582;
	st.shared.f32 	[%r584+8], %f33;
$L__BB4_35:
	bar.sync 	0;
	setp.ne.s32 	%p491, %r3, 0;
	@%p491 bra 	$L__BB4_327;
	ld.shared.f32 	%f6210, [_ZZN3cub18CUB_300001_SM_10006detail6reduce28DeviceReduceSingleTileKernelINS2_10policy_hubIfyN4cuda3std3__44plusIfEEE10Policy1000EN6thrust24THRUST_300001_SM_1000_NS6detail15normal_iteratorINSD_10device_ptrI6float2EEEEPfyS9_ff27Point_To_Trajectory_FunctorEEvT0_T1_T2_T3_T4_T6_E12temp_storage+12];
	add.f32 	%f6211, %f6455, %f6210;
	ld.shared.f32 	%f6212, [_ZZN3cub18CUB_300001_SM_10006detail6reduce28DeviceReduceSingleTileKernelINS2_10policy_hubIfyN4cuda3std3__44plusIfEEE10Policy1000EN6thrust24THRUST_300001_SM_1000_NS6detail15normal_iteratorINSD_10device_ptrI6float2EEEEPfyS9_ff27Point_To_Trajectory_FunctorEEvT0_T1_T2_T3_T4_T6_E12temp_storage+16];
	add.f32 	%f6213, %f6211, %f6212;
	ld.shared.f32 	%f6214, [_ZZN3cub18CUB_300001_SM_10006detail6reduce28DeviceReduceSingleTileKernelINS2_10policy_hubIfyN4cuda3std3__44plusIfEEE10Policy1000EN6thrust24THRUST_300001_SM_1000_NS6detail15normal_iteratorINSD_10device_ptrI6float2EEEEPfyS9_ff27Point_To_Trajectory_FunctorEEvT0_T1_T2_T3_T4_T6_E12temp_storage+20];
	add.f32 	%f6215, %f6213, %f6214;
	ld.shared.f32 	%f6216, [_ZZN3cub18CUB_300001_SM_10006detail6reduce28DeviceReduceSingleTileKernelINS2_10policy_hubIfyN4cuda3std3__44plusIfEEE10Policy1000EN6thrust24THRUST_300001_SM_1000_NS6detail15normal_iteratorINSD_10device_ptrI6float2EEEEPfyS9_ff27Point_To_Trajectory_FunctorEEvT0_T1_T2_T3_T4_T6_E12temp_storage+24];
	add.f32 	%f6217, %f6215, %f6216;
	ld.shared.f32 	%f6218, [_ZZN3cub18CUB_300001_SM_10006detail6reduce28DeviceReduceSingleTileKernelINS2_10policy_hubIfyN4cuda3std3__44plusIfEEE10Policy1000EN6thrust24THRUST_300001_SM_1000_NS6detail15normal_iteratorINSD_10device_ptrI6float2EEEEPfyS9_ff27Point_To_Trajectory_FunctorEEvT0_T1_T2_T3_T4_T6_E12temp_storage+28];
	add.f32 	%f6219, %f6217, %f6218;
	ld.shared.f32 	%f6220, [_ZZN3cub18CUB_300001_SM_10006detail6reduce28DeviceReduceSingleTileKernelINS2_10policy_hubIfyN4cuda3std3__44plusIfEEE10Policy1000EN6thrust24THRUST_300001_SM_1000_NS6detail15normal_iteratorINSD_10device_ptrI6float2EEEEPfyS9_ff27Point_To_Trajectory_FunctorEEvT0_T1_T2_T3_T4_T6_E12temp_storage+32];
	add.f32 	%f6221, %f6219, %f6220;
	ld.shared.f32 	%f6222, [_ZZN3cub18CUB_300001_SM_10006detail6reduce28DeviceReduceSingleTileKernelINS2_10policy_hubIfyN4cuda3std3__44plusIfEEE10Policy1000EN6thrust24THRUST_300001_SM_1000_NS6detail15normal_iteratorINSD_10device_ptrI6float2EEEEPfyS9_ff27Point_To_Trajectory_FunctorEEvT0_T1_T2_T3_T4_T6_E12temp_storage+36];
	add.f32 	%f6455, %f6221, %f6222;
	bra.uni 	$L__BB4_327;
$L__BB4_37:
	// begin inline asm
	mov.u32 %r517, %laneid;
	// end inline asm
	and.b32  	%r543, %r3, 992;
	add.s32 	%r544, %r543, 32;
	setp.gt.s32 	%p470, %r544, %r2;
	not.b32 	%r545, %r543;
	add.s32 	%r546, %r2, %r545;
	selp.b32 	%r541, %r546, 31, %p470;
	mov.b32 	%r519, %f6229;
	mov.b32 	%r520, 1;
	mov.b32 	%r542, -1;
	// begin inline asm
	shfl.sync.down.b32 %r518, %r519, %r520, %r541, %r542;
	// end inline asm
	setp.lt.s32 	%p471, %r517, %r541;
	mov.b32 	%f6163, %r518;
	add.f32 	%f6164, %f6229, %f6163;
	selp.f32 	%f6165, %f6164, %f6229, %p471;
	mov.b32 	%r524, %f6165;
	mov.b32 	%r525, 2;
	// begin inline asm
	shfl.sync.down.b32 %r523, %r524, %r525, %r541, %r542;
	// end inline asm
	add.s32 	%r547, %r517, 2;
	setp.gt.s32 	%p472, %r547, %r541;
	mov.b32 	%f6166, %r523;
	add.f32 	%f6167, %f6165, %f6166;
	selp.f32 	%f6168, %f6165, %f6167, %p472;
	mov.b32 	%r529, %f6168;
	mov.b32 	%r530, 4;
	// begin inline asm
	shfl.sync.down.b32 %r528, %r529, %r530, %r541, %r542;
	// end inline asm
	add.s32 	%r548, %r517, 4;
	setp.gt.s32 	%p473, %r548, %r541;
	mov.b32 	%f6169, %r528;
	add.f32 	%f6170, %f6168, %f6169;
	selp.f32 	%f6171, %f6168, %f6170, %p473;
	mov.b32 	%r534, %f6171;
	mov.b32 	%r535, 8;
	// begin inline asm
	shfl.sync.down.b32 %r533, %r534, %r535, %r541, %r542;
	// end inline asm
	add.s32 	%r549, %r517, 8;
	setp.gt.s32 	%p474, %r549, %r541;
	mov.b32 	%f6172, %r533;
	add.f32 	%f6173, %f6171, %f6172;
	selp.f32 	%f6174, %f6171, %f6173, %p474;
	mov.b32 	%r539, %f6174;
	mov.b32 	%r540, 16;
	// begin inline asm
	shfl.sync.down.b32 %r538, %r539, %r540, %r541, %r542;
	// end inline asm
	add.s32 	%r550, %r517, 16;
	setp.gt.s32 	%p475, %r550, %r541;
	mov.b32 	%f6175, %r538;
	add.f32 	%f6176, %f6174, %f6175;
	selp.f32 	%f6455, %f6174, %f6176, %p475;
	setp.ne.s32 	%p476, %r517, 0;
	@%p476 bra 	$L__BB4_39;
	shr.u32 	%r551, %r3, 3;
	and.b32  	%r552, %r551, 124;
	mov.u32 	%r553, _ZZN3cub18CUB_300001_SM_10006detail6reduce28DeviceReduceSingleTileKernelINS2_10policy_hubIfyN4cuda3std3__44plusIfEEE10Policy1000EN6thrust24THRUST_300001_SM_1000_NS6detail15normal_iteratorINSD_10device_ptrI6float2EEEEPfyS9_ff27Point_To_Trajectory_FunctorEEvT0_T1_T2_T3_T4_T6_E12temp_storage;
	add.s32 	%r554, %r553, %r552;
	st.shared.f32 	[%r554+8], %f6455;
$L__BB4_39:
	bar.sync 	0;
	setp.ne.s32 	%p477, %r3, 0;
	@%p477 bra 	$L__BB4_327;
	setp.gt.s64 	%p478, %rd15, 32;
	ld.shared.f32 	%f6177, [_ZZN3cub18CUB_300001_SM_10006detail6reduce28DeviceReduceSingleTileKernelINS2_10policy_hubIfyN4cuda3std3__44plusIfEEE10Policy1000EN6thrust24THRUST_300001_SM_1000_NS6detail15normal_iteratorINSD_10device_ptrI6float2EEEEPfyS9_ff27Point_To_Trajectory_FunctorEEvT0_T1_T2_T3_T4_T6_E12temp_storage+12];
	add.f32 	%f6178, %f6455, %f6177;
	selp.f32 	%f6179, %f6178, %f6455, %p478;
	setp.gt.s64 	%p479, %rd15, 64;
	ld.shared.f32 	%f6180, [_ZZN3cub18CUB_300001_SM_10006detail6reduce28DeviceReduceSingleTileKernelINS2_10policy_hubIfyN4cuda3std3__44plusIfEEE10Policy1000EN6thrust24THRUST_300001_SM_1000_NS6detail15normal_iteratorINSD_10device_ptrI6float2EEEEPfyS9_ff27Point_To_Trajectory_FunctorEEvT0_T1_T2_T3_T4_T6_E12temp_storage+16];
	add.f32 	%f6181, %f6180, %f6179;
	selp.f32 	%f6182, %f6181, %f6179, %p479;
	setp.gt.s64 	%p480, %rd15, 96;
	ld.shared.f32 	%f6183, [_ZZN3cub18CUB_300001_SM_10006detail6reduce28DeviceReduceSingleTileKernelINS2_10policy_hubIfyN4cuda3std3__44plusIfEEE10Policy1000EN6thrust24THRUST_300001_SM_1000_NS6detail15normal_iteratorINSD_10device_ptrI6float2EEEEPfyS9_ff27Point_To_Trajectory_FunctorEEvT0_T1_T2_T3_T4_T6_E12temp_storage+20];
	add.f32 	%f6184, %f6183, %f6182;
	selp.f32 	%f6185, %f6184, %f6182, %p480;
	setp.gt.s64 	%p481, %rd15, 128;
	ld.shared.f32 	%f6186, [_ZZN3cub18CUB_300001_SM_10006detail6reduce28DeviceReduceSingleTileKernelINS2_10policy_hubIfyN4cuda3std3__44plusIfEEE10Policy1000EN6thrust24THRUST_300001_SM_1000_NS6detail15normal_iteratorINSD_10device_ptrI6float2EEEEPfyS9_ff27Point_To_Trajectory_FunctorEEvT0_T1_T2_T3_T4_T6_E12temp_storage+24];
	add.f32 	%f6187, %f6186, %f6185;
	selp.f32 	%f6188, %f6187, %f6185, %p481;
	setp.gt.s64 	%p482, %rd15, 160;
	ld.shared.f32 	%f6189, [_ZZN3cub18CUB_300001_SM_10006detail6reduce28DeviceReduceSingleTileKernelINS2_10policy_hubIfyN4cuda3std3__44plusIfEEE10Policy1000EN6thrust24THRUST_300001_SM_1000_NS6detail15normal_iteratorINSD_10device_ptrI6float2EEEEPfyS9_ff27Point_To_Trajectory_FunctorEEvT0_T1_T2_T3_T4_T6_E12temp_storage+28];
	add.f32 	%f6190, %f6189, %f6188;
	selp.f32 	%f6191, %f6190, %f6188, %p482;
	setp.gt.s64 	%p483, %rd15, 192;
	ld.shared.f32 	%f6192, [_ZZN3cub18CUB_300001_SM_10006detail6reduce28DeviceReduceSingleTileKernelINS2_10policy_hubIfyN4cuda3std3__44plusIfEEE10Policy1000EN6thrust24THRUST_300001_SM_1000_NS6detail15normal_iteratorINSD_10device_ptrI6float2EEEEPfyS9_ff27Point_To_Trajectory_FunctorEEvT0_T1_T2_T3_T4_T6_E12temp_storage+32];
	add.f32 	%f6193, %f6192, %f6191;
	selp.f32 	%f6194, %f6193, %f6191, %p483;
	setp.gt.s64 	%p484, %rd15, 224;
	ld.shared.f32 	%f6195, [_ZZN3cub18CUB_300001_SM_10006detail6reduce28DeviceReduceSingleTileKernelINS2_10policy_hubIfyN4cuda3std3__44plusIfEEE10Policy1000EN6thrust24THRUST_300001_SM_1000_NS6detail15normal_iteratorINSD_10device_ptrI6float2EEEEPfyS9_ff27Point_To_Trajectory_FunctorEEvT0_T1_T2_T3_T4_T6_E12temp_storage+36];
	add.f32 	%f6196, %f6195, %f6194;
	selp.f32 	%f6455, %f6196, %f6194, %p484;
	bra.uni 	$L__BB4_327;
$L__BB4_41:
	mov.u32 	%r34, %tid.x;
	setp.lt.s32 	%p3, %r240, 1;
	mov.f32 	%f6454, 0f7F800000;
	@%p3 bra 	$L__BB4_171;
	add.s32 	%r35, %r240, -1;
	and.b32  	%r36, %r240, 3;
	add.s32 	%r37, %r36, -1;
	mul.wide.u32 	%rd18, %r34, 8;
	add.s64 	%rd7, %rd2, %rd18;
	ld.global.v2.f32 	{%f38, %f39}, [%rd7];
	setp.lt.u32 	%p4, %r35, 3;
	mov.f32 	%f6244, 0f7F7FFFFF;
	mov.b32 	%r601, 0;
	@%p4 bra 	$L__BB4_45;
	and.b32  	%r601, %r240, 2147483644;
	mov.f32 	%f6244, 0f7F7FFFFF;
	mov.b32 	%r599, 0;
$L__BB4_44:
	.pragma "nounroll";
	shl.b32 	%r248, %r599, 1;
	mul.wide.u32 	%rd19, %r248, 8;
	add.s64 	%rd20, %rd3, %rd19;
	ld.global.v2.f32 	{%f432, %f433}, [%rd20];
	ld.global.v2.f32 	{%f434, %f435}, [%rd20+8];
	sub.f32 	%f436, %f434, %f432;
	sub.f32 	%f437, %f435, %f433;
	sub.f32 	%f438, %f38, %f432;
	sub.f32 	%f439, %f39, %f433;
	mul.f32 	%f440, %f439, %f437;
	fma.rn.f32 	%f441, %f438, %f436, %f440;
	mul.f32 	%f442, %f437, %f437;
	fma.rn.f32 	%f443, %f436, %f436, %f442;
	div.rn.f32 	%f444, %f441, %f443;
	min.f32 	%f445, %f444, 0f3F800000;
	max.f32 	%f446, %f445, 0f00000000;
	fma.rn.f32 	%f447, %f436, %f446, %f432;
	fma.rn.f32 	%f448, %f437, %f446, %f433;
	sub.f32 	%f449, %f447, %f38;
	sub.f32 	%f450, %f448, %f39;
	mul.f32 	%f451, %f450, %f450;
	fma.rn.f32 	%f452, %f449, %f449, %f451;
	sqrt.rn.f32 	%f453, %f452;
	setp.lt.f32 	%p5, %f453, %f6244;
	selp.f32 	%f454, %f453, %f6244, %p5;
	ld.global.v2.f32 	{%f455, %f456}, [%rd20+16];
	ld.global.v2.f32 	{%f457, %f458}, [%rd20+24];
	sub.f32 	%f459, %f457, %f455;
	sub.f32 	%f460, %f458, %f456;
	sub.f32 	%f461, %f38, %f455;
	sub.f32 	%f462, %f39, %f456;
	mul.f32 	%f463, %f462, %f460;
	fma.rn.f32 	%f464, %f461, %f459, %f463;
	mul.f32 	%f465, %f460, %f460;
	fma.rn.f32 	%f466, %f459, %f459, %f465;
	div.rn.f32 	%f467, %f464, %f466;
	min.f32 	%f468, %f467, 0f3F800000;
	max.f32 	%f469, %f468, 0f00000000;
	fma.rn.f32 	%f470, %f459, %f469, %f455;
	fma.rn.f32 	%f471, %f460, %f469, %f456;
	sub.f32 	%f472, %f470, %f38;
	sub.f32 	%f473, %f471, %f39;
	mul.f32 	%f474, %f473, %f473;
	fma.rn.f32 	%f475, %f472, %f472, %f474;
	sqrt.rn.f32 	%f476, %f475;
	setp.lt.f32 	%p6, %f476, %f454;
	selp.f32 	%f477, %f476, %f454, %p6;
	ld.global.v2.f32 	{%f478, %f479}, [%rd20+32];
	ld.global.v2.f32 	{%f480, %f481}, [%rd20+40];
	sub.f32 	%f482, %f480, %f478;
	sub.f32 	%f483, %f481, %f479;
	sub.f32 	%f484, %f38, %f478;
	sub.f32 	%f485, %f39, %f479;
	mul.f32 	%f486, %f485, %f483;
	fma.rn.f32 	%f487, %f484, %f482, %f486;
	mul.f32 	%f488, %f483, %f483;
	fma.rn.f32 	%f489, %f482, %f482, %f488;
	div.rn.f32 	%f490, %f487, %f489;
	min.f32 	%f491, %f490, 0f3F800000;
	max.f32 	%f492, %f491, 0f00000000;
	fma.rn.f32 	%f493, %f482, %f492, %f478;
	fma.rn.f32 	%f494, %f483, %f492, %f479;
	sub.f32 	%f495, %f493, %f38;
	sub.f32 	%f496, %f494, %f39;
	mul.f32 	%f497, %f496, %f496;
	fma.rn.f32 	%f498, %f495, %f495, %f497;
	sqrt.rn.f32 	%f499, %f498;
	setp.lt.f32 	%p7, %f499, %f477;
	selp.f32 	%f500, %f499, %f477, %p7;
	ld.global.v2.f32 	{%f501, %f502}, [%rd20+48];
	ld.global.v2.f32 	{%f503, %f504}, [%rd20+56];
	sub.f32 	%f505, %f503, %f501;
	sub.f32 	%f506, %f504, %f502;
	sub.f32 	%f507, %f38, %f501;
	sub.f32 	%f508, %f39, %f502;
	mul.f32 	%f509, %f508, %f506;
	fma.rn.f32 	%f510, %f507, %f505, %f509;
	mul.f32 	%f511, %f506, %f506;
	fma.rn.f32 	%f512, %f505, %f505, %f511;
	div.rn.f32 	%f513, %f510, %f512;
	min.f32 	%f514, %f513, 0f3F800000;
	max.f32 	%f515, %f514, 0f00000000;
	fma.rn.f32 	%f516, %f505, %f515, %f501;
	fma.rn.f32 	%f517, %f506, %f515, %f502;
	sub.f32 	%f518, %f516, %f38;
	sub.f32 	%f519, %f517, %f39;
	mul.f32 	%f520, %f519, %f519;
	fma.rn.f32 	%f521, %f518, %f518, %f520;
	sqrt.rn.f32 	%f522, %f521;
	setp.lt.f32 	%p8, %f522, %f500;
	selp.f32 	%f6244, %f522, %f500, %p8;
	add.s32 	%r599, %r599, 4;
	setp.ne.s32 	%p9, %r599, %r601;
	@%p9 bra 	$L__BB4_44;
$L__BB4_45:
	setp.eq.s32 	%p10, %r36, 0;
	@%p10 bra 	$L__BB4_50;
	setp.eq.s32 	%p11, %r37, 0;
	@%p11 bra 	$L__BB4_48;
	shl.b32 	%r249, %r601, 1;
	mul.wide.u32 	%rd21, %r249, 8;
	add.s64 	%rd22, %rd3, %rd21;
	ld.global.v2.f32 	{%f524, %f525}, [%rd22];
	ld.global.v2.f32 	{%f526, %f527}, [%rd22+8];
	sub.f32 	%f528, %f526, %f524;
	sub.f32 	%f529, %f527, %f525;
	sub.f32 	%f530, %f38, %f524;
	sub.f32 	%f531, %f39, %f525;
	mul.f32 	%f532, %f531, %f529;
	fma.rn.f32 	%f533, %f530, %f528, %f532;
	mul.f32 	%f534, %f529, %f529;
	fma.rn.f32 	%f535, %f528, %f528, %f534;
	div.rn.f32 	%f536, %f533, %f535;
	min.f32 	%f537, %f536, 0f3F800000;
	max.f32 	%f538, %f537, 0f00000000;
	fma.rn.f32 	%f539, %f528, %f538, %f524;
	fma.rn.f32 	%f540, %f529, %f538, %f525;
	sub.f32 	%f541, %f539, %f38;
	sub.f32 	%f542, %f540, %f39;
	mul.f32 	%f543, %f542, %f542;
	fma.rn.f32 	%f544, %f541, %f541, %f543;
	sqrt.rn.f32 	%f545, %f544;
	setp.lt.f32 	%p12, %f545, %f6244;
	selp.f32 	%f546, %f545, %f6244, %p12;
	add.s32 	%r250, %r249, 2;
	mul.wide.u32 	%rd23, %r250, 8;
	add.s64 	%rd24, %rd3, %rd23;
	ld.global.v2.f32 	{%f547, %f548}, [%rd24];
	ld.global.v2.f32 	{%f549, %f550}, [%rd24+8];
	sub.f32 	%f551, %f549, %f547;
	sub.f32 	%f552, %f550, %f548;
	sub.f32 	%f553, %f38, %f547;
	sub.f32 	%f554, %f39, %f548;
	mul.f32 	%f555, %f554, %f552;
	fma.rn.f32 	%f556, %f553, %f551, %f555;
	mul.f32 	%f557, %f552, %f552;
	fma.rn.f32 	%f558, %f551, %f551, %f557;
	div.rn.f32 	%f559, %f556, %f558;
	min.f32 	%f560, %f559, 0f3F800000;
	max.f32 	%f561, %f560, 0f00000000;
	fma.rn.f32 	%f562, %f551, %f561, %f547;
	fma.rn.f32 	%f563, %f552, %f561, %f548;
	sub.f32 	%f564, %f562, %f38;
	sub.f32 	%f565, %f563, %f39;
	mul.f32 	%f566, %f565, %f565;
	fma.rn.f32 	%f567, %f564, %f564, %f566;
	sqrt.rn.f32 	%f568, %f567;
	setp.lt.f32 	%p13, %f568, %f546;
	selp.f32 	%f6244, %f568, %f546, %p13;
	sub.s32 	%r601, %r250, %r601;
$L__BB4_48:
	and.b32  	%r251, %r240, 1;
	setp.eq.b32 	%p14, %r251, 1;
	not.pred 	%p15, %p14;
	@%p15 bra 	$L__BB4_50;
	shl.b32 	%r252, %r601, 1;
	mul.wide.u32 	%rd25, %r252, 8;
	add.s64 	%rd26, %rd3, %rd25;
	ld.global.v2.f32 	{%f569, %f570}, [%rd26];
	ld.global.v2.f32 	{%f571, %f572}, [%rd26+8];
	sub.f32 	%f573, %f571, %f569;
	sub.f32 	%f574, %f572, %f570;
	sub.f32 	%f575, %f38, %f569;
	sub.f32 	%f576, %f39, %f570;
	mul.f32 	%f577, %f576, %f574;
	fma.rn.f32 	%f578, %f575, %f573, %f577;
	mul.f32 	%f579, %f574, %f574;
	fma.rn.f32 	%f580, %f573, %f573, %f579;
	div.rn.f32 	%f581, %f578, %f580;
	min.f32 	%f582, %f581, 0f3F800000;
	max.f32 	%f583, %f582, 0f00000000;
	fma.rn.f32 	%f584, %f573, %f583, %f569;
	fma.rn.f32 	%f585, %f574, %f583, %f570;
	sub.f32 	%f586, %f584, %f38;
	sub.f32 	%f587, %f585, %f39;
	mul.f32 	%f588, %f587, %f587;
	fma.rn.f32 	%f589, %f586, %f586, %f588;
	sqrt.rn.f32 	%f590, %f589;
	setp.lt.f32 	%p16, %f590, %f6244;
	selp.f32 	%f6244, %f590, %f6244, %p16;
$L__BB4_50:
	setp.lt.u32 	%p17, %r35, 3;
	ld.global.v2.f32 	{%f49, %f50}, [%rd7+2048];
	mov.f32 	%f6250, 0f7F7FFFFF;
	mov.b32 	%r604, 0;
	@%p17 bra 	$L__BB4_53;
	and.b32  	%r604, %r240, 2147483644;
	mov.f32 	%f6250, 0f7F7FFFFF;
	mov.b32 	%r602, 0;
$L__BB4_52:
	.pragma "nounroll";
	shl.b32 	%r255, %r602, 1;
	mul.wide.u32 	%rd27, %r255, 8;
	add.s64 	%rd28, %rd3, %rd27;
	ld.global.v2.f32 	{%f594, %f595}, [%rd28];
	ld.global.v2.f32 	{%f596, %f597}, [%rd28+8];
	sub.f32 	%f598, %f596, %f594;
	sub.f32 	%f599, %f597, %f595;
	sub.f32 	%f600, %f49, %f594;
	sub.f32 	%f601, %f50, %f595;
	mul.f32 	%f602, %f601, %f599;
	fma.rn.f32 	%f603, %f600, %f598, %f602;
	mul.f32 	%f604, %f599, %f599;
	fma.rn.f32 	%f605, %f598, %f598, %f604;
	div.rn.f32 	%f606, %f603, %f605;
	min.f32 	%f607, %f606, 0f3F800000;
	max.f32 	%f608, %f607, 0f00000000;
	fma.rn.f32 	%f609, %f598, %f608, %f594;
	fma.rn.f32 	%f610, %f599, %f608, %f595;
	sub.f32 	%f611, %f609, %f49;
	sub.f32 	%f612, %f610, %f50;
	mul.f32 	%f613, %f612, %f612;
	fma.rn.f32 	%f614, %f611, %f611, %f613;
	sqrt.rn.f32 	%f615, %f614;
	setp.lt.f32 	%p18, %f615, %f6250;
	selp.f32 	%f616, %f615, %f6250, %p18;
	ld.global.v2.f32 	{%f617, %f618}, [%rd28+16];
	ld.global.v2.f32 	{%f619, %f620}, [%rd28+24];
	sub.f32 	%f621, %f619, %f617;
	sub.f32 	%f622, %f620, %f618;
	sub.f32 	%f623, %f49, %f617;
	sub.f32 	%f624, %f50, %f618;
	mul.f32 	%f625, %f624, %f622;
	fma.rn.f32 	%f626, %f623, %f621, %f625;
	mul.f32 	%f627, %f622, %f622;
	fma.rn.f32 	%f628, %f621, %f621, %f627;
	div.rn.f32 	%f629, %f626, %f628;
	min.f32 	%f630, %f629, 0f3F800000;
	max.f32 	%f631, %f630, 0f00000000;
	fma.rn.f32 	%f632, %f621, %f631, %f617;
	fma.rn.f32 	%f633, %f622, %f631, %f618;
	sub.f32 	%f634, %f632, %f49;
	sub.f32 	%f635, %f633, %f50;
	mul.f32 	%f636, %f635, %f635;
	fma.rn.f32 	%f637, %f634, %f634, %f636;
	sqrt.rn.f32 	%f638, %f637;
	setp.lt.f32 	%p19, %f638, %f616;
	selp.f32 	%f639, %f638, %f616, %p19;
	ld.global.v2.f32 	{%f640, %f641}, [%rd28+32];
	ld.global.v2.f32 	{%f642, %f643}, [%rd28+40];
	sub.f32 	%f644, %f642, %f640;
	sub.f32 	%f645, %f643, %f641;
	sub.f32 	%f646, %f49, %f640;
	sub.f32 	%f647, %f50, %f641;
	mul.f32 	%f648, %f647, %f645;
	fma.rn.f32 	%f649, %f646, %f644, %f648;
	mul.f32 	%f650, %f645, %f645;
	fma.rn.f32 	%f651, %f644, %f644, %f650;
	div.rn.f32 	%f652, %f649, %f651;
	min.f32 	%f653, %f652, 0f3F800000;
	max.f32 	%f654, %f653, 0f00000000;
	fma.rn.f32 	%f655, %f644, %f654, %f640;
	fma.rn.f32 	%f656, %f645, %f654, %f641;
	sub.f32 	%f657, %f655, %f49;
	sub.f32 	%f658, %f656, %f50;
	mul.f32 	%f659, %f658, %f658;
	fma.rn.f32 	%f660, %f657, %f657, %f659;
	sqrt.rn.f32 	%f661, %f660;
	setp.lt.f32 	%p20, %f661, %f639;
	selp.f32 	%f662, %f661, %f639, %p20;
	ld.global.v2.f32 	{%f663, %f664}, [%rd28+48];
	ld.global.v2.f32 	{%f665, %f666}, [%rd28+56];
	sub.f32 	%f667, %f665, %f663;
	sub.f32 	%f668, %f666, %f664;
	sub.f32 	%f669, %f49, %f663;
	sub.f32 	%f670, %f50, %f664;
	mul.f32 	%f671, %f670, %f668;
	fma.rn.f32 	%f672, %f669, %f667, %f671;
	mul.f32 	%f673, %f668, %f668;
	fma.rn.f32 	%f674, %f667, %f667, %f673;
	div.rn.f32 	%f675, %f672, %f674;
	min.f32 	%f676, %f675, 0f3F800000;
	max.f32 	%f677, %f676, 0f00000000;
	fma.rn.f32 	%f678, %f667, %f677, %f663;
	fma.rn.f32 	%f679, %f668, %f677, %f664;
	sub.f32 	%f680, %f678, %f49;
	sub.f32 	%f681, %f679, %f50;
	mul.f32 	%f682, %f681, %f681;
	fma.rn.f32 	%f683, %f680, %f680, %f682;
	sqrt.rn.f32 	%f684, %f683;
	setp.lt.f32 	%p21, %f684, %f662;
	selp.f32 	%f6250, %f684, %f662, %p21;
	add.s32 	%r602, %r602, 4;
	setp.ne.s32 	%p22, %r602, %r604;
	@%p22 bra 	$L__BB4_52;
$L__BB4_53:
	setp.eq.s32 	%p23, %r36, 0;
	@%p23 bra 	$L__BB4_58;
	setp.eq.s32 	%p24, %r37, 0;
	@%p24 bra 	$L__BB4_56;
	shl.b32 	%r256, %r604, 1;
	mul.wide.u32 	%rd29, %r256, 8;
	add.s64 	%rd30, %rd3, %rd29;
	ld.global.v2.f32 	{%f686, %f687}, [%rd30];
	ld.global.v2.f32 	{%f688, %f689}, [%rd30+8];
	sub.f32 	%f690, %f688, %f686;
	sub.f32 	%f691, %f689, %f687;
	sub.f32 	%f692, %f49, %f686;
	sub.f32 	%f693, %f50, %f687;
	mul.f32 	%f694, %f693, %f691;
	fma.rn.f32 	%f695, %f692, %f690, %f694;
	mul.f32 	%f696, %f691, %f691;
	fma.rn.f32 	%f697, %f690, %f690, %f696;
	div.rn.f32 	%f698, %f695, %f697;
	min.f32 	%f699, %f698, 0f3F800000;
	max.f32 	%f700, %f699, 0f00000000;
	fma.rn.f32 	%f701, %f690, %f700, %f686;
	fma.rn.f32 	%f702, %f691, %f700, %f687;
	sub.f32 	%f703, %f701, %f49;
	sub.f32 	%f704, %f702, %f50;
	mul.f32 	%f705, %f704, %f704;
	fma.rn.f32 	%f706, %f703, %f703, %f705;
	sqrt.rn.f32 	%f707, %f706;
	setp.lt.f32 	%p25, %f707, %f6250;
	selp.f32 	%f708, %f707, %f6250, %p25;
	add.s32 	%r257, %r256, 2;
	mul.wide.u32 	%rd31, %r257, 8;
	add.s64 	%rd32, %rd3, %rd31;
	ld.global.v2.f32 	{%f709, %f710}, [%rd32];
	ld.global.v2.f32 	{%f711, %f712}, [%rd32+8];
	sub.f32 	%f713, %f711, %f709;
	sub.f32 	%f714, %f712, %f710;
	sub.f32 	%f715, %f49, %f709;
	sub.f32 	%f716, %f50, %f710;
	mul.f32 	%f717, %f716, %f714;
	fma.rn.f32 	%f718, %f715, %f713, %f717;
	mul.f32 	%f719, %f714, %f714;
	fma.rn.f32 	%f720, %f713, %f713, %f719;
	div.rn.f32 	%f721, %f718, %f720;
	min.f32 	%f722, %f721, 0f3F800000;
	max.f32 	%f723, %f722, 0f00000000;
	fma.rn.f32 	%f724, %f713, %f723, %f709;
	fma.rn.f32 	%f725, %f714, %f723, %f710;
	sub.f32 	%f726, %f724, %f49;
	sub.f32 	%f727, %f725, %f50;
	mul.f32 	%f728, %f727, %f727;
	fma.rn.f32 	%f729, %f726, %f726, %f728;
	sqrt.rn.f32 	%f730, %f729;
	setp.lt.f32 	%p26, %f730, %f708;
	selp.f32 	%f6250, %f730, %f708, %p26;
	sub.s32 	%r604, %r257, %r604;
$L__BB4_56:
	and.b32  	%r258, %r240, 1;
	setp.eq.b32 	%p27, %r258, 1;
	not.pred 	%p28, %p27;
	@%p28 bra 	$L__BB4_58;
	shl.b32 	%r259, %r604, 1;
	mul.wide.u32 	%rd33, %r259, 8;
	add.s64 	%rd34, %rd3, %rd33;
	ld.global.v2.f32 	{%f731, %f732}, [%rd34];
	ld.global.v2.f32 	{%f733, %f734}, [%rd34+8];
	sub.f32 	%f735, %f733, %f731;
	sub.f32 	%f736, %f734, %f732;
	sub.f32 	%f737, %f49, %f731;
	sub.f32 	%f738, %f50, %f732;
	mul.f32 	%f739, %f738, %f736;
	fma.rn.f32 	%f740, %f737, %f735, %f739;
	mul.f32 	%f741, %f736, %f736;
	fma.rn.f32 	%f742, %f735, %f735, %f741;
	div.rn.f32 	%f743, %f740, %f742;
	min.f32 	%f744, %f743, 0f3F800000;
	max.f32 	%f745, %f744, 0f00000000;
	fma.rn.f32 	%f746, %f735, %f745, %f731;
	fma.rn.f32 	%f747, %f736, %f745, %f732;
	sub.f32 	%f748, %f746, %f49;
	sub.f32 	%f749, %f747, %f50;
	mul.f32 	%f750, %f749, %f749;
	fma.rn.f32 	%f751, %f748, %f748, %f750;
	sqrt.rn.f32 	%f752, %f751;
	setp.lt.f32 	%p29, %f752, %f6250;
	selp.f32 	%f6250, %f752, %f6250, %p29;
$L__BB4_58:
	setp.lt.u32 	%p30, %r35, 3;
	ld.global.v2.f32 	{%f60, %f61}, [%rd7+4096];
	mov.f32 	%f6256, 0f7F7FFFFF;
	mov.b32 	%r607, 0;
	@%p30 bra 	$L__BB4_61;
	and.b32  	%r607, %r240, 2147483644;
	mov.f32 	%f6256, 0f7F7FFFFF;
	mov.b32 	%r605, 0;
$L__BB4_60:
	.pragma "nounroll";
	shl.b32 	%r262, %r605, 1;
	mul.wide.u32 	%rd35, %r262, 8;
	add.s64 	%rd36, %rd3, %rd35;
	ld.global.v2.f32 	{%f756, %f757}, [%rd36];
	ld.global.v2.f32 	{%f758, %f759}, [%rd36+8];
	sub.f32 	%f760, %f758, %f756;
	sub.f32 	%f761, %f759, %f757;
	sub.f32 	%f762, %f60, %f756;
	sub.f32 	%f763, %f61, %f757;
	mul.f32 	%f764, %f763, %f761;
	fma.rn.f32 	%f765, %f762, %f760, %f764;
	mul.f32 	%f766, %f761, %f761;
	fma.rn.f32 	%f767, %f760, %f760, %f766;
	div.rn.f32 	%f768, %f765, %f767;
	min.f32 	%f769, %f768, 0f3F800000;
	max.f32 	%f770, %f769, 0f00000000;
	fma.rn.f32 	%f771, %f760, %f770, %f756;
	fma.rn.f32 	%f772, %f761, %f770, %f757;
	sub.f32 	%f773, %f771, %f60;
	sub.f32 	%f774, %f772, %f61;
	mul.f32 	%f775, %f774, %f774;
	fma.rn.f32 	%f776, %f773, %f773, %f775;
	sqrt.rn.f32 	%f777, %f776;
	setp.lt.f32 	%p31, %f777, %f6256;
	selp.f32 	%f778, %f777, %f6256, %p31;
	ld.global.v2.f32 	{%f779, %f780}, [%rd36+16];
	ld.global.v2.f32 	{%f781, %f782}, [%rd36+24];
	sub.f32 	%f783, %f781, %f779;
	sub.f32 	%f784, %f782, %f780;
	sub.f32 	%f785, %f60, %f779;
	sub.f32 	%f786, %f61, %f780;
	mul.f32 	%f787, %f786, %f784;
	fma.rn.f32 	%f788, %f785, %f783, %f787;
	mul.f32 	%f789, %f784, %f784;
	fma.rn.f32 	%f790, %f783, %f783, %f789;
	div.rn.f32 	%f791, %f788, %f790;
	min.f32 	%f792, %f791, 0f3F800000;
	max.f32 	%f793, %f792, 0f00000000;
	fma.rn.f32 	%f794, %f783, %f793, %f779;
	fma.rn.f32 	%f795, %f784, %f793, %f780;
	sub.f32 	%f796, %f794, %f60;
	sub.f32 	%f797, %f795, %f61;
	mul.f32 	%f798, %f797, %f797;
	fma.rn.f32 	%f799, %f796, %f796, %f798;
	sqrt.rn.f32 	%f800, %f799;
	setp.lt.f32 	%p32, %f800, %f778;
	selp.f32 	%f801, %f800, %f778, %p32;
	ld.global.v2.f32 	{%f802, %f803}, [%rd36+32];
	ld.global.v2.f32 	{%f804, %f805}, [%rd36+40];
	sub.f32 	%f806, %f804, %f802;
	sub.f32 	%f807, %f805, %f803;
	sub.f32 	%f808, %f60, %f802;
	sub.f32 	%f809, %f61, %f803;
	mul.f32 	%f810, %f809, %f807;
	fma.rn.f32 	%f811, %f808, %f806, %f810;
	mul.f32 	%f812, %f807, %f807;
	fma.rn.f32 	%f813, %f806, %f806, %f812;
	div.rn.f32 	%f814, %f811, %f813;
	min.f32 	%f815, %f814, 0f3F800000;
	max.f32 	%f816, %f815, 0f00000000;
	fma.rn.f32 	%f817, %f806, %f816, %f802;
	fma.rn.f32 	%f818, %f807, %f816, %f803;
	sub.f32 	%f819, %f817, %f60;
	sub.f32 	%f820, %f818, %f61;
	mul.f32 	%f821, %f820, %f820;
	fma.rn.f32 	%f822, %f819, %f819, %f821;
	sqrt.rn.f32 	%f823, %f822;
	setp.lt.f32 	%p33, %f823, %f801;
	selp.f32 	%f824, %f823, %f801, %p33;
	ld.global.v2.f32 	{%f825, %f826}, [%rd36+48];
	ld.global.v2.f32 	{%f827, %f828}, [%rd36+56];
	sub.f32 	%f829, %f827, %f825;
	sub.f32 	%f830, %f828, %f826;
	sub.f32 	%f831, %f60, %f825;
	sub.f32 	%f832, %f61, %f826;
	mul.f32 	%f833, %f832, %f830;
	fma.rn.f32 	%f834, %f831, %f829, %f833;
	mul.f32 	%f835, %f830, %f830;
	fma.rn.f32 	%f836, %f829, %f829, %f835;
	div.rn.f32 	%f837, %f834, %f836;
	min.f32 	%f838, %f837, 0f3F800000;
	max.f32 	%f839, %f838, 0f00000000;
	fma.rn.f32 	%f840, %f829, %f839, %f825;
	fma.rn.f32 	%f841, %f830, %f839, %f826;
	sub.f32 	%f842, %f840, %f60;
	sub.f32 	%f843, %f841, %f61;
	mul.f32 	%f844, %f843, %f843;
	fma.rn.f32 	%f845, %f842, %f842, %f844;
	sqrt.rn.f32 	%f846, %f845;
	setp.lt.f32 	%p34, %f846, %f824;
	selp.f32 	%f6256, %f846, %f824, %p34;
	add.s32 	%r605, %r605, 4;
	setp.ne.s32 	%p35, %r605, %r607;
	@%p35 bra 	$L__BB4_60;
$L__BB4_61:
	setp.eq.s32 	%p36, %r36, 0;
	@%p36 bra 	$L__BB4_66;
	setp.eq.s32 	%p37, %r37, 0;
	@%p37 bra 	$L__BB4_64;
	shl.b32 	%r263, %r607, 1;
	mul.wide.u32 	%rd37, %r263, 8;
	add.s64 	%rd38, %rd3, %rd37;
	ld.global.v2.f32 	{%f848, %f849}, [%rd38];
	ld.global.v2.f32 	{%f850, %f851}, [%rd38+8];
	sub.f32 	%f852, %f850, %f848;
	sub.f32 	%f853, %f851, %f849;
	sub.f32 	%f854, %f60, %f848;
	sub.f32 	%f855, %f61, %f849;
	mul.f32 	%f856, %f855, %f853;
	fma.rn.f32 	%f857, %f854, %f852, %f856;
	mul.f32 	%f858, %f853, %f853;
	fma.rn.f32 	%f859, %f852, %f852, %f858;
	div.rn.f32 	%f860, %f857, %f859;
	min.f32 	%f861, %f860, 0f3F800000;
	max.f32 	%f862, %f861, 0f00000000;
	fma.rn.f32 	%f863, %f852, %f862, %f848;
	fma.rn.f32 	%f864, %f853, %f862, %f849;
	sub.f32 	%f865, %f863, %f60;
	sub.f32 	%f866, %f864, %f61;
	mul.f32 	%f867, %f866, %f866;
	fma.rn.f32 	%f868, %f865, %f865, %f867;
	sqrt.rn.f32 	%f869, %f868;
	setp.lt.f32 	%p38, %f869, %f6256;
	selp.f32 	%f870, %f869, %f6256, %p38;
	add.s32 	%r264, %r263, 2;
	mul.wide.u32 	%rd39, %r264, 8;
	add.s64 	%rd40, %rd3, %rd39;
	ld.global.v2.f32 	{%f871, %f872}, [%rd40];
	ld.global.v2.f32 	{%f873, %f874}, [%rd40+8];
	sub.f32 	%f875, %f873, %f871;
	sub.f32 	%f876, %f874, %f872;
	sub.f32 	%f877, %f60, %f871;
	sub.f32 	%f878, %f61, %f872;
	mul.f32 	%f879, %f878, %f876;
	fma.rn.f32 	%f880, %f877, %f875, %f879;
	mul.f32 	%f881, %f876, %f876;
	fma.rn.f32 	%f882, %f875, %f875, %f881;
	div.rn.f32 	%f883, %f880, %f882;
	min.f32 	%f884, %f883, 0f3F800000;
	max.f32 	%f885, %f884, 0f00000000;
	fma.rn.f32 	%f886, %f875, %f885, %f871;
	fma.rn.f32 	%f887, %f876, %f885, %f872;
	sub.f32 	%f888, %f886, %f60;
	sub.f32 	%f889, %f887, %f61;
	mul.f32 	%f890, %f889, %f889;
	fma.rn.f32 	%f891, %f888, %f888, %f890;
	sqrt.rn.f32 	%f892, %f891;
	setp.lt.f32 	%p39, %f892, %f870;
	selp.f32 	%f6256, %f892, %f870, %p39;
	sub.s32 	%r607, %r264, %r607;
$L__BB4_64:
	and.b32  	%r265, %r240, 1;
	setp.eq.b32 	%p40, %r265, 1;
	not.pred 	%p41, %p40;
	@%p41 bra 	$L__BB4_66;
	shl.b32 	%r266, %r607, 1;
	mul.wide.u32 	%rd41, %r266, 8;
	add.s64 	%rd42, %rd3, %rd41;
	ld.global.v2.f32 	{%f893, %f894}, [%rd42];
	ld.global.v2.f32 	{%f895, %f896}, [%rd42+8];
	sub.f32 	%f897, %f895, %f893;
	sub.f32 	%f898, %f896, %f894;
	sub.f32 	%f899, %f60, %f893;
	sub.f32 	%f900, %f61, %f894;
	mul.f32 	%f901, %f900, %f898;
	fma.rn.f32 	%f902, %f899, %f897, %f901;
	mul.f32 	%f903, %f898, %f898;
	fma.rn.f32 	%f904, %f897, %f897, %f903;
	div.rn.f32 	%f905, %f902, %f904;
	min.f32 	%f906, %f905, 0f3F800000;
	max.f32 	%f907, %f906, 0f00000000;
	fma.rn.f32 	%f908, %f897, %f907, %f893;
	fma.rn.f32 	%f909, %f898, %f907, %f894;
	sub.f32 	%f910, %f908, %f60;
	sub.f32 	%f911, %f909, %f61;
	mul.f32 	%f912, %f911, %f911;
	fma.rn.f32 	%f913, %f910, %f910, %f912;
	sqrt.rn.f32 	%f914, %f913;
	setp.lt.f32 	%p42, %f914, %f6256;
	selp.f32 	%f6256, %f914, %f6256, %p42;
$L__BB4_66:
	setp.lt.u32 	%p43, %r35, 3;
	ld.global.v2.f32 	{%f71, %f72}, [%rd7+6144];
	mov.f32 	%f6262, 0f7F7FFFFF;
	mov.b32 	%r610, 0;
	@%p43 bra 	$L__BB4_69;
	and.b32  	%r610, %r240, 2147483644;
	mov.f32 	%f6262, 0f7F7FFFFF;
	mov.b32 	%r608, 0;
$L__BB4_68:
	.pragma "nounroll";
	shl.b32 	%r269, %r608, 1;
	mul.wide.u32 	%rd43, %r269, 8;
	add.s64 	%rd44, %rd3, %rd43;
	ld.global.v2.f32 	{%f918, %f919}, [%rd44];
	ld.global.v2.f32 	{%f920, %f921}, [%rd44+8];
	sub.f32 	%f922, %f920, %f918;
	sub.f32 	%f923, %f921, %f919;
	sub.f32 	%f924, %f71, %f918;
	sub.f32 	%f925, %f72, %f919;
	mul.f32 	%f926, %f925, %f923;
	fma.rn.f32 	%f927, %f924, %f922, %f926;
	mul.f32 	%f928, %f923, %f923;
	fma.rn.f32 	%f929, %f922, %f922, %f928;
	div.rn.f32 	%f930, %f927, %f929;
	min.f32 	%f931, %f930, 0f3F800000;
	max.f32 	%f932, %f931, 0f00000000;
	fma.rn.f32 	%f933, %f922, %f932, %f918;
	fma.rn.f32 	%f934, %f923, %f932, %f919;
	sub.f32 	%f935, %f933, %f71;
	sub.f32 	%f936, %f934, %f72;
	mul.f32 	%f937, %f936, %f936;
	fma.rn.f32 	%f938, %f935, %f935, %f937;
	sqrt.rn.f32 	%f939, %f938;
	setp.lt.f32 	%p44, %f939, %f6262;
	selp.f32 	%f940, %f939, %f6262, %p44;
	ld.global.v2.f32 	{%f941, %f942}, [%rd44+16];
	ld.global.v2.f32 	{%f943, %f944}, [%rd44+24];
	sub.f32 	%f945, %f943, %f941;
	sub.f32 	%f946, %f944, %f942;
	sub.f32 	%f947, %f71, %f941;
	sub.f32 	%f948, %f72, %f942;
	mul.f32 	%f949, %f948, %f946;
	fma.rn.f32 	%f950, %f947, %f945, %f949;
	mul.f32 	%f951, %f946, %f946;
	fma.rn.f32 	%f952, %f945, %f945, %f951;
	div.rn.f32 	%f953, %f950, %f952;
	min.f32 	%f954, %f953, 0f3F800000;
	max.f32 	%f955, %f954, 0f00000000;
	fma.rn.f32 	%f956, %f945, %f955, %f941;
	fma.rn.f32 	%f957, %f946, %f955, %f942;
	sub.f32 	%f958, %f956, %f71;
	sub.f32 	%f959, %f957, %f72;
	mul.f32 	%f960, %f959, %f959;
	fma.rn.f32 	%f961, %f958, %f958, %f960;
	sqrt.rn.f32 	%f962, %f961;
	setp.lt.f32 	%p45, %f962, %f940;
	selp.f32 	%f963, %f962, %f940, %p45;
	ld.global.v2.f32 	{%f964, %f965}, [%rd44+32];
	ld.global.v2.f32 	{%f966, %f967}, [%rd44+40];
	sub.f32 	%f968, %f966, %f964;
	sub.f32 	%f969, %f967, %f965;
	sub.f32 	%f970, %f71, %f964;
	sub.f32 	%f971, %f72, %f965;
	mul.f32 	%f972, %f971, %f969;
	fma.rn.f32 	%f973, %f970, %f968, %f972;
	mul.f32 	%f974, %f969, %f969;
	fma.rn.f32 	%f975, %f968, %f968, %f974;
	div.rn.f32 	%f976, %f973, %f975;
	min.f32 	%f977, %f976, 0f3F800000;
	max.f32 	%f978, %f977, 0f00000000;
	fma.rn.f32 	%f979, %f968, %f978, %f964;
	fma.rn.f32 	%f980, %f969, %f978, %f965;
	sub.f32 	%f981, %f979, %f71;
	sub.f32 	%f982, %f980, %f72;
	mul.f32 	%f983, %f982, %f982;
	fma.rn.f32 	%f984, %f981, %f981, %f983;
	sqrt.rn.f32 	%f985, %f984;
	setp.lt.f32 	%p46, %f985, %f963;
	selp.f32 	%f986, %f985, %f963, %p46;
	ld.global.v2.f32 	{%f987, %f988}, [%rd44+48];
	ld.global.v2.f32 	{%f989, %f990}, [%rd44+56];
	sub.f32 	%f991, %f989, %f987;
	sub.f32 	%f992, %f990, %f988;
	sub.f32 	%f993, %f71, %f987;
	sub.f32 	%f994, %f72, %f988;
	mul.f32 	%f995, %f994, %f992;
	fma.rn.f32 	%f996, %f993, %f991, %f995;
	mul.f32 	%f997, %f992, %f992;
	fma.rn.f32 	%f998, %f991, %f991, %f997;
	div.rn.f32 	%f999, %f996, %f998;
	min.f32 	%f1000, %f999, 0f3F800000;
	max.f32 	%f1001, %f1000, 0f00000000;
	fma.rn.f32 	%f1002, %f991, %f1001, %f987;
	fma.rn.f32 	%f1003, %f992, %f1001, %f988;
	sub.f32 	%f1004, %f1002, %f71;
	sub.f32 	%f1005, %f1003, %f72;
	mul.f32 	%f1006, %f1005, %f1005;
	fma.rn.f32 	%f1007, %f1004, %f1004, %f1006;
	sqrt.rn.f32 	%f1008, %f1007;
	setp.lt.f32 	%p47, %f1008, %f986;
	selp.f32 	%f6262, %f1008, %f986, %p47;
	add.s32 	%r608, %r608, 4;
	setp.ne.s32 	%p48, %r608, %r610;
	@%p48 bra 	$L__BB4_68;
$L__BB4_69:
	setp.eq.s32 	%p49, %r36, 0;
	@%p49 bra 	$L__BB4_74;
	setp.eq.s32 	%p50, %r37, 0;
	@%p50 bra 	$L__BB4_72;
	shl.b32 	%r270, %r610, 1;
	mul.wide.u32 	%rd45, %r270, 8;
	add.s64 	%rd46, %rd3, %rd45;
	ld.global.v2.f32 	{%f1010, %f1011}, [%rd46];
	ld.global.v2.f32 	{%f1012, %f1013}, [%rd46+8];
	sub.f32 	%f1014, %f1012, %f1010;
	sub.f32 	%f1015, %f1013, %f1011;
	sub.f32 	%f1016, %f71, %f1010;
	sub.f32 	%f1017, %f72, %f1011;
	mul.f32 	%f1018, %f1017, %f1015;
	fma.rn.f32 	%f1019, %f1016, %f1014, %f1018;
	mul.f32 	%f1020, %f1015, %f1015;
	fma.rn.f32 	%f1021, %f1014, %f1014, %f1020;
	div.rn.f32 	%f1022, %f1019, %f1021;
	min.f32 	%f1023, %f1022, 0f3F800000;
	max.f32 	%f1024, %f1023, 0f00000000;
	fma.rn.f32 	%f1025, %f1014, %f1024, %f1010;
	fma.rn.f32 	%f1026, %f1015, %f1024, %f1011;
	sub.f32 	%f1027, %f1025, %f71;
	sub.f32 	%f1028, %f1026, %f72;
	mul.f32 	%f1029, %f1028, %f1028;
	fma.rn.f32 	%f1030, %f1027, %f1027, %f1029;
	sqrt.rn.f32 	%f1031, %f1030;
	setp.lt.f32 	%p51, %f1031, %f6262;
	selp.f32 	%f1032, %f1031, %f6262, %p51;
	add.s32 	%r271, %r270, 2;
	mul.wide.u32 	%rd47, %r271, 8;
	add.s64 	%rd48, %rd3, %rd47;
	ld.global.v2.f32 	{%f1033, %f1034}, [%rd48];
	ld.global.v2.f32 	{%f1035, %f1036}, [%rd48+8];
	sub.f32 	%f1037, %f1035, %f1033;
	sub.f32 	%f1038, %f1036, %f1034;
	sub.f32 	%f1039, %f71, %f1033;
	sub.f32 	%f1040, %f72, %f1034;
	mul.f32 	%f1041, %f1040, %f1038;
	fma.rn.f32 	%f1042, %f1039, %f1037, %f1041;
	mul.f32 	%f1043, %f1038, %f1038;
	fma.rn.f32 	%f1044, %f1037, %f1037, %f1043;
	div.rn.f32 	%f1045, %f1042, %f1044;
	min.f32 	%f1046, %f1045, 0f3F800000;
	max.f32 	%f1047, %f1046, 0f00000000;
	fma.rn.f32 	%f1048, %f1037, %f1047, %f1033;
	fma.rn.f32 	%f1049, %f1038, %f1047, %f1034;
	sub.f32 	%f1050, %f1048, %f71;
	sub.f32 	%f1051, %f1049, %f72;
	mul.f32 	%f1052, %f1051, %f1051;
	fma.rn.f32 	%f1053, %f1050, %f1050, %f1052;
	sqrt.rn.f32 	%f1054, %f1053;
	setp.lt.f32 	%p52, %f1054, %f1032;
	selp.f32 	%f6262, %f1054, %f1032, %p52;
	sub.s32 	%r610, %r271, %r610;
$L__BB4_72:
	and.b32  	%r272, %r240, 1;
	setp.eq.b32 	%p53, %r272, 1;
	not.pred 	%p54, %p53;
	@%p54 bra 	$L__BB4_74;
	shl.b32 	%r273, %r610, 1;
	mul.wide.u32 	%rd49, %r273, 8;
	add.s64 	%rd50, %rd3, %rd49;
	ld.global.v2.f32 	{%f1055, %f1056}, [%rd50];
	ld.global.v2.f32 	{%f1057, %f1058}, [%rd50+8];
	sub.f32 	%f1059, %f1057, %f1055;
	sub.f32 	%f1060, %f1058, %f1056;
	sub.f32 	%f1061, %f71, %f1055;
	sub.f32 	%f1062, %f72, %f1056;
	mul.f32 	%f1063, %f1062, %f1060;
	fma.rn.f32 	%f1064, %f1061, %f1059, %f1063;
	mul.f32 	%f1065, %f1060, %f1060;
	fma.rn.f32 	%f1066, %f1059, %f1059, %f1065;
	div.rn.f32 	%f1067, %f1064, %f1066;
	min.f32 	%f1068, %f1067, 0f3F800000;
	max.f32 	%f1069, %f1068, 0f00000000;
	fma.rn.f32 	%f1070, %f1059, %f1069, %f1055;
	fma.rn.f32 	%f1071, %f1060, %f1069, %f1056;
	sub.f32 	%f1072, %f1070, %f71;
	sub.f32 	%f1073, %f1071, %f72;
	mul.f32 	%f1074, %f1073, %f1073;
	fma.rn.f32 	%f1075, %f1072, %f1072, %f1074;
	sqrt.rn.f32 	%f1076, %f1075;
	setp.lt.f32 	%p55, %f1076, %f6262;
	selp.f32 	%f6262, %f1076, %f6262, %p55;
$L__BB4_74:
	setp.lt.u32 	%p56, %r35, 3;
	ld.global.v2.f32 	{%f82, %f83}, [%rd7+8192];
	mov.f32 	%f6268, 0f7F7FFFFF;
	mov.b32 	%r613, 0;
	@%p56 bra 	$L__BB4_77;
	and.b32  	%r613, %r240, 2147483644;
	mov.f32 	%f6268, 0f7F7FFFFF;
	mov.b32 	%r611, 0;
$L__BB4_76:
	.pragma "nounroll";
	shl.b32 	%r276, %r611, 1;
	mul.wide.u32 	%rd51, %r276, 8;
	add.s64 	%rd52, %rd3, %rd51;
	ld.global.v2.f32 	{%f1080, %f1081}, [%rd52];
	ld.global.v2.f32 	{%f1082, %f1083}, [%rd52+8];
	sub.f32 	%f1084, %f1082, %f1080;
	sub.f32 	%f1085, %f1083, %f1081;
	sub.f32 	%f1086, %f82, %f1080;
	sub.f32 	%f1087, %f83, %f1081;
	mul.f32 	%f1088, %f1087, %f1085;
	fma.rn.f32 	%f1089, %f1086, %f1084, %f1088;
	mul.f32 	%f1090, %f1085, %f1085;
	fma.rn.f32 	%f1091, %f1084, %f1084, %f1090;
	div.rn.f32 	%f1092, %f1089, %f1091;
	min.f32 	%f1093, %f1092, 0f3F800000;
	max.f32 	%f1094, %f1093, 0f00000000;
	fma.rn.f32 	%f1095, %f1084, %f1094, %f1080;
	fma.rn.f32 	%f1096, %f1085, %f1094, %f1081;
	sub.f32 	%f1097, %f1095, %f82;
	sub.f32 	%f1098, %f1096, %f83;
	mul.f32 	%f1099, %f1098, %f1098;
	fma.rn.f32 	%f1100, %f1097, %f1097, %f1099;
	sqrt.rn.f32 	%f1101, %f1100;
	setp.lt.f32 	%p57, %f1101, %f6268;
	selp.f32 	%f1102, %f1101, %f6268, %p57;
	ld.global.v2.f32 	{%f1103, %f1104}, [%rd52+16];
	ld.global.v2.f32 	{%f1105, %f1106}, [%rd52+24];
	sub.f32 	%f1107, %f1105, %f1103;
	sub.f32 	%f1108, %f1106, %f1104;
	sub.f32 	%f1109, %f82, %f1103;
	sub.f32 	%f1110, %f83, %f1104;
	mul.f32 	%f1111, %f1110, %f1108;
	fma.rn.f32 	%f1112, %f1109, %f1107, %f1111;
	mul.f32 	%f1113, %f1108, %f1108;
	fma.rn.f32 	%f1114, %f1107, %f1107, %f1113;
	div.rn.f32 	%f1115, %f1112, %f1114;
	min.f32 	%f1116, %f1115, 0f3F800000;
	max.f32 	%f1117, %f1116, 0f00000000;
	fma.rn.f32 	%f1118, %f1107, %f1117, %f1103;
	fma.rn.f32 	%f1119, %f1108, %f1117, %f1104;
	sub.f32 	%f1120, %f1118, %f82;
	sub.f32 	%f1121, %f1119, %f83;
	mul.f32 	%f1122, %f1121, %f1121;
	fma.rn.f32 	%f1123, %f1120, %f1120, %f1122;
	sqrt.rn.f32 	%f1124, %f1123;
	setp.lt.f32 	%p58, %f1124, %f1102;
	selp.f32 	%f1125, %f1124, %f1102, %p58;
	ld.global.v2.f32 	{%f1126, %f1127}, [%rd52+32];
	ld.global.v2.f32 	{%f1128, %f1129}, [%rd52+40];
	sub.f32 	%f1130, %f1128, %f1126;
	sub.f32 	%f1131, %f1129, %f1127;
	sub.f32 	%f1132, %f82, %f1126;
	sub.f32 	%f1133, %f83, %f1127;
	mul.f32 	%f1134, %f1133, %f1131;
	fma.rn.f32 	%f1135, %f1132, %f1130, %f1134;
	mul.f32 	%f1136, %f1131, %f1131;
	fma.rn.f32 	%f1137, %f1130, %f1130, %f1136;
	div.rn.f32 	%f1138, %f1135, %f1137;
	min.f32 	%f1139, %f1138, 0f3F800000;
	max.f32 	%f1140, %f1139, 0f00000000;
	fma.rn.f32 	%f1141, %f1130, %f1140, %f1126;
	fma.rn.f32 	%f1142, %f1131, %f1140, %f1127;
	sub.f32 	%f1143, %f1141, %f82;
	sub.f32 	%f1144, %f1142, %f83;
	mul.f32 	%f1145, %f1144, %f1144;
	fma.rn.f32 	%f1146, %f1143, %f1143, %f1145;
	sqrt.rn.f32 	%f1147, %f1146;
	setp.lt.f32 	%p59, %f1147, %f1125;
	selp.f32 	%f1148, %f1147, %f1125, %p59;
	ld.global.v2.f32 	{%f1149, %f1150}, [%rd52+48];
	ld.global.v2.f32 	{%f1151, %f1152}, [%rd52+56];
	sub.f32 	%f1153, %f1151, %f1149;
	sub.f32 	%f1154, %f1152, %f1150;
	sub.f32 	%f1155, %f82, %f1149;
	sub.f32 	%f1156, %f83, %f1150;
	mul.f32 	%f1157, %f1156, %f1154;
	fma.rn.f32 	%f1158, %f1155, %f1153, %f1157;
	mul.f32 	%f1159, %f1154, %f1154;
	fma.rn.f32 	%f1160, %f1153, %f1153, %f1159;
	div.rn.f32 	%f1161, %f1158, %f1160;
	min.f32 	%f1162, %f1161, 0f3F800000;
	max.f32 	%f1163, %f1162, 0f00000000;
	fma.rn.f32 	%f1164, %f1153, %f1163, %f1149;
	fma.rn.f32 	%f1165, %f1154, %f1163, %f1150;
	sub.f32 	%f1166, %f1164, %f82;
	sub.f32 	%f1167, %f1165, %f83;
	mul.f32 	%f1168, %f1167, %f1167;
	fma.rn.f32 	%f1169, %f1166, %f1166, %f1168;
	sqrt.rn.f32 	%f1170, %f1169;
	setp.lt.f32 	%p60, %f1170, %f1148;
	selp.f32 	%f6268, %f1170, %f1148, %p60;
	add.s32 	%r611, %r611, 4;
	setp.ne.s32 	%p61, %r611, %r613;
	@%p61 bra 	$L__BB4_76;
$L__BB4_77:
	setp.eq.s32 	%p62, %r36, 0;
	@%p62 bra 	$L__BB4_82;
	setp.eq.s32 	%p63, %r37, 0;
	@%p63 bra 	$L__BB4_80;
	shl.b32 	%r277, %r613, 1;
	mul.wide.u32 	%rd53, %r277, 8;
	add.s64 	%rd54, %rd3, %rd53;
	ld.global.v2.f32 	{%f1172, %f1173}, [%rd54];
	ld.global.v2.f32 	{%f1174, %f1175}, [%rd54+8];
	sub.f32 	%f1176, %f1174, %f1172;
	sub.f32 	%f1177, %f1175, %f1173;
	sub.f32 	%f1178, %f82, %f1172;
	sub.f32 	%f1179, %f83, %f1173;
	mul.f32 	%f1180, %f1179, %f1177;
	fma.rn.f32 	%f1181, %f1178, %f1176, %f1180;
	mul.f32 	%f1182, %f1177, %f1177;
	fma.rn.f32 	%f1183, %f1176, %f1176, %f1182;
	div.rn.f32 	%f1184, %f1181, %f1183;
	min.f32 	%f1185, %f1184, 0f3F800000;
	max.f32 	%f1186, %f1185, 0f00000000;
	fma.rn.f32 	%f1187, %f1176, %f1186, %f1172;
	fma.rn.f32 	%f1188, %f1177, %f1186, %f1173;
	sub.f32 	%f1189, %f1187, %f82;
	sub.f32 	%f1190, %f1188, %f83;
	mul.f32 	%f1191, %f1190, %f1190;
	fma.rn.f32 	%f1192, %f1189, %f1189, %f1191;
	sqrt.rn.f32 	%f1193, %f1192;
	setp.lt.f32 	%p64, %f1193, %f6268;
	selp.f32 	%f1194, %f1193, %f6268, %p64;
	add.s32 	%r278, %r277, 2;
	mul.wide.u32 	%rd55, %r278, 8;
	add.s64 	%rd56, %rd3, %rd55;
	ld.global.v2.f32 	{%f1195, %f1196}, [%rd56];
	ld.global.v2.f32 	{%f1197, %f1198}, [%rd56+8];
	sub.f32 	%f1199, %f1197, %f1195;
	sub.f32 	%f1200, %f1198, %f1196;
	sub.f32 	%f1201, %f82, %f1195;
	sub.f32 	%f1202, %f83, %f1196;
	mul.f32 	%f1203, %f1202, %f1200;
	fma.rn.f32 	%f1204, %f1201, %f1199, %f1203;
	mul.f32 	%f1205, %f1200, %f1200;
	fma.rn.f32 	%f1206, %f1199, %f1199, %f1205;
	div.rn.f32 	%f1207, %f1204, %f1206;
	min.f32 	%f1208, %f1207, 0f3F800000;
	max.f32 	%f1209, %f1208, 0f00000000;
	fma.rn.f32 	%f1210, %f1199, %f1209, %f1195;
	fma.rn.f32 	%f1211, %f1200, %f1209, %f1196;
	sub.f32 	%f1212, %f1210, %f82;
	sub.f32 	%f1213, %f1211, %f83;
	mul.f32 	%f1214, %f1213, %f1213;
	fma.rn.f32 	%f1215, %f1212, %f1212, %f1214;
	sqrt.rn.f32 	%f1216, %f1215;
	setp.lt.f32 	%p65, %f1216, %f1194;
	selp.f32 	%f6268, %f1216, %f1194, %p65;
	sub.s32 	%r613, %r278, %r613;
$L__BB4_80:
	and.b32  	%r279, %r240, 1;
	setp.eq.b32 	%p66, %r279, 1;
	not.pred 	%p67, %p66;
	@%p67 bra 	$L__BB4_82;
	shl.b32 	%r280, %r613, 1;
	mul.wide.u32 	%rd57, %r280, 8;
	add.s64 	%rd58, %rd3, %rd57;
	ld.global.v2.f32 	{%f1217, %f1218}, [%rd58];
	ld.global.v2.f32 	{%f1219, %f1220}, [%rd58+8];
	sub.f32 	%f1221, %f1219, %f1217;
	sub.f32 	%f1222, %f1220, %f1218;
	sub.f32 	%f1223, %f82, %f1217;
	sub.f32 	%f1224, %f83, %f1218;
	mul.f32 	%f1225, %f1224, %f1222;
	fma.rn.f32 	%f1226, %f1223, %f1221, %f1225;
	mul.f32 	%f1227, %f1222, %f1222;
	fma.rn.f32 	%f1228, %f1221, %f1221, %f1227;
	div.rn.f32 	%f1229, %f1226, %f1228;
	min.f32 	%f1230, %f1229, 0f3F800000;
	max.f32 	%f1231, %f1230, 0f00000000;
	fma.rn.f32 	%f1232, %f1221, %f1231, %f1217;
	fma.rn.f32 	%f1233, %f1222, %f1231, %f1218;
	sub.f32 	%f1234, %f1232, %f82;
	sub.f32 	%f1235, %f1233, %f83;
	mul.f32 	%f1236, %f1235, %f1235;
	fma.rn.f32 	%f1237, %f1234, %f1234, %f1236;
	sqrt.rn.f32 	%f1238, %f1237;
	setp.lt.f32 	%p68, %f1238, %f6268;
	selp.f32 	%f6268, %f1238, %f6268, %p68;
$L__BB4_82:
	setp.lt.u32 	%p69, %r35, 3;
	ld.global.v2.f32 	{%f93, %f94}, [%rd7+10240];
	mov.f32 	%f6274, 0f7F7FFFFF;
	mov.b32 	%r616, 0;
	@%p69 bra 	$L__BB4_85;
	and.b32  	%r616, %r240, 2147483644;
	mov.f32 	%f6274, 0f7F7FFFFF;
	mov.b32 	%r614, 0;
$L__BB4_84:
	.pragma "nounroll";
	shl.b32 	%r283, %r614, 1;
	mul.wide.u32 	%rd59, %r283, 8;
	add.s64 	%rd60, %rd3, %rd59;
	ld.global.v2.f32 	{%f1242, %f1243}, [%rd60];
	ld.global.v2.f32 	{%f1244, %f1245}, [%rd60+8];
	sub.f32 	%f1246, %f1244, %f1242;
	sub.f32 	%f1247, %f1245, %f1243;
	sub.f32 	%f1248, %f93, %f1242;
	sub.f32 	%f1249, %f94, %f1243;
	mul.f32 	%f1250, %f1249, %f1247;
	fma.rn.f32 	%f1251, %f1248, %f1246, %f1250;
	mul.f32 	%f1252, %f1247, %f1247;
	fma.rn.f32 	%f1253, %f1246, %f1246, %f1252;
	div.rn.f32 	%f1254, %f1251, %f1253;
	min.f32 	%f1255, %f1254, 0f3F800000;
	max.f32 	%f1256, %f1255, 0f00000000;
	fma.rn.f32 	%f1257, %f1246, %f1256, %f1242;
	fma.rn.f32 	%f1258, %f1247, %f1256, %f1243;
	sub.f32 	%f1259, %f1257, %f93;
	sub.f32 	%f1260, %f1258, %f94;
	mul.f32 	%f1261, %f1260, %f1260;
	fma.rn.f32 	%f1262, %f1259, %f1259, %f1261;
	sqrt.rn.f32 	%f1263, %f1262;
	setp.lt.f32 	%p70, %f1263, %f6274;
	selp.f32 	%f1264, %f1263, %f6274, %p70;
	ld.global.v2.f32 	{%f1265, %f1266}, [%rd60+16];
	ld.global.v2.f32 	{%f1267, %f1268}, [%rd60+24];
	sub.f32 	%f1269, %f1267, %f1265;
	sub.f32 	%f1270, %f1268, %f1266;
	sub.f32 	%f1271, %f93, %f1265;
	sub.f32 	%f1272, %f94, %f1266;
	mul.f32 	%f1273, %f1272, %f1270;
	fma.rn.f32 	%f1274, %f1271, %f1269, %f1273;
	mul.f32 	%f1275, %f1270, %f1270;
	fma.rn.f32 	%f1276, %f1269, %f1269, %f1275;
	div.rn.f32 	%f1277, %f1274, %f1276;
	min.f32 	%f1278, %f1277, 0f3F800000;
	max.f32 	%f1279, %f1278, 0f00000000;
	fma.rn.f32 	%f1280, %f1269, %f1279, %f1265;
	fma.rn.f32 	%f1281, %f1270, %f1279, %f1266;
	sub.f32 	%f1282, %f1280, %f93;
	sub.f32 	%f1283, %f1281, %f94;
	mul.f32 	%f1284, %f1283, %f1283;
	fma.rn.f32 	%f1285, %f1282, %f1282, %f1284;
	sqrt.rn.f32 	%f1286, %f1285;
	setp.lt.f32 	%p71, %f1286, %f1264;
	selp.f32 	%f1287, %f1286, %f1264, %p71;
	ld.global.v2.f32 	{%f1288, %f1289}, [%rd60+32];
	ld.global.v2.f32 	{%f1290, %f1291}, [%rd60+40];
	sub.f32 	%f1292, %f1290, %f1288;
	sub.f32 	%f1293, %f1291, %f1289;
	sub.f32 	%f1294, %f93, %f1288;
	sub.f32 	%f1295, %f94, %f1289;
	mul.f32 	%f1296, %f1295, %f1293;
	fma.rn.f32 	%f1297, %f1294, %f1292, %f1296;
	mul.f32 	%f1298, %f1293, %f1293;
	fma.rn.f32 	%f1299, %f1292, %f1292, %f1298;
	div.rn.f32 	%f1300, %f1297, %f1299;
	min.f32 	%f1301, %f1300, 0f3F800000;
	max.f32 	%f1302, %f1301, 0f00000000;
	fma.rn.f32 	%f1303, %f1292, %f1302, %f1288;
	fma.rn.f32 	%f1304, %f1293, %f1302, %f1289;
	sub.f32 	%f1305, %f1303, %f93;
	sub.f32 	%f1306, %f1304, %f94;
	mul.f32 	%f1307, %f1306, %f1306;
	fma.rn.f32 	%f1308, %f1305, %f1305, %f1307;
	sqrt.rn.f32 	%f1309, %f1308;
	setp.lt.f32 	%p72, %f1309, %f1287;
	selp.f32 	%f1310, %f1309, %f1287, %p72;
	ld.global.v2.f32 	{%f1311, %f1312}, [%rd60+48];
	ld.global.v2.f32 	{%f1313, %f1314}, [%rd60+56];
	sub.f32 	%f1315, %f1313, %f1311;
	sub.f32 	%f1316, %f1314, %f1312;
	sub.f32 	%f1317, %f93, %f1311;
	sub.f32 	%f1318, %f94, %f1312;
	mul.f32 	%f1319, %f1318, %f1316;
	fma.rn.f32 	%f1320, %f1317, %f1315, %f1319;
	mul.f32 	%f1321, %f1316, %f1316;
	fma.rn.f32 	%f1322, %f1315, %f1315, %f1321;
	div.rn.f32 	%f1323, %f1320, %f1322;
	min.f32 	%f1324, %f1323, 0f3F800000;
	max.f32 	%f1325, %f1324, 0f00000000;
	fma.rn.f32 	%f1326, %f1315, %f1325, %f1311;
	fma.rn.f32 	%f1327, %f1316, %f1325, %f1312;
	sub.f32 	%f1328, %f1326, %f93;
	sub.f32 	%f1329, %f1327, %f94;
	mul.f32 	%f1330, %f1329, %f1329;
	fma.rn.f32 	%f1331, %f1328, %f1328, %f1330;
	sqrt.rn.f32 	%f1332, %f1331;
	setp.lt.f32 	%p73, %f1332, %f1310;
	selp.f32 	%f6274, %f1332, %f1310, %p73;
	add.s32 	%r614, %r614, 4;
	setp.ne.s32 	%p74, %r614, %r616;
	@%p74 bra 	$L__BB4_84;
$L__BB4_85:
	setp.eq.s32 	%p75, %r36, 0;
	@%p75 bra 	$L__BB4_90;
	setp.eq.s32 	%p76, %r37, 0;
	@%p76 bra 	$L__BB4_88;
	shl.b32 	%r284, %r616, 1;
	mul.wide.u32 	%rd61, %r284, 8;
	add.s64 	%rd62, %rd3, %rd61;
	ld.global.v2.f32 	{%f1334, %f1335}, [%rd62];
	ld.global.v2.f32 	{%f1336, %f1337}, [%rd62+8];
	sub.f32 	%f1338, %f1336, %f1334;
	sub.f32 	%f1339, %f1337, %f1335;
	sub.f32 	%f1340, %f93, %f1334;
	sub.f32 	%f1341, %f94, %f1335;
	mul.f32 	%f1342, %f1341, %f1339;
	fma.rn.f32 	%f1343, %f1340, %f1338, %f1342;
	mul.f32 	%f1344, %f1339, %f1339;
	fma.rn.f32 	%f1345, %f1338, %f1338, %f1344;
	div.rn.f32 	%f1346, %f1343, %f1345;
	min.f32 	%f1347, %f1346, 0f3F800000;
	max.f32 	%f1348, %f1347, 0f00000000;
	fma.rn.f32 	%f1349, %f1338, %f1348, %f1334;
	fma.rn.f32 	%f1350, %f1339, %f1348, %f1335;
	sub.f32 	%f1351, %f1349, %f93;
	sub.f32 	%f1352, %f1350, %f94;
	mul.f32 	%f1353, %f1352, %f1352;
	fma.rn.f32 	%f1354, %f1351, %f1351, %f1353;
	sqrt.rn.f32 	%f1355, %f1354;
	setp.lt.f32 	%p77, %f1355, %f6274;
	selp.f32 	%f1356, %f1355, %f6274, %p77;
	add.s32 	%r285, %r284, 2;
	mul.wide.u32 	%rd63, %r285, 8;
	add.s64 	%rd64, %rd3, %rd63;
	ld.global.v2.f32 	{%f1357, %f1358}, [%rd64];
	ld.global.v2.f32 	{%f1359, %f1360}, [%rd64+8];
	sub.f32 	%f1361, %f1359, %f1357;
	sub.f32 	%f1362, %f1360, %f1358;
	sub.f32 	%f1363, %f93, %f1357;
	sub.f32 	%f1364, %f94, %f1358;
	mul.f32 	%f1365, %f1364, %f1362;
	fma.rn.f32 	%f1366, %f1363, %f1361, %f1365;
	mul.f32 	%f1367, %f1362, %f1362;
	fma.rn.f32 	%f1368, %f1361, %f1361, %f1367;
	div.rn.f32 	%f1369, %f1366, %f1368;
	min.f32 	%f1370, %f1369, 0f3F800000;
	max.f32 	%f1371, %f1370, 0f00000000;
	fma.rn.f32 	%f1372, %f1361, %f1371, %f1357;
	fma.rn.f32 	%f1373, %f1362, %f1371, %f1358;
	sub.f32 	%f1374, %f1372, %f93;
	sub.f32 	%f1375, %f1373, %f94;
	mul.f32 	%f1376, %f1375, %f1375;
	fma.rn.f32 	%f1377, %f1374, %f1374, %f1376;
	sqrt.rn.f32 	%f1378, %f1377;
	setp.lt.f32 	%p78, %f1378, %f1356;
	selp.f32 	%f6274, %f1378, %f1356, %p78;
	sub.s32 	%r616, %r285, %r616;
$L__BB4_88:
	and.b32  	%r286, %r240, 1;
	setp.eq.b32 	%p79, %r286, 1;
	not.pred 	%p80, %p79;
	@%p80 bra 	$L__BB4_90;
	shl.b32 	%r287, %r616, 1;
	mul.wide.u32 	%rd65, %r287, 8;
	add.s64 	%rd66, %rd3, %rd65;
	ld.global.v2.f32 	{%f1379, %f1380}, [%rd66];
	ld.global.v2.f32 	{%f1381, %f1382}, [%rd66+8];
	sub.f32 	%f1383, %f1381, %f1379;
	sub.f32 	%f1384, %f1382, %f1380;
	sub.f32 	%f1385, %f93, %f1379;
	sub.f32 	%f1386, %f94, %f1380;
	mul.f32 	%f1387, %f1386, %f1384;
	fma.rn.f32 	%f1388, %f1385, %f1383, %f1387;
	mul.f32 	%f1389, %f1384, %f1384;
	fma.rn.f32 	%f1390, %f1383, %f1383, %f1389;
	div.rn.f32 	%f1391, %f1388, %f1390;
	min.f32 	%f1392, %f1391, 0f3F800000;
	max.f32 	%f1393, %f1392, 0f00000000;
	fma.rn.f32 	%f1394, %f1383, %f1393, %f1379;
	fma.rn.f32 	%f1395, %f1384, %f1393, %f1380;
	sub.f32 	%f1396, %f1394, %f93;
	sub.f32 	%f1397, %f1395, %f94;
	mul.f32 	%f1398, %f1397, %f1397;
	fma.rn.f32 	%f1399, %f1396, %f1396, %f1398;
	sqrt.rn.f32 	%f1400, %f1399;
	setp.lt.f32 	%p81, %f1400, %f6274;
	selp.f32 	%f6274, %f1400, %f6274, %p81;
$L__BB4_90:
	setp.lt.u32 	%p82, %r35, 3;
	ld.global.v2.f32 	{%f104, %f105}, [%rd7+12288];
	mov.f32 	%f6280, 0f7F7FFFFF;
	mov.b32 	%r619, 0;
	@%p82 bra 	$L__BB4_93;
	and.b32  	%r619, %r240, 2147483644;
	mov.f32 	%f6280, 0f7F7FFFFF;
	mov.b32 	%r617, 0;
$L__BB4_92:
	.pragma "nounroll";
	shl.b32 	%r290, %r617, 1;
	mul.wide.u32 	%rd67, %r290, 8;
	add.s64 	%rd68, %rd3, %rd67;
	ld.global.v2.f32 	{%f1404, %f1405}, [%rd68];
	ld.global.v2.f32 	{%f1406, %f1407}, [%rd68+8];
	sub.f32 	%f1408, %f1406, %f1404;
	sub.f32 	%f1409, %f1407, %f1405;
	sub.f32 	%f1410, %f104, %f1404;
	sub.f32 	%f1411, %f105, %f1405;
	mul.f32 	%f1412, %f1411, %f1409;
	fma.rn.f32 	%f1413, %f1410, %f1408, %f1412;
	mul.f32 	%f1414, %f1409, %f1409;
	fma.rn.f32 	%f1415, %f1408, %f1408, %f1414;
	div.rn.f32 	%f1416, %f1413, %f1415;
	min.f32 	%f1417, %f1416, 0f3F800000;
	max.f32 	%f1418, %f1417, 0f00000000;
	fma.rn.f32 	%f1419, %f1408, %f1418, %f1404;
	fma.rn.f32 	%f1420, %f1409, %f1418, %f1405;
	sub.f32 	%f1421, %f1419, %f104;
	sub.f32 	%f1422, %f1420, %f105;
	mul.f32 	%f1423, %f1422, %f1422;
	fma.rn.f32 	%f1424, %f1421, %f1421, %f1423;
	sqrt.rn.f32 	%f1425, %f1424;
	setp.lt.f32 	%p83, %f1425, %f6280;
	selp.f32 	%f1426, %f1425, %f6280, %p83;
	ld.global.v2.f32 	{%f1427, %f1428}, [%rd68+16];
	ld.global.v2.f32 	{%f1429, %f1430}, [%rd68+24];
	sub.f32 	%f1431, %f1429, %f1427;
	sub.f32 	%f1432, %f1430, %f1428;
	sub.f32 	%f1433, %f104, %f1427;
	sub.f32 	%f1434, %f105, %f1428;
	mul.f32 	%f1435, %f1434, %f1432;
	fma.rn.f32 	%f1436, %f1433, %f1431, %f1435;
	mul.f32 	%f1437, %f1432, %f1432;
	fma.rn.f32 	%f1438, %f1431, %f1431, %f1437;
	div.rn.f32 	%f1439, %f1436, %f1438;
	min.f32 	%f1440, %f1439, 0f3F800000;
	max.f32 	%f1441, %f1440, 0f00000000;
	fma.rn.f32 	%f1442, %f1431, %f1441, %f1427;
	fma.rn.f32 	%f1443, %f1432, %f1441, %f1428;
	sub.f32 	%f1444, %f1442, %f104;
	sub.f32 	%f1445, %f1443, %f105;
	mul.f32 	%f1446, %f1445, %f1445;
	fma.rn.f32 	%f1447, %f1444, %f1444, %f1446;
	sqrt.rn.f32 	%f1448, %f1447;
	setp.lt.f32 	%p84, %f1448, %f1426;
	selp.f32 	%f1449, %f1448, %f1426, %p84;
	ld.global.v2.f32 	{%f1450, %f1451}, [%rd68+32];
	ld.global.v2.f32 	{%f1452, %f1453}, [%rd68+40];
	sub.f32 	%f1454, %f1452, %f1450;
	sub.f32 	%f1455, %f1453, %f1451;
	sub.f32 	%f1456, %f104, %f1450;
	sub.f32 	%f1457, %f105, %f1451;
	mul.f32 	%f1458, %f1457, %f1455;
	fma.rn.f32 	%f1459, %f1456, %f1454, %f1458;
	mul.f32 	%f1460, %f1455, %f1455;
	fma.rn.f32 	%f1461, %f1454, %f1454, %f1460;
	div.rn.f32 	%f1462, %f1459, %f1461;
	min.f32 	%f1463, %f1462, 0f3F800000;
	max.f32 	%f1464, %f1463, 0f00000000;
	fma.rn.f32 	%f1465, %f1454, %f1464, %f1450;
	fma.rn.f32 	%f1466, %f1455, %f1464, %f1451;
	sub.f32 	%f1467, %f1465, %f104;
	sub.f32 	%f1468, %f1466, %f105;
	mul.f32 	%f1469, %f1468, %f1468;
	fma.rn.f32 	%f1470, %f1467, %f1467, %f1469;
	sqrt.rn.f32 	%f1471, %f1470;
	setp.lt.f32 	%p85, %f1471, %f1449;
	selp.f32 	%f1472, %f1471, %f1449, %p85;
	ld.global.v2.f32 	{%f1473, %f1474}, [%rd68+48];
	ld.global.v2.f32 	{%f1475, %f1476}, [%rd68+56];
	sub.f32 	%f1477, %f1475, %f1473;
	sub.f32 	%f1478, %f1476, %f1474;
	sub.f32 	%f1479, %f104, %f1473;
	sub.f32 	%f1480, %f105, %f1474;
	mul.f32 	%f1481, %f1480, %f1478;
	fma.rn.f32 	%f1482, %f1479, %f1477, %f1481;
	mul.f32 	%f1483, %f1478, %f1478;
	fma.rn.f32 	%f1484, %f1477, %f1477, %f1483;
	div.rn.f32 	%f1485, %f1482, %f1484;
	min.f32 	%f1486, %f1485, 0f3F800000;
	max.f32 	%f1487, %f1486, 0f00000000;
	fma.rn.f32 	%f1488, %f1477, %f1487, %f1473;
	fma.rn.f32 	%f1489, %f1478, %f1487, %f1474;
	sub.f32 	%f1490, %f1488, %f104;
	sub.f32 	%f1491, %f1489, %f105;
	mul.f32 	%f1492, %f1491, %f1491;
	fma.rn.f32 	%f1493, %f1490, %f1490, %f1492;
	sqrt.rn.f32 	%f1494, %f1493;
	setp.lt.f32 	%p86, %f1494, %f1472;
	selp.f32 	%f6280, %f1494, %f1472, %p86;
	add.s32 	%r617, %r617, 4;
	setp.ne.s32 	%p87, %r617, %r619;
	@%p87 bra 	$L__BB4_92;
$L__BB4_93:
	setp.eq.s32 	%p88, %r36, 0;
	@%p88 bra 	$L__BB4_98;
	setp.eq.s32 	%p89, %r37, 0;
	@%p89 bra 	$L__BB4_96;
	shl.b32 	%r291, %r619, 1;
	mul.wide.u32 	%rd69, %r291, 8;
	add.s64 	%rd70, %rd3, %rd69;
	ld.global.v2.f32 	{%f1496, %f1497}, [%rd70];
	ld.global.v2.f32 	{%f1498, %f1499}, [%rd70+8];
	sub.f32 	%f1500, %f1498, %f1496;
	sub.f32 	%f1501, %f1499, %f1497;
	sub.f32 	%f1502, %f104, %f1496;
	sub.f32 	%f1503, %f105, %f1497;
	mul.f32 	%f1504, %f1503, %f1501;
	fma.rn.f32 	%f1505, %f1502, %f1500, %f1504;
	mul.f32 	%f1506, %f1501, %f1501;
	fma.rn.f32 	%f1507, %f1500, %f1500, %f1506;
	div.rn.f32 	%f1508, %f1505, %f1507;
	min.f32 	%f1509, %f1508, 0f3F800000;
	max.f32 	%f1510, %f1509, 0f00000000;
	fma.rn.f32 	%f1511, %f1500, %f1510, %f1496;
	fma.rn.f32 	%f1512, %f1501, %f1510, %f1497;
	sub.f32 	%f1513, %f1511, %f104;
	sub.f32 	%f1514, %f1512, %f105;
	mul.f32 	%f1515, %f1514, %f1514;
	fma.rn.f32 	%f1516, %f1513, %f1513, %f1515;
	sqrt.rn.f32 	%f1517, %f1516;
	setp.lt.f32 	%p90, %f1517, %f6280;
	selp.f32 	%f1518, %f1517, %f6280, %p90;
	add.s32 	%r292, %r291, 2;
	mul.wide.u32 	%rd71, %r292, 8;
	add.s64 	%rd72, %rd3, %rd71;
	ld.global.v2.f32 	{%f1519, %f1520}, [%rd72];
	ld.global.v2.f32 	{%f1521, %f1522}, [%rd72+8];
	sub.f32 	%f1523, %f1521, %f1519;
	sub.f32 	%f1524, %f1522, %f1520;
	sub.f32 	%f1525, %f104, %f1519;
	sub.f32 	%f1526, %f105, %f1520;
	mul.f32 	%f1527, %f1526, %f1524;
	fma.rn.f32 	%f1528, %f1525, %f1523, %f1527;
	mul.f32 	%f1529, %f1524, %f1524;
	fma.rn.f32 	%f1530, %f1523, %f1523, %f1529;
	div.rn.f32 	%f1531, %f1528, %f1530;
	min.f32 	%f1532, %f1531, 0f3F800000;
	max.f32 	%f1533, %f1532, 0f00000000;
	fma.rn.f32 	%f1534, %f1523, %f1533, %f1519;
	fma.rn.f32 	%f1535, %f1524, %f1533, %f1520;
	sub.f32 	%f1536, %f1534, %f104;
	sub.f32 	%f1537, %f1535, %f105;
	mul.f32 	%f1538, %f1537, %f1537;
	fma.rn.f32 	%f1539, %f1536, %f1536, %f1538;
	sqrt.rn.f32 	%f1540, %f1539;
	setp.lt.f32 	%p91, %f1540, %f1518;
	selp.f32 	%f6280, %f1540, %f1518, %p91;
	sub.s32 	%r619, %r292, %r619;
$L__BB4_96:
	and.b32  	%r293, %r240, 1;
	setp.eq.b32 	%p92, %r293, 1;
	not.pred 	%p93, %p92;
	@%p93 bra 	$L__BB4_98;
	shl.b32 	%r294, %r619, 1;
	mul.wide.u32 	%rd73, %r294, 8;
	add.s64 	%rd74, %rd3, %rd73;
	ld.global.v2.f32 	{%f1541, %f1542}, [%rd74];
	ld.global.v2.f32 	{%f1543, %f1544}, [%rd74+8];
	sub.f32 	%f1545, %f1543, %f1541;
	sub.f32 	%f1546, %f1544, %f1542;
	sub.f32 	%f1547, %f104, %f1541;
	sub.f32 	%f1548, %f105, %f1542;
	mul.f32 	%f1549, %f1548, %f1546;
	fma.rn.f32 	%f1550, %f1547, %f1545, %f1549;
	mul.f32 	%f1551, %f1546, %f1546;
	fma.rn.f32 	%f1552, %f1545, %f1545, %f1551;
	div.rn.f32 	%f1553, %f1550, %f1552;
	min.f32 	%f1554, %f1553, 0f3F800000;
	max.f32 	%f1555, %f1554, 0f00000000;
	fma.rn.f32 	%f1556, %f1545, %f1555, %f1541;
	fma.rn.f32 	%f1557, %f1546, %f1555, %f1542;
	sub.f32 	%f1558, %f1556, %f104;
	sub.f32 	%f1559, %f1557, %f105;
	mul.f32 	%f1560, %f1559, %f1559;
	fma.rn.f32 	%f1561, %f1558, %f1558, %f1560;
	sqrt.rn.f32 	%f1562, %f1561;
	setp.lt.f32 	%p94, %f1562, %f6280;
	selp.f32 	%f6280, %f1562, %f6280, %p94;
$L__BB4_98:
	setp.lt.u32 	%p95, %r35, 3;
	ld.global.v2.f32 	{%f115, %f116}, [%rd7+14336];
	mov.f32 	%f6286, 0f7F7FFFFF;
	mov.b32 	%r622, 0;
	@%p95 bra 	$L__BB4_101;
	and.b32  	%r622, %r240, 2147483644;
	mov.f32 	%f6286, 0f7F7FFFFF;
	mov.b32 	%r620, 0;
$L__BB4_100:
	.pragma "nounroll";
	shl.b32 	%r297, %r620, 1;
	mul.wide.u32 	%rd75, %r297, 8;
	add.s64 	%rd76, %rd3, %rd75;
	ld.global.v2.f32 	{%f1566, %f1567}, [%rd76];
	ld.global.v2.f32 	{%f1568, %f1569}, [%rd76+8];
	sub.f32 	%f1570, %f1568, %f1566;
	sub.f32 	%f1571, %f1569, %f1567;
	sub.f32 	%f1572, %f115, %f1566;
	sub.f32 	%f1573, %f116, %f1567;
	mul.f32 	%f1574, %f1573, %f1571;
	fma.rn.f32 	%f1575, %f1572, %f1570, %f1574;
	mul.f32 	%f1576, %f1571, %f1571;
	fma.rn.f32 	%f1577, %f1570, %f1570, %f1576;
	div.rn.f32 	%f1578, %f1575, %f1577;
	min.f32 	%f1579, %f1578, 0f3F800000;
	max.f32 	%f1580, %f1579, 0f00000000;
	fma.rn.f32 	%f1581, %f1570, %f1580, %f1566;
	fma.rn.f32 	%f1582, %f1571, %f1580, %f1567;
	sub.f32 	%f1583, %f1581, %f115;
	sub.f32 	%f1584, %f1582, %f116;
	mul.f32 	%f1585, %f1584, %f1584;
	fma.rn.f32 	%f1586, %f1583, %f1583, %f1585;
	sqrt.rn.f32 	%f1587, %f1586;
	setp.lt.f32 	%p96, %f1587, %f6286;
	selp.f32 	%f1588, %f1587, %f6286, %p96;
	ld.global.v2.f32 	{%f1589, %f1590}, [%rd76+16];
	ld.global.v2.f32 	{%f1591, %f1592}, [%rd76+24];
	sub.f32 	%f1593, %f1591, %f1589;
	sub.f32 	%f1594, %f1592, %f1590;
	sub.f32 	%f1595, %f115, %f1589;
	sub.f32 	%f1596, %f116, %f1590;
	mul.f32 	%f1597, %f1596, %f1594;
	fma.rn.f32 	%f1598, %f1595, %f1593, %f1597;
	mul.f32 	%f1599, %f1594, %f1594;
	fma.rn.f32 	%f1600, %f1593, %f1593, %f1599;
	div.rn.f32 	%f1601, %f1598, %f1600;
	min.f32 	%f1602, %f1601, 0f3F800000;
	max.f32 	%f1603, %f1602, 0f00000000;
	fma.rn.f32 	%f1604, %f1593, %f1603, %f1589;
	fma.rn.f32 	%f1605, %f1594, %f1603, %f1590;
	sub.f32 	%f1606, %f1604, %f115;
	sub.f32 	%f1607, %f1605, %f116;
	mul.f32 	%f1608, %f1607, %f1607;
	fma.rn.f32 	%f1609, %f1606, %f1606, %f1608;
	sqrt.rn.f32 	%f1610, %f1609;
	setp.lt.f32 	%p97, %f1610, %f1588;
	selp.f32 	%f1611, %f1610, %f1588, %p97;
	ld.global.v2.f32 	{%f1612, %f1613}, [%rd76+32];
	ld.global.v2.f32 	{%f1614, %f1615}, [%rd76+40];
	sub.f32 	%f1616, %f1614, %f1612;
	sub.f32 	%f1617, %f1615, %f1613;
	sub.f32 	%f1618, %f115, %f1612;
	sub.f32 	%f1619, %f116, %f1613;
	mul.f32 	%f1620, %f1619, %f1617;
	fma.rn.f32 	%f1621, %f1618, %f1616, %f1620;
	mul.f32 	%f1622, %f1617, %f1617;
	fma.rn.f32 	%f1623, %f1616, %f1616, %f1622;
	div.rn.f32 	%f1624, %f1621, %f1623;
	min.f32 	%f1625, %f1624, 0f3F800000;
	max.f32 	%f1626, %f1625, 0f00000000;
	fma.rn.f32 	%f1627, %f1616, %f1626, %f1612;
	fma.rn.f32 	%f1628, %f1617, %f1626, %f1613;
	sub.f32 	%f1629, %f1627, %f115;
	sub.f32 	%f1630, %f1628, %f116;
	mul.f32 	%f1631, %f1630, %f1630;
	fma.rn.f32 	%f1632, %f1629, %f1629, %f1631;
	sqrt.rn.f32 	%f1633, %f1632;
	setp.lt.f32 	%p98, %f1633, %f1611;
	selp.f32 	%f1634, %f1633, %f1611, %p98;
	ld.global.v2.f32 	{%f1635, %f1636}, [%rd76+48];
	ld.global.v2.f32 	{%f1637, %f1638}, [%rd76+56];
	sub.f32 	%f1639, %f1637, %f1635;
	sub.f32 	%f1640, %f1638, %f1636;
	sub.f32 	%f1641, %f115, %f1635;
	sub.f32 	%f1642, %f116, %f1636;
	mul.f32 	%f1643, %f1642, %f1640;
	fma.rn.f32 	%f1644, %f1641, %f1639, %f1643;
	mul.f32 	%f1645, %f1640, %f1640;
	fma.rn.f32 	%f1646, %f1639, %f1639, %f1645;
	div.rn.f32 	%f1647, %f1644, %f1646;
	min.f32 	%f1648, %f1647, 0f3F800000;
	max.f32 	%f1649, %f1648, 0f00000000;
	fma.rn.f32 	%f1650, %f1639, %f1649, %f1635;
	fma.rn.f32 	%f1651, %f1640, %f1649, %f1636;
	sub.f32 	%f1652, %f1650, %f115;
	sub.f32 	%f1653, %f1651, %f116;
	mul.f32 	%f1654, %f1653, %f1653;
	fma.rn.f32 	%f1655, %f1652, %f1652, %f1654;
	sqrt.rn.f32 	%f1656, %f1655;
	setp.lt.f32 	%p99, %f1656, %f1634;
	selp.f32 	%f6286, %f1656, %f1634, %p99;
	add.s32 	%r620, %r620, 4;
	setp.ne.s32 	%p100, %r620, %r622;
	@%p100 bra 	$L__BB4_100;
$L__BB4_101:
	setp.eq.s32 	%p101, %r36, 0;
	@%p101 bra 	$L__BB4_106;
	setp.eq.s32 	%p102, %r37, 0;
	@%p102 bra 	$L__BB4_104;
	shl.b32 	%r298, %r622, 1;
	mul.wide.u32 	%rd77, %r298, 8;
	add.s64 	%rd78, %rd3, %rd77;
	ld.global.v2.f32 	{%f1658, %f1659}, [%rd78];
	ld.global.v2.f32 	{%f1660, %f1661}, [%rd78+8];
	sub.f32 	%f1662, %f1660, %f1658;
	sub.f32 	%f1663, %f1661, %f1659;
	sub.f32 	%f1664, %f115, %f1658;
	sub.f32 	%f1665, %f116, %f1659;
	mul.f32 	%f1666, %f1665, %f1663;
	fma.rn.f32 	%f1667, %f1664, %f1662, %f1666;
	mul.f32 	%f1668, %f1663, %f1663;
	fma.rn.f32 	%f1669, %f1662, %f1662, %f1668;
	div.rn.f32 	%f1670, %f1667, %f1669;
	min.f32 	%f1671, %f1670, 0f3F800000;
	max.f32 	%f1672, %f1671, 0f00000000;
	fma.rn.f32 	%f1673, %f1662, %f1672, %f1658;
	fma.rn.f32 	%f1674, %f1663, %f1672, %f1659;
	sub.f32 	%f1675, %f1673, %f115;
	sub.f32 	%f1676, %f1674, %f116;
	mul.f32 	%f1677, %f1676, %f1676;
	fma.rn.f32 	%f1678, %f1675, %f1675, %f1677;
	sqrt.rn.f32 	%f1679, %f1678;
	setp.lt.f32 	%p103, %f1679, %f6286;
	selp.f32 	%f1680, %f1679, %f6286, %p103;
	add.s32 	%r299, %r298, 2;
	mul.wide.u32 	%rd79, %r299, 8;
	add.s64 	%rd80, %rd3, %rd79;
	ld.global.v2.f32 	{%f1681, %f1682}, [%rd80];
	ld.global.v2.f32 	{%f1683, %f1684}, [%rd80+8];
	sub.f32 	%f1685, %f1683, %f1681;
	sub.f32 	%f1686, %f1684, %f1682;
	sub.f32 	%f1687, %f115, %f1681;
	sub.f32 	%f1688, %f116, %f1682;
	mul.f32 	%f1689, %f1688, %f1686;
	fma.rn.f32 	%f1690, %f1687, %f1685, %f1689;
	mul.f32 	%f1691, %f1686, %f1686;
	fma.rn.f32 	%f1692, %f1685, %f1685, %f1691;
	div.rn.f32 	%f1693, %f1690, %f1692;
	min.f32 	%f1694, %f1693, 0f3F800000;
	max.f32 	%f1695, %f1694, 0f00000000;
	fma.rn.f32 	%f1696, %f1685, %f1695, %f1681;
	fma.rn.f32 	%f1697, %f1686, %f1695, %f1682;
	sub.f32 	%f1698, %f1696, %f115;
	sub.f32 	%f1699, %f1697, %f116;
	mul.f32 	%f1700, %f1699, %f1699;
	fma.rn.f32 	%f1701, %f1698, %f1698, %f1700;
	sqrt.rn.f32 	%f1702, %f1701;
	setp.lt.f32 	%p104, %f1702, %f1680;
	selp.f32 	%f6286, %f1702, %f1680, %p104;
	sub.s32 	%r622, %r299, %r622;
$L__BB4_104:
	and.b32  	%r300, %r240, 1;
	setp.eq.b32 	%p105, %r300, 1;
	not.pred 	%p106, %p105;
	@%p106 bra 	$L__BB4_106;
	shl.b32 	%r301, %r622, 1;
	mul.wide.u32 	%rd81, %r301, 8;
	add.s64 	%rd82, %rd3, %rd81;
	ld.global.v2.f32 	{%f1703, %f1704}, [%rd82];
	ld.global.v2.f32 	{%f1705, %f1706}, [%rd82+8];
	sub.f32 	%f1707, %f1705, %f1703;
	sub.f32 	%f1708, %f1706, %f1704;
	sub.f32 	%f1709, %f115, %f1703;
	sub.f32 	%f1710, %f116, %f1704;
	mul.f32 	%f1711, %f1710, %f1708;
	fma.rn.f32 	%f1712, %f1709, %f1707, %f1711;
	mul.f32 	%f1713, %f1708, %f1708;
	fma.rn.f32 	%f1714, %f1707, %f1707, %f1713;
	div.rn.f32 	%f1715, %f1712, %f1714;
	min.f32 	%f1716, %f1715, 0f3F800000;
	max.f32 	%f1717, %f1716, 0f00000000;
	fma.rn.f32 	%f1718, %f1707, %f1717, %f1703;
	fma.rn.f32 	%f1719, %f1708, %f1717, %f1704;
	sub.f32 	%f1720, %f1718, %f115;
	sub.f32 	%f1721, %f1719, %f116;
	mul.f32 	%f1722, %f1721, %f1721;
	fma.rn.f32 	%f1723, %f1720, %f1720, %f1722;
	sqrt.rn.f32 	%f1724, %f1723;
	setp.lt.f32 	%p107, %f1724, %f6286;
	selp.f32 	%f6286, %f1724, %f6286, %p107;
$L__BB4_106:
	setp.lt.u32 	%p108, %r35, 3;
	ld.global.v2.f32 	{%f126, %f127}, [%rd7+16384];
	mov.f32 	%f6292, 0f7F7FFFFF;
	mov.b32 	%r625, 0;
	@%p108 bra 	$L__BB4_109;
	and.b32  	%r625, %r240, 2147483644;
	mov.f32 	%f6292, 0f7F7FFFFF;
	mov.b32 	%r623, 0;
$L__BB4_108:
	.pragma "nounroll";
	shl.b32 	%r304, %r623, 1;
	mul.wide.u32 	%rd83, %r304, 8;
	add.s64 	%rd84, %rd3, %rd83;
	ld.global.v2.f32 	{%f1728, %f1729}, [%rd84];
	ld.global.v2.f32 	{%f1730, %f1731}, [%rd84+8];
	sub.f32 	%f1732, %f1730, %f1728;
	sub.f32 	%f1733, %f1731, %f1729;
	sub.f32 	%f1734, %f126, %f1728;
	sub.f32 	%f1735, %f127, %f1729;
	mul.f32 	%f1736, %f1735, %f1733;
	fma.rn.f32 	%f1737, %f1734, %f1732, %f1736;
	mul.f32 	%f1738, %f1733, %f1733;
	fma.rn.f32 	%f1739, %f1732, %f1732, %f1738;
	div.rn.f32 	%f1740, %f1737, %f1739;
	min.f32 	%f1741, %f1740, 0f3F800000;
	max.f32 	%f1742, %f1741, 0f00000000;
	fma.rn.f32 	%f1743, %f1732, %f1742, %f1728;
	fma.rn.f32 	%f1744, %f1733, %f1742, %f1729;
	sub.f32 	%f1745, %f1743, %f126;
	sub.f32 	%f1746, %f1744, %f127;
	mul.f32 	%f1747, %f1746, %f1746;
	fma.rn.f32 	%f1748, %f1745, %f1745, %f1747;
	sqrt.rn.f32 	%f1749, %f1748;
	setp.lt.f32 	%p109, %f1749, %f6292;
	selp.f32 	%f1750, %f1749, %f6292, %p109;
	ld.global.v2.f32 	{%f1751, %f1752}, [%rd84+16];
	ld.global.v2.f32 	{%f1753, %f1754}, [%rd84+24];
	sub.f32 	%f1755, %f1753, %f1751;
	sub.f32 	%f1756, %f1754, %f1752;
	sub.f32 	%f1757, %f126, %f1751;
	sub.f32 	%f1758, %f127, %f1752;
	mul.f32 	%f1759, %f1758, %f1756;
	fma.rn.f32 	%f1760, %f1757, %f1755, %f1759;
	mul.f32 	%f1761, %f1756, %f1756;
	fma.rn.f32 	%f1762, %f1755, %f1755, %f1761;
	div.rn.f32 	%f1763, %f1760, %f1762;
	min.f32 	%f1764, %f1763, 0f3F800000;
	max.f32 	%f1765, %f1764, 0f00000000;
	fma.rn.f32 	%f1766, %f1755, %f1765, %f1751;
	fma.rn.f32 	%f1767, %f1756, %f1765, %f1752;
	sub.f32 	%f1768, %f1766, %f126;
	sub.f32 	%f1769, %f1767, %f127;
	mul.f32 	%f1770, %f1769, %f1769;
	fma.rn.f32 	%f1771, %f1768, %f1768, %f1770;
	sqrt.rn.f32 	%f1772, %f1771;
	setp.lt.f32 	%p110, %f1772, %f1750;
	selp.f32 	%f1773, %f1772, %f1750, %p110;
	ld.global.v2.f32 	{%f1774, %f1775}, [%rd84+32];
	ld.global.v2.f32 	{%f1776, %f1777}, [%rd84+40];
	sub.f32 	%f1778, %f1776, %f1774;
	sub.f32 	%f1779, %f1777, %f1775;
	sub.f32 	%f1780, %f126, %f1774;
	sub.f32 	%f1781, %f127, %f1775;
	mul.f32 	%f1782, %f1781, %f1779;
	fma.rn.f32 	%f1783, %f1780, %f1778, %f1782;
	mul.f32 	%f1784, %f1779, %f1779;
	fma.rn.f32 	%f1785, %f1778, %f1778, %f1784;
	div.rn.f32 	%f1786, %f1783, %f1785;
	min.f32 	%f1787, %f1786, 0f3F800000;
	max.f32 	%f1788, %f1787, 0f00000000;
	fma.rn.f32 	%f1789, %f1778, %f1788, %f1774;
	fma.rn.f32 	%f1790, %f1779, %f1788, %f1775;
	sub.f32 	%f1791, %f1789, %f126;
	sub.f32 	%f1792, %f1790, %f127;
	mul.f32 	%f1793, %f1792, %f1792;
	fma.rn.f32 	%f1794, %f1791, %f1791, %f1793;
	sqrt.rn.f32 	%f1795, %f1794;
	setp.lt.f32 	%p111, %f1795, %f1773;
	selp.f32 	%f1796, %f1795, %f1773, %p111;
	ld.global.v2.f32 	{%f1797, %f1798}, [%rd84+48];
	ld.global.v2.f32 	{%f1799, %f1800}, [%rd84+56];
	sub.f32 	%f1801, %f1799, %f1797;
	sub.f32 	%f1802, %f1800, %f1798;
	sub.f32 	%f1803, %f126, %f1797;
	sub.f32 	%f1804, %f127, %f1798;
	mul.f32 	%f1805, %f1804, %f1802;
	fma.rn.f32 	%f1806, %f1803, %f1801, %f1805;
	mul.f32 	%f1807, %f1802, %f1802;
	fma.rn.f32 	%f1808, %f1801, %f1801, %f1807;
	div.rn.f32 	%f1809, %f1806, %f1808;
	min.f32 	%f1810, %f1809, 0f3F800000;
	max.f32 	%f1811, %f1810, 0f00000000;
	fma.rn.f32 	%f1812, %f1801, %f1811, %f1797;
	fma.rn.f32 	%f1813, %f1802, %f1811, %f1798;
	sub.f32 	%f1814, %f1812, %f126;
	sub.f32 	%f1815, %f1813, %f127;
	mul.f32 	%f1816, %f1815, %f1815;
	fma.rn.f32 	%f1817, %f1814, %f1814, %f1816;
	sqrt.rn.f32 	%f1818, %f1817;
	setp.lt.f32 	%p112, %f1818, %f1796;
	selp.f32 	%f6292, %f1818, %f1796, %p112;
	add.s32 	%r623, %r623, 4;
	setp.ne.s32 	%p113, %r623, %r625;
	@%p113 bra 	$L__BB4_108;
$L__BB4_109:
	setp.eq.s32 	%p114, %r36, 0;
	@%p114 bra 	$L__BB4_114;
	setp.eq.s32 	%p115, %r37, 0;
	@%p115 bra 	$L__BB4_112;
	shl.b32 	%r305, %r625, 1;
	mul.wide.u32 	%rd85, %r305, 8;
	add.s64 	%rd86, %rd3, %rd85;
	ld.global.v2.f32 	{%f1820, %f1821}, [%rd86];
	ld.global.v2.f32 	{%f1822, %f1823}, [%rd86+8];
	sub.f32 	%f1824, %f1822, %f1820;
	sub.f32 	%f1825, %f1823, %f1821;
	sub.f32 	%f1826, %f126, %f1820;
	sub.f32 	%f1827, %f127, %f1821;
	mul.f32 	%f1828, %f1827, %f1825;
	fma.rn.f32 	%f1829, %f1826, %f1824, %f1828;
	mul.f32 	%f1830, %f1825, %f1825;
	fma.rn.f32 	%f1831, %f1824, %f1824, %f1830;
	div.rn.f32 	%f1832, %f1829, %f1831;
	min.f32 	%f1833, %f1832, 0f3F800000;
	max.f32 	%f1834, %f1833, 0f00000000;
	fma.rn.f32 	%f1835, %f1824, %f1834, %f1820;
	fma.rn.f32 	%f1836, %f1825, %f1834, %f1821;
	sub.f32 	%f1837, %f1835, %f126;
	sub.f32 	%f1838, %f1836, %f127;
	mul.f32 	%f1839, %f1838, %f1838;
	fma.rn.f32 	%f1840, %f1837, %f1837, %f1839;
	sqrt.rn.f32 	%f1841, %f1840;
	setp.lt.f32 	%p116, %f1841, %f6292;
	selp.f32 	%f1842, %f1841, %f6292, %p116;
	add.s32 	%r306, %r305, 2;
	mul.wide.u32 	%rd87, %r306, 8;
	add.s64 	%rd88, %rd3, %rd87;
	ld.global.v2.f32 	{%f1843, %f1844}, [%rd88];
	ld.global.v2.f32 	{%f1845, %f1846}, [%rd88+8];
	sub.f32 	%f1847, %f1845, %f1843;
	sub.f32 	%f1848, %f1846, %f1844;
	sub.f32 	%f1849, %f126, %f1843;
	sub.f32 	%f1850, %f127, %f1844;
	mul.f32 	%f1851, %f1850, %f1848;
	fma.rn.f32 	%f1852, %f1849, %f1847, %f1851;
	mul.f32 	%f1853, %f1848, %f1848;
	fma.rn.f32 	%f1854, %f1847, %f1847, %f1853;
	div.rn.f32 	%f1855, %f1852, %f1854;
	min.f32 	%f1856, %f1855, 0f3F800000;
	max.f32 	%f1857, %f1856, 0f00000000;
	fma.rn.f32 	%f1858, %f1847, %f1857, %f1843;
	fma.rn.f32 	%f1859, %f1848, %f1857, %f1844;
	sub.f32 	%f1860, %f1858, %f126;
	sub.f32 	%f1861, %f1859, %f127;
	mul.f32 	%f1862, %f1861, %f1861;
	fma.rn.f32 	%f1863, %f1860, %f1860, %f1862;
	sqrt.rn.f32 	%f1864, %f1863;
	setp.lt.f32 	%p117, %f1864, %f1842;
	selp.f32 	%f6292, %f1864, %f1842, %p117;
	sub.s32 	%r625, %r306, %r625;
$L__BB4_112:
	and.b32  	%r307, %r240, 1;
	setp.eq.b32 	%p118, %r307, 1;
	not.pred 	%p119, %p118;
	@%p119 bra 	$L__BB4_114;
	shl.b32 	%r308, %r625, 1;
	mul.wide.u32 	%rd89, %r308, 8;
	add.s64 	%rd90, %rd3, %rd89;
	ld.global.v2.f32 	{%f1865, %f1866}, [%rd90];
	ld.global.v2.f32 	{%f1867, %f1868}, [%rd90+8];
	sub.f32 	%f1869, %f1867, %f1865;
	sub.f32 	%f1870, %f1868, %f1866;
	sub.f32 	%f1871, %f126, %f1865;
	sub.f32 	%f1872, %f127, %f1866;
	mul.f32 	%f1873, %f1872, %f1870;
	fma.rn.f32 	%f1874, %f1871, %f1869, %f1873;
	mul.f32 	%f1875, %f1870, %f1870;
	fma.rn.f32 	%f1876, %f1869, %f1869, %f1875;
	div.rn.f32 	%f1877, %f1874, %f1876;
	min.f32 	%f1878, %f1877, 0f3F800000;
	max.f32 	%f1879, %f1878, 0f00000000;
	fma.rn.f32 	%f1880, %f1869, %f1879, %f1865;
	fma.rn.f32 	%f1881, %f1870, %f1879, %f1866;
	sub.f32 	%f1882, %f1880, %f126;
	sub.f32 	%f1883, %f1881, %f127;
	mul.f32 	%f1884, %f1883, %f1883;
	fma.rn.f32 	%f1885, %f1882, %f1882, %f1884;
	sqrt.rn.f32 	%f1886, %f1885;
	setp.lt.f32 	%p120, %f1886, %f6292;
	selp.f32 	%f6292, %f1886, %f6292, %p120;
$L__BB4_114:
	setp.lt.u32 	%p121, %r35, 3;
	ld.global.v2.f32 	{%f137, %f138}, [%rd7+18432];
	mov.f32 	%f6298, 0f7F7FFFFF;
	mov.b32 	%r628, 0;
	@%p121 bra 	$L__BB4_117;
	and.b32  	%r628, %r240, 2147483644;
	mov.f32 	%f6298, 0f7F7FFFFF;
	mov.b32 	%r626, 0;
$L__BB4_116:
	.pragma "nounroll";
	shl.b32 	%r311, %r626, 1;
	mul.wide.u32 	%rd91, %r311, 8;
	add.s64 	%rd92, %rd3, %rd91;
	ld.global.v2.f32 	{%f1890, %f1891}, [%rd92];
	ld.global.v2.f32 	{%f1892, %f1893}, [%rd92+8];
	sub.f32 	%f1894, %f1892, %f1890;
	sub.f32 	%f1895, %f1893, %f1891;
	sub.f32 	%f1896, %f137, %f1890;
	sub.f32 	%f1897, %f138, %f1891;
	mul.f32 	%f1898, %f1897, %f1895;
	fma.rn.f32 	%f1899, %f1896, %f1894, %f1898;
	mul.f32 	%f1900, %f1895, %f1895;
	fma.rn.f32 	%f1901, %f1894, %f1894, %f1900;
	div.rn.f32 	%f1902, %f1899, %f1901;
	min.f32 	%f1903, %f1902, 0f3F800000;
	max.f32 	%f1904, %f1903, 0f00000000;
	fma.rn.f32 	%f1905, %f1894, %f1904, %f1890;
	fma.rn.f32 	%f1906, %f1895, %f1904, %f1891;
	sub.f32 	%f1907, %f1905, %f137;
	sub.f32 	%f1908, %f1906, %f138;
	mul.f32 	%f1909, %f1908, %f1908;
	fma.rn.f32 	%f1910, %f1907, %f1907, %f1909;
	sqrt.rn.f32 	%f1911, %f1910;
	setp.lt.f32 	%p122, %f1911, %f6298;
	selp.f32 	%f1912, %f1911, %f6298, %p122;
	ld.global.v2.f32 	{%f1913, %f1914}, [%rd92+16];
	ld.global.v2.f32 	{%f1915, %f1916}, [%rd92+24];
	sub.f32 	%f1917, %f1915, %f1913;
	sub.f32 	%f1918, %f1916, %f1914;
	sub.f32 	%f1919, %f137, %f1913;
	sub.f32 	%f1920, %f138, %f1914;
	mul.f32 	%f1921, %f1920, %f1918;
	fma.rn.f32 	%f1922, %f1919, %f1917, %f1921;
	mul.f32 	%f1923, %f1918, %f1918;
	fma.rn.f32 	%f1924, %f1917, %f1917, %f1923;
	div.rn.f32 	%f1925, %f1922, %f1924;
	min.f32 	%f1926, %f1925, 0f3F800000;
	max.f32 	%f1927, %f1926, 0f00000000;
	fma.rn.f32 	%f1928, %f1917, %f1927, %f1913;
	fma.rn.f32 	%f1929, %f1918, %f1927, %f1914;
	sub.f32 	%f1930, %f1928, %f137;
	sub.f32 	%f1931, %f1929, %f138;
	mul.f32 	%f1932, %f1931, %f1931;
	fma.rn.f32 	%f1933, %f1930, %f1930, %f1932;
	sqrt.rn.f32 	%f1934, %f1933;
	setp.lt.f32 	%p123, %f1934, %f1912;
	selp.f32 	%f1935, %f1934, %f1912, %p123;
	ld.global.v2.f32 	{%f1936, %f1937}, [%rd92+32];
	ld.global.v2.f32 	{%f1938, %f1939}, [%rd92+40];
	sub.f32 	%f1940, %f1938, %f1936;
	sub.f32 	%f1941, %f1939, %f1937;
	sub.f32 	%f1942, %f137, %f1936;
	sub.f32 	%f1943, %f138, %f1937;
	mul.f32 	%f1944, %f1943, %f1941;
	fma.rn.f32 	%f1945, %f1942, %f1940, %f1944;
	mul.f32 	%f1946, %f1941, %f1941;
	fma.rn.f32 	%f1947, %f1940, %f1940, %f1946;
	div.rn.f32 	%f1948, %f1945, %f1947;
	min.f32 	%f1949, %f1948, 0f3F800000;
	max.f32 	%f1950, %f1949, 0f00000000;
	fma.rn.f32 	%f1951, %f1940, %f1950, %f1936;
	fma.rn.f32 	%f1952, %f1941, %f1950, %f1937;
	sub.f32 	%f1953, %f1951, %f137;
	sub.f32 	%f1954, %f1952, %f138;
	mul.f32 	%f1955, %f1954, %f1954;
	fma.rn.f32 	%f1956, %f1953, %f1953, %f1955;
	sqrt.rn.f32 	%f1957, %f1956;
	setp.lt.f32 	%p124, %f1957, %f1935;
	selp.f32 	%f1958, %f1957, %f1935, %p124;
	ld.global.v2.f32 	{%f1959, %f1960}, [%rd92+48];
	ld.global.v2.f32 	{%f1961, %f1962}, [%rd92+56];
	sub.f32 	%f1963, %f1961, %f1959;
	sub.f32 	%f1964, %f1962, %f1960;
	sub.f32 	%f1965, %f137, %f1959;
	sub.f32 	%f1966, %f138, %f1960;
	mul.f32 	%f1967, %f1966, %f1964;
	fma.rn.f32 	%f1968, %f1965, %f1963, %f1967;
	mul.f32 	%f1969, %f1964, %f1964;
	fma.rn.f32 	%f1970, %f1963, %f1963, %f1969;
	div.rn.f32 	%f1971, %f1968, %f1970;
	min.f32 	%f1972, %f1971, 0f3F800000;
	max.f32 	%f1973, %f1972, 0f00000000;
	fma.rn.f32 	%f1974, %f1963, %f1973, %f1959;
	fma.rn.f32 	%f1975, %f1964, %f1973, %f1960;
	sub.f32 	%f1976, %f1974, %f137;
	sub.f32 	%f1977, %f1975, %f138;
	mul.f32 	%f1978, %f1977, %f1977;
	fma.rn.f32 	%f1979, %f1976, %f1976, %f1978;
	sqrt.rn.f32 	%f1980, %f1979;
	setp.lt.f32 	%p125, %f1980, %f1958;
	selp.f32 	%f6298, %f1980, %f1958, %p125;
	add.s32 	%r626, %r626, 4;
	setp.ne.s32 	%p126, %r626, %r628;
	@%p126 bra 	$L__BB4_116;
$L__BB4_117:
	setp.eq.s32 	%p127, %r36, 0;
	@%p127 bra 	$L__BB4_122;
	setp.eq.s32 	%p128, %r37, 0;
	@%p128 bra 	$L__BB4_120;
	shl.b32 	%r312, %r628, 1;
	mul.wide.u32 	%rd93, %r312, 8;
	add.s64 	%rd94, %rd3, %rd93;
	ld.global.v2.f32 	{%f1982, %f1983}, [%rd94];
	ld.global.v2.f32 	{%f1984, %f1985}, [%rd94+8];
	sub.f32 	%f1986, %f1984, %f1982;
	sub.f32 	%f1987, %f1985, %f1983;
	sub.f32 	%f1988, %f137, %f1982;
	sub.f32 	%f1989, %f138, %f1983;
	mul.f32 	%f1990, %f1989, %f1987;
	fma.rn.f32 	%f1991, %f1988, %f1986, %f1990;
	mul.f32 	%f1992, %f1987, %f1987;
	fma.rn.f32 	%f1993, %f1986, %f1986, %f1992;
	div.rn.f32 	%f1994, %f1991, %f1993;
	min.f32 	%f1995, %f1994, 0f3F800000;
	max.f32 	%f1996, %f1995, 0f00000000;
	fma.rn.f32 	%f1997, %f1986, %f1996, %f1982;
	fma.rn.f32 	%f1998, %f1987, %f1996, %f1983;
	sub.f32 	%f1999, %f1997, %f137;
	sub.f32 	%f2000, %f1998, %f138;
	mul.f32 	%f2001, %f2000, %f2000;
	fma.rn.f32 	%f2002, %f1999, %f1999, %f2001;
	sqrt.rn.f32 	%f2003, %f2002;
	setp.lt.f32 	%p129, %f2003, %f6298;
	selp.f32 	%f2004, %f2003, %f6298, %p129;
	add.s32 	%r313, %r312, 2;
	mul.wide.u32 	%rd95, %r313, 8;
	add.s64 	%rd96, %rd3, %rd95;
	ld.global.v2.f32 	{%f2005, %f2006}, [%rd96];
	ld.global.v2.f32 	{%f2007, %f2008}, [%rd96+8];
	sub.f32 	%f2009, %f2007, %f2005;
	sub.f32 	%f2010, %f2008, %f2006;
	sub.f32 	%f2011, %f137, %f2005;
	sub.f32 	%f2012, %f138, %f2006;
	mul.f32 	%f2013, %f2012, %f2010;
	fma.rn.f32 	%f2014, %f2011, %f2009, %f2013;
	mul.f32 	%f2015, %f2010, %f2010;
	fma.rn.f32 	%f2016, %f2009, %f2009, %f2015;
	div.rn.f32 	%f2017, %f2014, %f2016;
	min.f32 	%f2018, %f2017, 0f3F800000;
	max.f32 	%f2019, %f2018, 0f00000000;
	fma.rn.f32 	%f2020, %f2009, %f2019, %f2005;
	fma.rn.f32 	%f2021, %f2010, %f2019, %f2006;
	sub.f32 	%f2022, %f2020, %f137;
	sub.f32 	%f2023, %f2021, %f138;
	mul.f32 	%f2024, %f2023, %f2023;
	fma.rn.f32 	%f2025, %f2022, %f2022, %f2024;
	sqrt.rn.f32 	%f2026, %f2025;
	setp.lt.f32 	%p130, %f2026, %f2004;
	selp.f32 	%f6298, %f2026, %f2004, %p130;
	sub.s32 	%r628, %r313, %r628;
$L__BB4_120:
	and.b32  	%r314, %r240, 1;
	setp.eq.b32 	%p131, %r314, 1;
	not.pred 	%p132, %p131;
	@%p132 bra 	$L__BB4_122;
	shl.b32 	%r315, %r628, 1;
	mul.wide.u32 	%rd97, %r315, 8;
	add.s64 	%rd98, %rd3, %rd97;
	ld.global.v2.f32 	{%f2027, %f2028}, [%rd98];
	ld.global.v2.f32 	{%f2029, %f2030}, [%rd98+8];
	sub.f32 	%f2031, %f2029, %f2027;
	sub.f32 	%f2032, %f2030, %f2028;
	sub.f32 	%f2033, %f137, %f2027;
	sub.f32 	%f2034, %f138, %f2028;
	mul.f32 	%f2035, %f2034, %f2032;
	fma.rn.f32 	%f2036, %f2033, %f2031, %f2035;
	mul.f32 	%f2037, %f2032, %f2032;
	fma.rn.f32 	%f2038, %f2031, %f2031, %f2037;
	div.rn.f32 	%f2039, %f2036, %f2038;
	min.f32 	%f2040, %f2039, 0f3F800000;
	max.f32 	%f2041, %f2040, 0f00000000;
	fma.rn.f32 	%f2042, %f2031, %f2041, %f2027;
	fma.rn.f32 	%f2043, %f2032, %f2041, %f2028;
	sub.f32 	%f2044, %f2042, %f137;
	sub.f32 	%f2045, %f2043, %f138;
	mul.f32 	%f2046, %f2045, %f2045;
	fma.rn.f32 	%f2047, %f2044, %f2044, %f2046;
	sqrt.rn.f32 	%f2048, %f2047;
	setp.lt.f32 	%p133, %f2048, %f6298;
	selp.f32 	%f6298, %f2048, %f6298, %p133;
$L__BB4_122:
	setp.lt.u32 	%p134, %r35, 3;
	ld.global.v2.f32 	{%f148, %f149}, [%rd7+20480];
	mov.f32 	%f6304, 0f7F7FFFFF;
	mov.b32 	%r631, 0;
	@%p134 bra 	$L__BB4_125;
	and.b32  	%r631, %r240, 2147483644;
	mov.f32 	%f6304, 0f7F7FFFFF;
	mov.b32 	%r629, 0;
$L__BB4_124:
	.pragma "nounroll";
	shl.b32 	%r318, %r629, 1;
	mul.wide.u32 	%rd99, %r318, 8;
	add.s64 	%rd100, %rd3, %rd99;
	ld.global.v2.f32 	{%f2052, %f2053}, [%rd100];
	ld.global.v2.f32 	{%f2054, %f2055}, [%rd100+8];
	sub.f32 	%f2056, %f2054, %f2052;
	sub.f32 	%f2057, %f2055, %f2053;
	sub.f32 	%f2058, %f148, %f2052;
	sub.f32 	%f2059, %f149, %f2053;
	mul.f32 	%f2060, %f2059, %f2057;
	fma.rn.f32 	%f2061, %f2058, %f2056, %f2060;
	mul.f32 	%f2062, %f2057, %f2057;
	fma.rn.f32 	%f2063, %f2056, %f2056, %f2062;
	div.rn.f32 	%f2064, %f2061, %f2063;
	min.f32 	%f2065, %f2064, 0f3F800000;
	max.f32 	%f2066, %f2065, 0f00000000;
	fma.rn.f32 	%f2067, %f2056, %f2066, %f2052;
	fma.rn.f32 	%f2068, %f2057, %f2066, %f2053;
	sub.f32 	%f2069, %f2067, %f148;
	sub.f32 	%f2070, %f2068, %f149;
	mul.f32 	%f2071, %f2070, %f2070;
	fma.rn.f32 	%f2072, %f2069, %f2069, %f2071;
	sqrt.rn.f32 	%f2073, %f2072;
	setp.lt.f32 	%p135, %f2073, %f6304;
	selp.f32 	%f2074, %f2073, %f6304, %p135;
	ld.global.v2.f32 	{%f2075, %f2076}, [%rd100+16];
	ld.global.v2.f32 	{%f2077, %f2078}, [%rd100+24];
	sub.f32 	%f2079, %f2077, %f2075;
	sub.f32 	%f2080, %f2078, %f2076;
	sub.f32 	%f2081, %f148, %f2075;
	sub.f32 	%f2082, %f149, %f2076;
	mul.f32 	%f2083, %f2082, %f2080;
	fma.rn.f32 	%f2084, %f2081, %f2079, %f2083;
	mul.f32 	%f2085, %f2080, %f2080;
	fma.rn.f32 	%f2086, %f2079, %f2079, %f2085;
	div.rn.f32 	%f2087, %f2084, %f2086;
	min.f32 	%f2088, %f2087, 0f3F800000;
	max.f32 	%f2089, %f2088, 0f00000000;
	fma.rn.f32 	%f2090, %f2079, %f2089, %f2075;
	fma.rn.f32 	%f2091, %f2080, %f2089, %f2076;
	sub.f32 	%f2092, %f2090, %f148;
	sub.f32 	%f2093, %f2091, %f149;
	mul.f32 	%f2094, %f2093, %f2093;
	fma.rn.f32 	%f2095, %f2092, %f2092, %f2094;
	sqrt.rn.f32 	%f2096, %f2095;
	setp.lt.f32 	%p136, %f2096, %f2074;
	selp.f32 	%f2097, %f2096, %f2074, %p136;
	ld.global.v2.f32 	{%f2098, %f2099}, [%rd100+32];
	ld.global.v2.f32 	{%f2100, %f2101}, [%rd100+40];
	sub.f32 	%f2102, %f2100, %f2098;
	sub.f32 	%f2103, %f2101, %f2099;
	sub.f32 	%f2104, %f148, %f2098;
	sub.f32 	%f2105, %f149, %f2099;
	mul.f32 	%f2106, %f2105, %f2103;
	fma.rn.f32 	%f2107, %f2104, %f2102, %f2106;
	mul.f32 	%f2108, %f2103, %f2103;
	fma.rn.f32 	%f2109, %f2102, %f2102, %f2108;
	div.rn.f32 	%f2110, %f2107, %f2109;
	min.f32 	%f2111, %f2110, 0f3F800000;
	max.f32 	%f2112, %f2111, 0f00000000;
	fma.rn.f32 	%f2113, %f2102, %f2112, %f2098;
	fma.rn.f32 	%f2114, %f2103, %f2112, %f2099;
	sub.f32 	%f2115, %f2113, %f148;
	sub.f32 	%f2116, %f2114, %f149;
	mul.f32 	%f2117, %f2116, %f2116;
	fma.rn.f32 	%f2118, %f2115, %f2115, %f2117;
	sqrt.rn.f32 	%f2119, %f2118;
	setp.lt.f32 	%p137, %f2119, %f2097;
	selp.f32 	%f2120, %f2119, %f2097, %p137;
	ld.global.v2.f32 	{%f2121, %f2122}, [%rd100+48];
	ld.global.v2.f32 	{%f2123, %f2124}, [%rd100+56];
	sub.f32 	%f2125, %f2123, %f2121;
	sub.f32 	%f2126, %f2124, %f2122;
	sub.f32 	%f2127, %f148, %f2121;
	sub.f32 	%f2128, %f149, %f2122;
	mul.f32 	%f2129, %f2128, %f2126;
	fma.rn.f32 	%f2130, %f2127, %f2125, %f2129;
	mul.f32 	%f2131, %f2126, %f2126;
	fma.rn.f32 	%f2132, %f2125, %f2125, %f2131;
	div.rn.f32 	%f2133, %f2130, %f2132;
	min.f32 	%f2134, %f2133, 0f3F800000;
	max.f32 	%f2135, %f2134, 0f00000000;
	fma.rn.f32 	%f2136, %f2125, %f2135, %f2121;
	fma.rn.f32 	%f2137, %f2126, %f2135, %f2122;
	sub.f32 	%f2138, %f2136, %f148;
	sub.f32 	%f2139, %f2137, %f149;
	mul.f32 	%f2140, %f2139, %f2139;
	fma.rn.f32 	%f2141, %f2138, %f2138, %f2140;
	sqrt.rn.f32 	%f2142, %f2141;
	setp.lt.f32 	%p138, %f2142, %f2120;
	selp.f32 	%f6304, %f2142, %f2120, %p138;
	add.s32 	%r629, %r629, 4;
	setp.ne.s32 	%p139, %r629, %r631;
	@%p139 bra 	$L__BB4_124;
$L__BB4_125:
	setp.eq.s32 	%p140, %r36, 0;
	@%p140 bra 	$L__BB4_130;
	setp.eq.s32 	%p141, %r37, 0;
	@%p141 bra 	$L__BB4_128;
	shl.b32 	%r319, %r631, 1;
	mul.wide.u32 	%rd101, %r319, 8;
	add.s64 	%rd102, %rd3, %rd101;
	ld.global.v2.f32 	{%f2144, %f2145}, [%rd102];
	ld.global.v2.f32 	{%f2146, %f2147}, [%rd102+8];
	sub.f32 	%f2148, %f2146, %f2144;
	sub.f32 	%f2149, %f2147, %f2145;
	sub.f32 	%f2150, %f148, %f2144;
	sub.f32 	%f2151, %f149, %f2145;
	mul.f32 	%f2152, %f2151, %f2149;
	fma.rn.f32 	%f2153, %f2150, %f2148, %f2152;
	mul.f32 	%f2154, %f2149, %f2149;
	fma.rn.f32 	%f2155, %f2148, %f2148, %f2154;
	div.rn.f32 	%f2156, %f2153, %f2155;
	min.f32 	%f2157, %f2156, 0f3F800000;
	max.f32 	%f2158, %f2157, 0f00000000;
	fma.rn.f32 	%f2159, %f2148, %f2158, %f2144;
	fma.rn.f32 	%f2160, %f2149, %f2158, %f2145;
	sub.f32 	%f2161, %f2159, %f148;
	sub.f32 	%f2162, %f2160, %f149;
	mul.f32 	%f2163, %f2162, %f2162;
	fma.rn.f32 	%f2164, %f2161, %f2161, %f2163;
	sqrt.rn.f32 	%f2165, %f2164;
	setp.lt.f32 	%p142, %f2165, %f6304;
	selp.f32 	%f2166, %f2165, %f6304, %p142;
	add.s32 	%r320, %r319, 2;
	mul.wide.u32 	%rd103, %r320, 8;
	add.s64 	%rd104, %rd3, %rd103;
	ld.global.v2.f32 	{%f2167, %f2168}, [%rd104];
	ld.global.v2.f32 	{%f2169, %f2170}, [%rd104+8];
	sub.f32 	%f2171, %f2169, %f2167;
	sub.f32 	%f2172, %f2170, %f2168;
	sub.f32 	%f2173, %f148, %f2167;
	sub.f32 	%f2174, %f149, %f2168;
	mul.f32 	%f2175, %f2174, %f2172;
	fma.rn.f32 	%f2176, %f2173, %f2171, %f2175;
	mul.f32 	%f2177, %f2172, %f2172;
	fma.rn.f32 	%f2178, %f2171, %f2171, %f2177;
	div.rn.f32 	%f2179, %f2176, %f2178;
	min.f32 	%f2180, %f2179, 0f3F800000;
	max.f32 	%f2181, %f2180, 0f00000000;
	fma.rn.f32 	%f2182, %f2171, %f2181, %f2167;
	fma.rn.f32 	%f2183, %f2172, %f2181, %f2168;
	sub.f32 	%f2184, %f2182, %f148;
	sub.f32 	%f2185, %f2183, %f149;
	mul.f32 	%f2186, %f2185, %f2185;
	fma.rn.f32 	%f2187, %f2184, %f2184, %f2186;
	sqrt.rn.f32 	%f2188, %f2187;
	setp.lt.f32 	%p143, %f2188, %f2166;
	selp.f32 	%f6304, %f2188, %f2166, %p143;
	sub.s32 	%r631, %r320, %r631;
$L__BB4_128:
	and.b32  	%r321, %r240, 1;
	setp.eq.b32 	%p144, %r321, 1;
	not.pred 	%p145, %p144;
	@%p145 bra 	$L__BB4_130;
	shl.b32 	%r322, %r631, 1;
	mul.wide.u32 	%rd105, %r322, 8;
	add.s64 	%rd106, %rd3, %rd105;
	ld.global.v2.f32 	{%f2189, %f2190}, [%rd106];
	ld.global.v2.f32 	{%f2191, %f2192}, [%rd106+8];
	sub.f32 	%f2193, %f2191, %f2189;
	sub.f32 	%f2194, %f2192, %f2190;
	sub.f32 	%f2195, %f148, %f2189;
	sub.f32 	%f2196, %f149, %f2190;
	mul.f32 	%f2197, %f2196, %f2194;
	fma.rn.f32 	%f2198, %f2195, %f2193, %f2197;
	mul.f32 	%f2199, %f2194, %f2194;
	fma.rn.f32 	%f2200, %f2193, %f2193, %f2199;
	div.rn.f32 	%f2201, %f2198, %f2200;
	min.f32 	%f2202, %f2201, 0f3F800000;
	max.f32 	%f2203, %f2202, 0f00000000;
	fma.rn.f32 	%f2204, %f2193, %f2203, %f2189;
	fma.rn.f32 	%f2205, %f2194, %f2203, %f2190;
	sub.f32 	%f2206, %f2204, %f148;
	sub.f32 	%f2207, %f2205, %f149;
	mul.f32 	%f2208, %f2207, %f2207;
	fma.rn.f32 	%f2209, %f2206, %f2206, %f2208;
	sqrt.rn.f32 	%f2210, %f2209;
	setp.lt.f32 	%p146, %f2210, %f6304;
	selp.f32 	%f6304, %f2210, %f6304, %p146;
$L__BB4_130:
	setp.lt.u32 	%p147, %r35, 3;
	ld.global.v2.f32 	{%f159, %f160}, [%rd7+22528];
	mov.f32 	%f6310, 0f7F7FFFFF;
	mov.b32 	%r634, 0;
	@%p147 bra 	$L__BB4_133;
	and.b32  	%r634, %r240, 2147483644;
	mov.f32 	%f6310, 0f7F7FFFFF;
	mov.b32 	%r632, 0;
$L__BB4_132:
	.pragma "nounroll";
	shl.b32 	%r325, %r632, 1;
	mul.wide.u32 	%rd107, %r325, 8;
	add.s64 	%rd108, %rd3, %rd107;
	ld.global.v2.f32 	{%f2214, %f2215}, [%rd108];
	ld.global.v2.f32 	{%f2216, %f2217}, [%rd108+8];
	sub.f32 	%f2218, %f2216, %f2214;
	sub.f32 	%f2219, %f2217, %f2215;
	sub.f32 	%f2220, %f159, %f2214;
	sub.f32 	%f2221, %f160, %f2215;
	mul.f32 	%f2222, %f2221, %f2219;
	fma.rn.f32 	%f2223, %f2220, %f2218, %f2222;
	mul.f32 	%f2224, %f2219, %f2219;
	fma.rn.f32 	%f2225, %f2218, %f2218, %f2224;
	div.rn.f32 	%f2226, %f2223, %f2225;
	min.f32 	%f2227, %f2226, 0f3F800000;
	max.f32 	%f2228, %f2227, 0f00000000;
	fma.rn.f32 	%f2229, %f2218, %f2228, %f2214;
	fma.rn.f32 	%f2230, %f2219, %f2228, %f2215;
	sub.f32 	%f2231, %f2229, %f159;
	sub.f32 	%f2232, %f2230, %f160;
	mul.f32 	%f2233, %f2232, %f2232;
	fma.rn.f32 	%f2234, %f2231, %f2231, %f2233;
	sqrt.rn.f32 	%f2235, %f2234;
	setp.lt.f32 	%p148, %f2235, %f6310;
	selp.f32 	%f2236, %f2235, %f6310, %p148;
	ld.global.v2.f32 	{%f2237, %f2238}, [%rd108+16];
	ld.global.v2.f32 	{%f2239, %f2240}, [%rd108+24];
	sub.f32 	%f2241, %f2239, %f2237;
	sub.f32 	%f2242, %f2240, %f2238;
	sub.f32 	%f2243, %f159, %f2237;
	sub.f32 	%f2244, %f160, %f2238;
	mul.f32 	%f2245, %f2244, %f2242;
	fma.rn.f32 	%f2246, %f2243, %f2241, %f2245;
	mul.f32 	%f2247, %f2242, %f2242;
	fma.rn.f32 	%f2248, %f2241, %f2241, %f2247;
	div.rn.f32 	%f2249, %f2246, %f2248;
	min.f32 	%f2250, %f2249, 0f3F800000;
	max.f32 	%f2251, %f2250, 0f00000000;
	fma.rn.f32 	%f2252, %f2241, %f2251, %f2237;
	fma.rn.f32 	%f2253, %f2242, %f2251, %f2238;
	sub.f32 	%f2254, %f2252, %f159;
	sub.f32 	%f2255, %f2253, %f160;
	mul.f32 	%f2256, %f2255, %f2255;
	fma.rn.f32 	%f2257, %f2254, %f2254, %f2256;
	sqrt.rn.f32 	%f2258, %f2257;
	setp.lt.f32 	%p149, %f2258, %f2236;
	selp.f32 	%f2259, %f2258, %f2236, %p149;
	ld.global.v2.f32 	{%f2260, %f2261}, [%rd108+32];
	ld.global.v2.f32 	{%f2262, %f2263}, [%rd108+40];
	sub.f32 	%f2264, %f2262, %f2260;
	sub.f32 	%f2265, %f2263, %f2261;
	sub.f32 	%f2266, %f159, %f2260;
	sub.f32 	%f2267, %f160, %f2261;
	mul.f32 	%f2268, %f2267, %f2265;
	fma.rn.f32 	%f2269, %f2266, %f2264, %f2268;
	mul.f32 	%f2270, %f2265, %f2265;
	fma.rn.f32 	%f2271, %f2264, %f2264, %f2270;
	div.rn.f32 	%f2272, %f2269, %f2271;
	min.f32 	%f2273, %f2272, 0f3F800000;
	max.f32 	%f2274, %f2273, 0f00000000;
	fma.rn.f32 	%f2275, %f2264, %f2274, %f2260;
	fma.rn.f32 	%f2276, %f2265, %f2274, %f2261;
	sub.f32 	%f2277, %f2275, %f159;
	sub.f32 	%f2278, %f2276, %f160;
	mul.f32 	%f2279, %f2278, %f2278;
	fma.rn.f32 	%f2280, %f2277, %f2277, %f2279;
	sqrt.rn.f32 	%f2281, %f2280;
	setp.lt.f32 	%p150, %f2281, %f2259;
	selp.f32 	%f2282, %f2281, %f2259, %p150;
	ld.global.v2.f32 	{%f2283, %f2284}, [%rd108+48];
	ld.global.v2.f32 	{%f2285, %f2286}, [%rd108+56];
	sub.f32 	%f2287, %f2285, %f2283;
	sub.f32 	%f2288, %f2286, %f2284;
	sub.f32 	%f2289, %f159, %f2283;
	sub.f32 	%f2290, %f160, %f2284;
	mul.f32 	%f2291, %f2290, %f2288;
	fma.rn.f32 	%f2292, %f2289, %f2287, %f2291;
	mul.f32 	%f2293, %f2288, %f2288;
	fma.rn.f32 	%f2294, %f2287, %f2287, %f2293;
	div.rn.f32 	%f2295, %f2292, %f2294;
	min.f32 	%f2296, %f2295, 0f3F800000;
	max.f32 	%f2297, %f2296, 0f00000000;
	fma.rn.f32 	%f2298, %f2287, %f2297, %f2283;
	fma.rn.f32 	%f2299, %f2288, %f2297, %f2284;
	sub.f32 	%f2300, %f2298, %f159;
	sub.f32 	%f2301, %f2299, %f160;
	mul.f32 	%f2302, %f2301, %f2301;
	fma.rn.f32 	%f2303, %f2300, %f2300, %f2302;
	sqrt.rn.f32 	%f2304, %f2303;
	setp.lt.f32 	%p151, %f2304, %f2282;
	selp.f32 	%f6310, %f2304, %f2282, %p151;
	add.s32 	%r632, %r632, 4;
	setp.ne.s32 	%p152, %r632, %r634;
	@%p152 bra 	$L__BB4_132;
$L__BB4_133:
	setp.eq.s32 	%p153, %r36, 0;
	@%p153 bra 	$L__BB4_138;
	setp.eq.s32 	%p154, %r37, 0;
	@%p154 bra 	$L__BB4_136;
	shl.b32 	%r326, %r634, 1;
	mul.wide.u32 	%rd109, %r326, 8;
	add.s64 	%rd110, %rd3, %rd109;
	ld.global.v2.f32 	{%f2306, %f2307}, [%rd110];
	ld.global.v2.f32 	{%f2308, %f2309}, [%rd110+8];
	sub.f32 	%f2310, %f2308, %f2306;
	sub.f32 	%f2311, %f2309, %f2307;
	sub.f32 	%f2312, %f159, %f2306;
	sub.f32 	%f2313, %f160, %f2307;
	mul.f32 	%f2314, %f2313, %f2311;
	fma.rn.f32 	%f2315, %f2312, %f2310, %f2314;
	mul.f32 	%f2316, %f2311, %f2311;
	fma.rn.f32 	%f2317, %f2310, %f2310, %f2316;
	div.rn.f32 	%f2318, %f2315, %f2317;
	min.f32 	%f2319, %f2318, 0f3F800000;
	max.f32 	%f2320, %f2319, 0f00000000;
	fma.rn.f32 	%f2321, %f2310, %f2320, %f2306;
	fma.rn.f32 	%f2322, %f2311, %f2320, %f2307;
	sub.f32 	%f2323, %f2321, %f159;
	sub.f32 	%f2324, %f2322, %f160;
	mul.f32 	%f2325, %f2324, %f2324;
	fma.rn.f32 	%f2326, %f2323, %f2323, %f2325;
	sqrt.rn.f32 	%f2327, %f2326;
	setp.lt.f32 	%p155, %f2327, %f6310;
	selp.f32 	%f2328, %f2327, %f6310, %p155;
	add.s32 	%r327, %r326, 2;
	mul.wide.u32 	%rd111, %r327, 8;
	add.s64 	%rd112, %rd3, %rd111;
	ld.global.v2.f32 	{%f2329, %f2330}, [%rd112];
	ld.global.v2.f32 	{%f2331, %f2332}, [%rd112+8];
	sub.f32 	%f2333, %f2331, %f2329;
	sub.f32 	%f2334, %f2332, %f2330;
	sub.f32 	%f2335, %f159, %f2329;
	sub.f32 	%f2336, %f160, %f2330;
	mul.f32 	%f2337, %f2336, %f2334;
	fma.rn.f32 	%f2338, %f2335, %f2333, %f2337;
	mul.f32 	%f2339, %f2334, %f2334;
	fma.rn.f32 	%f2340, %f2333, %f2333, %f2339;
	div.rn.f32 	%f2341, %f2338, %f2340;
	min.f32 	%f2342, %f2341, 0f3F800000;
	max.f32 	%f2343, %f2342, 0f00000000;
	fma.rn.f32 	%f2344, %f2333, %f2343, %f2329;
	fma.rn.f32 	%f2345, %f2334, %f2343, %f2330;
	sub.f32 	%f2346, %f2344, %f159;
	sub.f32 	%f2347, %f2345, %f160;
	mul.f32 	%f2348, %f2347, %f2347;
	fma.rn.f32 	%f2349, %f2346, %f2346, %f2348;
	sqrt.rn.f32 	%f2350, %f2349;
	setp.lt.f32 	%p156, %f2350, %f2328;
	selp.f32 	%f6310, %f2350, %f2328, %p156;
	sub.s32 	%r634, %r327, %r634;
$L__BB4_136:
	and.b32  	%r328, %r240, 1;
	setp.eq.b32 	%p157, %r328, 1;
	not.pred 	%p158, %p157;
	@%p158 bra 	$L__BB4_138;
	shl.b32 	%r329, %r634, 1;
	mul.wide.u32 	%rd113, %r329, 8;
	add.s64 	%rd114, %rd3, %rd113;
	ld.global.v2.f32 	{%f2351, %f2352}, [%rd114];
	ld.global.v2.f32 	{%f2353, %f2354}, [%rd114+8];
	sub.f32 	%f2355, %f2353, %f2351;
	sub.f32 	%f2356, %f2354, %f2352;
	sub.f32 	%f2357, %f159, %f2351;
	sub.f32 	%f2358, %f160, %f2352;
	mul.f32 	%f2359, %f2358, %f2356;
	fma.rn.f32 	%f2360, %f2357, %f2355, %f2359;
	mul.f32 	%f2361, %f2356, %f2356;
	fma.rn.f32 	%f2362, %f2355, %f2355, %f2361;
	div.rn.f32 	%f2363, %f2360, %f2362;
	min.f32 	%f2364, %f2363, 0f3F800000;
	max.f32 	%f2365, %f2364, 0f00000000;
	fma.rn.f32 	%f2366, %f2355, %f2365, %f2351;
	fma.rn.f32 	%f2367, %f2356, %f2365, %f2352;
	sub.f32 	%f2368, %f2366, %f159;
	sub.f32 	%f2369, %f2367, %f160;
	mul.f32 	%f2370, %f2369, %f2369;
	fma.rn.f32 	%f2371, %f2368, %f2368, %f2370;
	sqrt.rn.f32 	%f2372, %f2371;
	setp.lt.f32 	%p159, %f2372, %f6310;
	selp.f32 	%f6310, %f2372, %f6310, %p159;
$L__BB4_138:
	setp.lt.u32 	%p160, %r35, 3;
	ld.global.v2.f32 	{%f170, %f171}, [%rd7+24576];
	mov.f32 	%f6316, 0f7F7FFFFF;
	mov.b32 	%r637, 0;
	@%p160 bra 	$L__BB4_141;
	and.b32  	%r637, %r240, 2147483644;
	mov.f32 	%f6316, 0f7F7FFFFF;
	mov.b32 	%r635, 0;
$L__BB4_140:
	.pragma "nounroll";
	shl.b32 	%r332, %r635, 1;
	mul.wide.u32 	%rd115, %r332, 8;
	add.s64 	%rd116, %rd3, %rd115;
	ld.global.v2.f32 	{%f2376, %f2377}, [%rd116];
	ld.global.v2.f32 	{%f2378, %f2379}, [%rd116+8];
	sub.f32 	%f2380, %f2378, %f2376;
	sub.f32 	%f2381, %f2379, %f2377;
	sub.f32 	%f2382, %f170, %f2376;
	sub.f32 	%f2383, %f171, %f2377;
	mul.f32 	%f2384, %f2383, %f2381;
	fma.rn.f32 	%f2385, %f2382, %f2380, %f2384;
	mul.f32 	%f2386, %f2381, %f2381;
	fma.rn.f32 	%f2387, %f2380, %f2380, %f2386;
	div.rn.f32 	%f2388, %f2385, %f2387;
	min.f32 	%f2389, %f2388, 0f3F800000;
	max.f32 	%f2390, %f2389, 0f00000000;
	fma.rn.f32 	%f2391, %f2380, %f2390, %f2376;
	fma.rn.f32 	%f2392, %f2381, %f2390, %f2377;
	sub.f32 	%f2393, %f2391, %f170;
	sub.f32 	%f2394, %f2392, %f171;
	mul.f32 	%f2395, %f2394, %f2394;
	fma.rn.f32 	%f2396, %f2393, %f2393, %f2395;
	sqrt.rn.f32 	%f2397, %f2396;
	setp.lt.f32 	%p161, %f2397, %f6316;
	selp.f32 	%f2398, %f2397, %f6316, %p161;
	ld.global.v2.f32 	{%f2399, %f2400}, [%rd116+16];
	ld.global.v2.f32 	{%f2401, %f2402}, [%rd116+24];
	sub.f32 	%f2403, %f2401, %f2399;
	sub.f32 	%f2404, %f2402, %f2400;
	sub.f32 	%f2405, %f170, %f2399;
	sub.f32 	%f2406, %f171, %f2400;
	mul.f32 	%f2407, %f2406, %f2404;
	fma.rn.f32 	%f2408, %f2405, %f2403, %f2407;
	mul.f32 	%f2409, %f2404, %f2404;
	fma.rn.f32 	%f2410, %f2403, %f2403, %f2409;
	div.rn.f32 	%f2411, %f2408, %f2410;
	min.f32 	%f2412, %f2411, 0f3F800000;
	max.f32 	%f2413, %f2412, 0f00000000;
	fma.rn.f32 	%f2414, %f2403, %f2413, %f2399;
	fma.rn.f32 	%f2415, %f2404, %f2413, %f2400;
	sub.f32 	%f2416, %f2414, %f170;
	sub.f32 	%f2417, %f2415, %f171;
	mul.f32 	%f2418, %f2417, %f2417;
	fma.rn.f32 	%f2419, %f2416, %f2416, %f2418;
	sqrt.rn.f32 	%f2420, %f2419;
	setp.lt.f32 	%p162, %f2420, %f2398;
	selp.f32 	%f2421, %f2420, %f2398, %p162;
	ld.global.v2.f32 	{%f2422, %f2423}, [%rd116+32];
	ld.global.v2.f32 	{%f2424, %f2425}, [%rd116+40];
	sub.f32 	%f2426, %f2424, %f2422;
	sub.f32 	%f2427, %f2425, %f2423;
	sub.f32 	%f2428, %f170, %f2422;
	sub.f32 	%f2429, %f171, %f2423;
	mul.f32 	%f2430, %f2429, %f2427;
	fma.rn.f32 	%f2431, %f2428, %f2426, %f2430;
	mul.f32 	%f2432, %f2427, %f2427;
	fma.rn.f32 	%f2433, %f2426, %f2426, %f2432;
	div.rn.f32 	%f2434, %f2431, %f2433;
	min.f32 	%f2435, %f2434, 0f3F800000;
	max.f32 	%f2436, %f2435, 0f00000000;
	fma.rn.f32 	%f2437, %f2426, %f2436, %f2422;
	fma.rn.f32 	%f2438, %f2427, %f2436, %f2423;
	sub.f32 	%f2439, %f2437, %f170;
	sub.f32 	%f2440, %f2438, %f171;
	mul.f32 	%f2441, %f2440, %f2440;
	fma.rn.f32 	%f2442, %f2439, %f2439, %f2441;
	sqrt.rn.f32 	%f2443, %f2442;
	setp.lt.f32 	%p163, %f2443, %f2421;
	selp.f32 	%f2444, %f2443, %f2421, %p163;
	ld.global.v2.f32 	{%f2445, %f2446}, [%rd116+48];
	ld.global.v2.f32 	{%f2447, %f2448}, [%rd116+56];
	sub.f32 	%f2449, %f2447, %f2445;
	sub.f32 	%f2450, %f2448, %f2446;
	sub.f32 	%f2451, %f170, %f2445;
	sub.f32 	%f2452, %f171, %f2446;
	mul.f32 	%f2453, %f2452, %f2450;
	fma.rn.f32 	%f2454, %f2451, %f2449, %f2453;
	mul.f32 	%f2455, %f2450, %f2450;
	fma.rn.f32 	%f2456, %f2449, %f2449, %f2455;
	div.rn.f32 	%f2457, %f2454, %f2456;
	min.f32 	%f2458, %f2457, 0f3F800000;
	max.f32 	%f2459, %f2458, 0f00000000;
	fma.rn.f32 	%f2460, %f2449, %f2459, %f2445;
	fma.rn.f32 	%f2461, %f2450, %f2459, %f2446;
	sub.f32 	%f2462, %f2460, %f170;
	sub.f32 	%f2463, %f2461, %f171;
	mul.f32 	%f2464, %f2463, %f2463;
	fma.rn.f32 	%f2465, %f2462, %f2462, %f2464;
	sqrt.rn.f32 	%f2466, %f2465;
	setp.lt.f32 	%p164, %f2466, %f2444;
	selp.f32 	%f6316, %f2466, %f2444, %p164;
	add.s32 	%r635, %r635, 4;
	setp.ne.s32 	%p165, %r635, %r637;
	@%p165 bra 	$L__BB4_140;
$L__BB4_141:
	setp.eq.s32 	%p166, %r36, 0;
	@%p166 bra 	$L__BB4_146;
	setp.eq.s32 	%p167, %r37, 0;
	@%p167 bra 	$L__BB4_144;
	shl.b32 	%r333, %r637, 1;
	mul.wide.u32 	%rd117, %r333, 8;
	add.s64 	%rd118, %rd3, %rd117;
	ld.global.v2.f32 	{%f2468, %f2469}, [%rd118];
	ld.global.v2.f32 	{%f2470, %f2471}, [%rd118+8];
	sub.f32 	%f2472, %f2470, %f2468;
	sub.f32 	%f2473, %f2471, %f2469;
	sub.f32 	%f2474, %f170, %f2468;
	sub.f32 	%f2475, %f171, %f2469;
	mul.f32 	%f2476, %f2475, %f2473;
	fma.rn.f32 	%f2477, %f2474, %f2472, %f2476;
	mul.f32 	%f2478, %f2473, %f2473;
	fma.rn.f32 	%f2479, %f2472, %f2472, %f2478;
	div.rn.f32 	%f2480, %f2477, %f2479;
	min.f32 	%f2481, %f2480, 0f3F800000;
	max.f32 	%f2482, %f2481, 0f00000000;
	fma.rn.f32 	%f2483, %f2472, %f2482, %f2468;
	fma.rn.f32 	%f2484, %f2473, %f2482, %f2469;
	sub.f32 	%f2485, %f2483, %f170;
	sub.f32 	%f2486, %f2484, %f171;
	mul.f32 	%f2487, %f2486, %f2486;
	fma.rn.f32 	%f2488, %f2485, %f2485, %f2487;
	sqrt.rn.f32 	%f2489, %f2488;
	setp.lt.f32 	%p168, %f2489, %f6316;
	selp.f32 	%f2490, %f2489, %f6316, %p168;
	add.s32 	%r334, %r333, 2;
	mul.wide.u32 	%rd119, %r334, 8;
	add.s64 	%rd120, %rd3, %rd119;
	ld.global.v2.f32 	{%f2491, %f2492}, [%rd120];
	ld.global.v2.f32 	{%f2493, %f2494}, [%rd120+8];
	sub.f32 	%f2495, %f2493, %f2491;
	sub.f32 	%f2496, %f2494, %f2492;
	sub.f32 	%f2497, %f170, %f2491;
	sub.f32 	%f2498, %f171, %f2492;
	mul.f32 	%f2499, %f2498, %f2496;
	fma.rn.f32 	%f2500, %f2497, %f2495, %f2499;
	mul.f32 	%f2501, %f2496, %f2496;
	fma.rn.f32 	%f2502, %f2495, %f2495, %f2501;
	div.rn.f32 	%f2503, %f2500, %f2502;
	min.f32 	%f2504, %f2503, 0f3F800000;
	max.f32 	%f2505, %f2504, 0f00000000;
	fma.rn.f32 	%f2506, %f2495, %f2505, %f2491;
	fma.rn.f32 	%f2507, %f2496, %f2505, %f2492;
	sub.f32 	%f2508, %f2506, %f170;
	sub.f32 	%f2509, %f2507, %f171;
	mul.f32 	%f2510, %f2509, %f2509;
	fma.rn.f32 	%f2511, %f2508, %f2508, %f2510;
	sqrt.rn.f32 	%f2512, %f2511;
	setp.lt.f32 	%p169, %f2512, %f2490;
	selp.f32 	%f6316, %f2512, %f2490, %p169;
	sub.s32 	%r637, %r334, %r637;
$L__BB4_144:
	and.b32  	%r335, %r240, 1;
	setp.eq.b32 	%p170, %r335, 1;
	not.pred 	%p171, %p170;
	@%p171 bra 	$L__BB4_146;
	shl.b32 	%r336, %r637, 1;
	mul.wide.u32 	%rd121, %r336, 8;
	add.s64 	%rd122, %rd3, %rd121;
	ld.global.v2.f32 	{%f2513, %f2514}, [%rd122];
	ld.global.v2.f32 	{%f2515, %f2516}, [%rd122+8];
	sub.f32 	%f2517, %f2515, %f2513;
	sub.f32 	%f2518, %f2516, %f2514;
	sub.f32 	%f2519, %f170, %f2513;
	sub.f32 	%f2520, %f171, %f2514;
	mul.f32 	%f2521, %f2520, %f2518;
	fma.rn.f32 	%f2522, %f2519, %f2517, %f2521;
	mul.f32 	%f2523, %f2518, %f2518;
	fma.rn.f32 	%f2524, %f2517, %f2517, %f2523;
	div.rn.f32 	%f2525, %f2522, %f2524;
	min.f32 	%f2526, %f2525, 0f3F800000;
	max.f32 	%f2527, %f2526, 0f00000000;
	fma.rn.f32 	%f2528, %f2517, %f2527, %f2513;
	fma.rn.f32 	%f2529, %f2518, %f2527, %f2514;
	sub.f32 	%f2530, %f2528, %f170;
	sub.f32 	%f2531, %f2529, %f171;
	mul.f32 	%f2532, %f2531, %f2531;
	fma.rn.f32 	%f2533, %f2530, %f2530, %f2532;
	sqrt.rn.f32 	%f2534, %f2533;
	setp.lt.f32 	%p172, %f2534, %f6316;
	selp.f32 	%f6316, %f2534, %f6316, %p172;
$L__BB4_146:
	setp.lt.u32 	%p173, %r35, 3;
	ld.global.v2.f32 	{%f181, %f182}, [%rd7+26624];
	mov.f32 	%f6322, 0f7F7FFFFF;
	mov.b32 	%r640, 0;
	@%p173 bra 	$L__BB4_149;
	and.b32  	%r640, %r240, 2147483644;
	mov.f32 	%f6322, 0f7F7FFFFF;
	mov.b32 	%r638, 0;
$L__BB4_148:
	.pragma "nounroll";
	shl.b32 	%r339, %r638, 1;
	mul.wide.u32 	%rd123, %r339, 8;
	add.s64 	%rd124, %rd3, %rd123;
	ld.global.v2.f32 	{%f2538, %f2539}, [%rd124];
	ld.global.v2.f32 	{%f2540, %f2541}, [%rd124+8];
	sub.f32 	%f2542, %f2540, %f2538;
	sub.f32 	%f2543, %f2541, %f2539;
	sub.f32 	%f2544, %f181, %f2538;
	sub.f32 	%f2545, %f182, %f2539;
	mul.f32 	%f2546, %f2545, %f2543;
	fma.rn.f32 	%f2547, %f2544, %f2542, %f2546;
	mul.f32 	%f2548, %f2543, %f2543;
	fma.rn.f32 	%f2549, %f2542, %f2542, %f2548;
	div.rn.f32 	%f2550, %f2547, %f2549;
	min.f32 	%f2551, %f2550, 0f3F800000;
	max.f32 	%f2552, %f2551, 0f00000000;
	fma.rn.f32 	%f2553, %f2542, %f2552, %f2538;
	fma.rn.f32 	%f2554, %f2543, %f2552, %f2539;
	sub.f32 	%f2555, %f2553, %f181;
	sub.f32 	%f2556, %f2554, %f182;
	mul.f32 	%f2557, %f2556, %f2556;
	fma.rn.f32 	%f2558, %f2555, %f2555, %f2557;
	sqrt.rn.f32 	%f2559, %f2558;
	setp.lt.f32 	%p174, %f2559, %f6322;
	selp.f32 	%f2560, %f2559, %f6322, %p174;
	ld.global.v2.f32 	{%f2561, %f2562}, [%rd124+16];
	ld.global.v2.f32 	{%f2563, %f2564}, [%rd124+24];
	sub.f32 	%f2565, %f2563, %f2561;
	sub.f32 	%f2566, %f2564, %f2562;
	sub.f32 	%f2567, %f181, %f2561;
	sub.f32 	%f2568, %f182, %f2562;
	mul.f32 	%f2569, %f2568, %f2566;
	fma.rn.f32 	%f2570, %f2567, %f2565, %f2569;
	mul.f32 	%f2571, %f2566, %f2566;
	fma.rn.f32 	%f2572, %f2565, %f2565, %f2571;
	div.rn.f32 	%f2573, %f2570, %f2572;
	min.f32 	%f2574, %f2573, 0f3F800000;
	max.f32 	%f2575, %f2574, 0f00000000;
	fma.rn.f32 	%f2576, %f2565, %f2575, %f2561;
	fma.rn.f32 	%f2577, %f2566, %f2575, %f2562;
	sub.f32 	%f2578, %f2576, %f181;
	sub.f32 	%f2579, %f2577, %f182;
	mul.f32 	%f2580, %f2579, %f2579;
	fma.rn.f32 	%f2581, %f2578, %f2578, %f2580;
	sqrt.rn.f32 	%f2582, %f2581;
	setp.lt.f32 	%p175, %f2582, %f2560;
	selp.f32 	%f2583, %f2582, %f2560, %p175;
	ld.global.v2.f32 	{%f2584, %f2585}, [%rd124+32];
	ld.global.v2.f32 	{%f2586, %f2587}, [%rd124+40];
	sub.f32 	%f2588, %f2586, %f2584;
	sub.f32 	%f2589, %f2587, %f2585;
	sub.f32 	%f2590, %f181, %f2584;
	sub.f32 	%f2591, %f182, %f2585;
	mul.f32 	%f2592, %f2591, %f2589;
	fma.rn.f32 	%f2593, %f2590, %f2588, %f2592;
	mul.f32 	%f2594, %f2589, %f2589;
	fma.rn.f32 	%f2595, %f2588, %f2588, %f2594;
	div.rn.f32 	%f2596, %f2593, %f2595;
	min.f32 	%f2597, %f2596, 0f3F800000;
	max.f32 	%f2598, %f2597, 0f00000000;
	fma.rn.f32 	%f2599, %f2588, %f2598, %f2584;
	fma.rn.f32 	%f2600, %f2589, %f2598, %f2585;
	sub.f32 	%f2601, %f2599, %f181;
	sub.f32 	%f2602, %f2600, %f182;
	mul.f32 	%f2603, %f2602, %f2602;
	fma.rn.f32 	%f2604, %f2601, %f2601, %f2603;
	sqrt.rn.f32 	%f2605, %f2604;
	setp.lt.f32 	%p176, %f2605, %f2583;
	selp.f32 	%f2606, %f2605, %f2583, %p176;
	ld.global.v2.f32 	{%f2607, %f2608}, [%rd124+48];
	ld.global.v2.f32 	{%f2609, %f2610}, [%rd124+56];
	sub.f32 	%f2611, %f2609, %f2607;
	sub.f32 	%f2612, %f2610, %f2608;
	sub.f32 	%f2613, %f181, %f2607;
	sub.f32 	%f2614, %f182, %f2608;
	mul.f32 	%f2615, %f2614, %f2612;
	fma.rn.f32 	%f2616, %f2613, %f2611, %f2615;
	mul.f32 	%f2617, %f2612, %f2612;
	fma.rn.f32 	%f2618, %f2611, %f2611, %f2617;
	div.rn.f32 	%f2619, %f2616, %f2618;
	min.f32 	%f2620, %f2619, 0f3F800000;
	max.f32 	%f2621, %f2620, 0f00000000;
	fma.rn.f32 	%f2622, %f2611, %f2621, %f2607;
	fma.rn.f32 	%f2623, %f2612, %f2621, %f2608;
	sub.f32 	%f2624, %f2622, %f181;
	sub.f32 	%f2625, %f2623, %f182;
	mul.f32 	%f2626, %f2625, %f2625;
	fma.rn.f32 	%f2627, %f2624, %f2624, %f2626;
	sqrt.rn.f32 	%f2628, %f2627;
	setp.lt.f32 	%p177, %f2628, %f2606;
	selp.f32 	%f6322, %f2628, %f2606, %p177;
	add.s32 	%r638, %r638, 4;
	setp.ne.s32 	%p178, %r638, %r640;
	@%p178 bra 	$L__BB4_148;
$L__BB4_149:
	setp.eq.s32 	%p179, %r36, 0;
	@%p179 bra 	$L__BB4_154;
	setp.eq.s32 	%p180, %r37, 0;
	@%p180 bra 	$L__BB4_152;
	shl.b32 	%r340, %r640, 1;
	mul.wide.u32 	%rd125, %r340, 8;
	add.s64 	%rd126, %rd3, %rd125;
	ld.global.v2.f32 	{%f2630, %f2631}, [%rd126];
	ld.global.v2.f32 	{%f2632, %f2633}, [%rd126+8];
	sub.f32 	%f2634, %f2632, %f2630;
	sub.f32 	%f2635, %f2633, %f2631;
	sub.f32 	%f2636, %f181, %f2630;
	sub.f32 	%f2637, %f182, %f2631;
	mul.f32 	%f2638, %f2637, %f2635;
	fma.rn.f32 	%f2639, %f2636, %f2634, %f2638;
	mul.f32 	%f2640, %f2635, %f2635;
	fma.rn.f32 	%f2641, %f2634, %f2634, %f2640;
	div.rn.f32 	%f2642, %f2639, %f2641;
	min.f32 	%f2643, %f2642, 0f3F800000;
	max.f32 	%f2644, %f2643, 0f00000000;
	fma.rn.f32 	%f2645, %f2634, %f2644, %f2630;
	fma.rn.f32 	%f2646, %f2635, %f2644, %f2631;
	sub.f32 	%f2647, %f2645, %f181;
	sub.f32 	%f2648, %f2646, %f182;
	mul.f32 	%f2649, %f2648, %f2648;
	fma.rn.f32 	%f2650, %f2647, %f2647, %f2649;
	sqrt.rn.f32 	%f2651, %f2650;
	setp.lt.f32 	%p181, %f2651, %f6322;
	selp.f32 	%f2652, %f2651, %f6322, %p181;
	add.s32 	%r341, %r340, 2;
	mul.wide.u32 	%rd127, %r341, 8;
	add.s64 	%rd128, %rd3, %rd127;
	ld.global.v2.f32 	{%f2653, %f2654}, [%rd128];
	ld.global.v2.f32 	{%f2655, %f2656}, [%rd128+8];
	sub.f32 	%f2657, %f2655, %f2653;
	sub.f32 	%f2658, %f2656, %f2654;
	sub.f32 	%f2659, %f181, %f2653;
	sub.f32 	%f2660, %f182, %f2654;
	mul.f32 	%f2661, %f2660, %f2658;
	fma.rn.f32 	%f2662, %f2659, %f2657, %f2661;
	mul.f32 	%f2663, %f2658, %f2658;
	fma.rn.f32 	%f2664, %f2657, %f2657, %f2663;
	div.rn.f32 	%f2665, %f2662, %f2664;
	min.f32 	%f2666, %f2665, 0f3F800000;
	max.f32 	%f2667, %f2666, 0f00000000;
	fma.rn.f32 	%f2668, %f2657, %f2667, %f2653;
	fma.rn.f32 	%f2669, %f2658, %f2667, %f2654;
	sub.f32 	%f2670, %f2668, %f181;
	sub.f32 	%f2671, %f2669, %f182;
	mul.f32 	%f2672, %f2671, %f2671;
	fma.rn.f32 	%f2673, %f2670, %f2670, %f2672;
	sqrt.rn.f32 	%f2674, %f2673;
	setp.lt.f32 	%p182, %f2674, %f2652;
	selp.f32 	%f6322, %f2674, %f2652, %p182;
	sub.s32 	%r640, %r341, %r640;
$L__BB4_152:
	and.b32  	%r342, %r240, 1;
	setp.eq.b32 	%p183, %r342, 1;
	not.pred 	%p184, %p183;
	@%p184 bra 	$L__BB4_154;
	shl.b32 	%r343, %r640, 1;
	mul.wide.u32 	%rd129, %r343, 8;
	add.s64 	%rd130, %rd3, %rd129;
	ld.global.v2.f32 	{%f2675, %f2676}, [%rd130];
	ld.global.v2.f32 	{%f2677, %f2678}, [%rd130+8];
	sub.f32 	%f2679, %f2677, %f2675;
	sub.f32 	%f2680, %f2678, %f2676;
	sub.f32 	%f2681, %f181, %f2675;
	sub.f32 	%f2682, %f182, %f2676;
	mul.f32 	%f2683, %f2682, %f2680;
	fma.rn.f32 	%f2684, %f2681, %f2679, %f2683;
	mul.f32 	%f2685, %f2680, %f2680;
	fma.rn.f32 	%f2686, %f2679, %f2679, %f2685;
	div.rn.f32 	%f2687, %f2684, %f2686;
	min.f32 	%f2688, %f2687, 0f3F800000;
	max.f32 	%f2689, %f2688, 0f00000000;
	fma.rn.f32 	%f2690, %f2679, %f2689, %f2675;
	fma.rn.f32 	%f2691, %f2680, %f2689, %f2676;
	sub.f32 	%f2692, %f2690, %f181;
	sub.f32 	%f2693, %f2691, %f182;
	mul.f32 	%f2694, %f2693, %f2693;
	fma.rn.f32 	%f2695, %f2692, %f2692, %f2694;
	sqrt.rn.f32 	%f2696, %f2695;
	setp.lt.f32 	%p185, %f2696, %f6322;
	selp.f32 	%f6322, %f2696, %f6322, %p185;
$L__BB4_154:
	setp.lt.u32 	%p186, %r35, 3;
	ld.global.v2.f32 	{%f192, %f193}, [%rd7+28672];
	mov.f32 	%f6328, 0f7F7FFFFF;
	mov.b32 	%r643, 0;
	@%p186 bra 	$L__BB4_157;
	and.b32  	%r643, %r240, 2147483644;
	mov.f32 	%f6328, 0f7F7FFFFF;
	mov.b32 	%r641, 0;
$L__BB4_156:
	.pragma "nounroll";
	shl.b32 	%r346, %r641, 1;
	mul.wide.u32 	%rd131, %r346, 8;
	add.s64 	%rd132, %rd3, %rd131;
	ld.global.v2.f32 	{%f2700, %f2701}, [%rd132];
	ld.global.v2.f32 	{%f2702, %f2703}, [%rd132+8];
	sub.f32 	%f2704, %f2702, %f2700;
	sub.f32 	%f2705, %f2703, %f2701;
	sub.f32 	%f2706, %f192, %f2700;
	sub.f32 	%f2707, %f193, %f2701;
	mul.f32 	%f2708, %f2707, %f2705;
	fma.rn.f32 	%f2709, %f2706, %f2704, %f2708;
	mul.f32 	%f2710, %f2705, %f2705;
	fma.rn.f32 	%f2711, %f2704, %f2704, %f2710;
	div.rn.f32 	%f2712, %f2709, %f2711;
	min.f32 	%f2713, %f2712, 0f3F800000;
	max.f32 	%f2714, %f2713, 0f00000000;
	fma.rn.f32 	%f2715, %f2704, %f2714, %f2700;
	fma.rn.f32 	%f2716, %f2705, %f2714, %f2701;
	sub.f32 	%f2717, %f2715, %f192;
	sub.f32 	%f2718, %f2716, %f193;
	mul.f32 	%f2719, %f2718, %f2718;
	fma.rn.f32 	%f2720, %f2717, %f2717, %f2719;
	sqrt.rn.f32 	%f2721, %f2720;
	setp.lt.f32 	%p187, %f2721, %f6328;
	selp.f32 	%f2722, %f2721, %f6328, %p187;
	ld.global.v2.f32 	{%f2723, %f2724}, [%rd132+16];
	ld.global.v2.f32 	{%f2725, %f2726}, [%rd132+24];
	sub.f32 	%f2727, %f2725, %f2723;
	sub.f32 	%f2728, %f2726, %f2724;
	sub.f32 	%f2729, %f192, %f2723;
	sub.f32 	%f2730, %f193, %f2724;
	mul.f32 	%f2731, %f2730, %f2728;
	fma.rn.f32 	%f2732, %f2729, %f2727, %f2731;
	mul.f32 	%f2733, %f2728, %f2728;
	fma.rn.f32 	%f2734, %f2727, %f2727, %f2733;
	div.rn.f32 	%f2735, %f2732, %f2734;
	min.f32 	%f2736, %f2735, 0f3F800000;
	max.f32 	%f2737, %f2736, 0f00000000;
	fma.rn.f32 	%f2738, %f2727, %f2737, %f2723;
	fma.rn.f32 	%f2739, %f2728, %f2737, %f2724;
	sub.f32 	%f2740, %f2738, %f192;
	sub.f32 	%f2741, %f2739, %f193;
	mul.f32 	%f2742, %f2741, %f2741;
	fma.rn.f32 	%f2743, %f2740, %f2740, %f2742;
	sqrt.rn.f32 	%f2744, %f2743;
	setp.lt.f32 	%p188, %f2744, %f2722;
	selp.f32 	%f2745, %f2744, %f2722, %p188;
	ld.global.v2.f32 	{%f2746, %f2747}, [%rd132+32];
	ld.global.v2.f32 	{%f2748, %f2749}, [%rd132+40];
	sub.f32 	%f2750, %f2748, %f2746;
	sub.f32 	%f2751, %f2749, %f2747;
	sub.f32 	%f2752, %f192, %f2746;
	sub.f32 	%f2753, %f193, %f2747;
	mul.f32 	%f2754, %f2753, %f2751;
	fma.rn.f32 	%f2755, %f2752, %f2750, %f2754;
	mul.f32 	%f2756, %f2751, %f2751;
	fma.rn.f32 	%f2757, %f2750, %f2750, %f2756;
	div.rn.f32 	%f2758, %f2755, %f2757;
	min.f32 	%f2759, %f2758, 0f3F800000;
	max.f32 	%f2760, %f2759, 0f00000000;
	fma.rn.f32 	%f2761, %f2750, %f2760, %f2746;
	fma.rn.f32 	%f2762, %f2751, %f2760, %f2747;
	sub.f32 	%f2763, %f2761, %f192;
	sub.f32 	%f2764, %f2762, %f193;
	mul.f32 	%f2765, %f2764, %f2764;
	fma.rn.f32 	%f2766, %f2763, %f2763, %f2765;
	sqrt.rn.f32 	%f2767, %f2766;
	setp.lt.f32 	%p189, %f2767, %f2745;
	selp.f32 	%f2768, %f2767, %f2745, %p189;
	ld.global.v2.f32 	{%f2769, %f2770}, [%rd132+48];
	ld.global.v2.f32 	{%f2771, %f2772}, [%rd132+56];
	sub.f32 	%f2773, %f2771, %f2769;
	sub.f32 	%f2774, %f2772, %f2770;
	sub.f32 	%f2775, %f192, %f2769;
	sub.f32 	%f2776, %f193, %f2770;
	mul.f32 	%f2777, %f2776, %f2774;
	fma.rn.f32 	%f2778, %f2775, %f2773, %f2777;
	mul.f32 	%f2779, %f2774, %f2774;
	fma.rn.f32 	%f2780, %f2773, %f2773, %f2779;
	div.rn.f32 	%f2781, %f2778, %f2780;
	min.f32 	%f2782, %f2781, 0f3F800000;
	max.f32 	%f2783, %f2782, 0f00000000;
	fma.rn.f32 	%f2784, %f2773, %f2783, %f2769;
	fma.rn.f32 	%f2785, %f2774, %f2783, %f2770;
	sub.f32 	%f2786, %f2784, %f192;
	sub.f32 	%f2787, %f2785, %f193;
	mul.f32 	%f2788, %f2787, %f2787;
	fma.rn.f32 	%f2789, %f2786, %f2786, %f2788;
	sqrt.rn.f32 	%f2790, %f2789;
	setp.lt.f32 	%p190, %f2790, %f2768;
	selp.f32 	%f6328, %f2790, %f2768, %p190;
	add.s32 	%r641, %r641, 4;
	setp.ne.s32 	%p191, %r641, %r643;
	@%p191 bra 	$L__BB4_156;
$L__BB4_157:
	setp.eq.s32 	%p192, %r36, 0;
	@%p192 bra 	$L__BB4_162;
	setp.eq.s32 	%p193, %r37, 0;
	@%p193 bra 	$L__BB4_160;
	shl.b32 	%r347, %r643, 1;
	mul.wide.u32 	%rd133, %r347, 8;
	add.s64 	%rd134, %rd3, %rd133;
	ld.global.v2.f32 	{%f2792, %f2793}, [%rd134];
	ld.global.v2.f32 	{%f2794, %f2795}, [%rd134+8];
	sub.f32 	%f2796, %f2794, %f2792;
	sub.f32 	%f2797, %f2795, %f2793;
	sub.f32 	%f2798, %f192, %f2792;
	sub.f32 	%f2799, %f193, %f2793;
	mul.f32 	%f2800, %f2799, %f2797;
	fma.rn.f32 	%f2801, %f2798, %f2796, %f2800;
	mul.f32 	%f2802, %f2797, %f2797;
	fma.rn.f32 	%f2803, %f2796, %f2796, %f2802;
	div.rn.f32 	%f2804, %f2801, %f2803;
	min.f32 	%f2805, %f2804, 0f3F800000;
	max.f32 	%f2806, %f2805, 0f00000000;
	fma.rn.f32 	%f2807, %f2796, %f2806, %f2792;
	fma.rn.f32 	%f2808, %f2797, %f2806, %f2793;
	sub.f32 	%f2809, %f2807, %f192;
	sub.f32 	%f2810, %f2808, %f193;
	mul.f32 	%f2811, %f2810, %f2810;
	fma.rn.f32 	%f2812, %f2809, %f2809, %f2811;
	sqrt.rn.f32 	%f2813, %f2812;
	setp.lt.f32 	%p194, %f2813, %f6328;
	selp.f32 	%f2814, %f2813, %f6328, %p194;
	add.s32 	%r348, %r347, 2;
	mul.wide.u32 	%rd135, %r348, 8;
	add.s64 	%rd136, %rd3, %rd135;
	ld.global.v2.f32 	{%f2815, %f2816}, [%rd136];
	ld.global.v2.f32 	{%f2817, %f2818}, [%rd136+8];
	sub.f32 	%f2819, %f2817, %f2815;
	sub.f32 	%f2820, %f2818, %f2816;
	sub.f32 	%f2821, %f192, %f2815;
	sub.f32 	%f2822, %f193, %f2816;
	mul.f32 	%f2823, %f2822, %f2820;
	fma.rn.f32 	%f2824, %f2821, %f2819, %f2823;
	mul.f32 	%f2825, %f2820, %f2820;
	fma.rn.f32 	%f2826, %f2819, %f2819, %f2825;
	div.rn.f32 	%f2827, %f2824, %f2826;
	min.f32 	%f2828, %f2827, 0f3F800000;
	max.f32 	%f2829, %f2828, 0f00000000;
	fma.rn.f32 	%f2830, %f2819, %f2829, %f2815;
	fma.rn.f32 	%f2831, %f2820, %f2829, %f2816;
	sub.f32 	%f2832, %f2830, %f192;
	sub.f32 	%f2833, %f2831, %f193;
	mul.f32 	%f2834, %f2833, %f2833;
	fma.rn.f32 	%f2835, %f2832, %f2832, %f2834;
	sqrt.rn.f32 	%f2836, %f2835;
	setp.lt.f32 	%p195, %f2836, %f2814;
	selp.f32 	%f6328, %f2836, %f2814, %p195;
	sub.s32 	%r643, %r348, %r643;
$L__BB4_160:
	and.b32  	%r349, %r240, 1;
	setp.eq.b32 	%p196, %r349, 1;
	not.pred 	%p197, %p196;
	@%p197 bra 	$L__BB4_162;
	shl.b32 	%r350, %r643, 1;
	mul.wide.u32 	%rd137, %r350, 8;
	add.s64 	%rd138, %rd3, %rd137;
	ld.global.v2.f32 	{%f2837, %f2838}, [%rd138];
	ld.global.v2.f32 	{%f2839, %f2840}, [%rd138+8];
	sub.f32 	%f2841, %f2839, %f2837;
	sub.f32 	%f2842, %f2840, %f2838;
	sub.f32 	%f2843, %f192, %f2837;
	sub.f32 	%f2844, %f193, %f2838;
	mul.f32 	%f2845, %f2844, %f2842;
	fma.rn.f32 	%f2846, %f2843, %f2841, %f2845;
	mul.f32 	%f2847, %f2842, %f2842;
	fma.rn.f32 	%f2848, %f2841, %f2841, %f2847;
	div.rn.f32 	%f2849, %f2846, %f2848;
	min.f32 	%f2850, %f2849, 0f3F800000;
	max.f32 	%f2851, %f2850, 0f00000000;
	fma.rn.f32 	%f2852, %f2841, %f2851, %f2837;
	fma.rn.f32 	%f2853, %f2842, %f2851, %f2838;
	sub.f32 	%f2854, %f2852, %f192;
	sub.f32 	%f2855, %f2853, %f193;
	mul.f32 	%f2856, %f2855, %f2855;
	fma.rn.f32 	%f2857, %f2854, %f2854, %f2856;
	sqrt.rn.f32 	%f2858, %f2857;
	setp.lt.f32 	%p198, %f2858, %f6328;
	selp.f32 	%f6328, %f2858, %f6328, %p198;
$L__BB4_162:
	setp.lt.u32 	%p199, %r35, 3;
	ld.global.v2.f32 	{%f203, %f204}, [%rd7+30720];
	mov.f32 	%f6334, 0f7F7FFFFF;
	mov.b32 	%r646, 0;
	@%p199 bra 	$L__BB4_165;
	and.b32  	%r646, %r240, 2147483644;
	mov.f32 	%f6334, 0f7F7FFFFF;
	mov.b32 	%r644, 0;
$L__BB4_164:
	.pragma "nounroll";
	shl.b32 	%r353, %r644, 1;
	mul.wide.u32 	%rd139, %r353, 8;
	add.s64 	%rd140, %rd3, %rd139;
	ld.global.v2.f32 	{%f2862, %f2863}, [%rd140];
	ld.global.v2.f32 	{%f2864, %f2865}, [%rd140+8];
	sub.f32 	%f2866, %f2864, %f2862;
	sub.f32 	%f2867, %f2865, %f2863;
	sub.f32 	%f2868, %f203, %f2862;
	sub.f32 	%f2869, %f204, %f2863;
	mul.f32 	%f2870, %f2869, %f2867;
	fma.rn.f32 	%f2871, %f2868, %f2866, %f2870;
	mul.f32 	%f2872, %f2867, %f2867;
	fma.rn.f32 	%f2873, %f2866, %f2866, %f2872;
	div.rn.f32 	%f2874, %f2871, %f2873;
	min.f32 	%f2875, %f2874, 0f3F800000;
	max.f32 	%f2876, %f2875, 0f00000000;
	fma.rn.f32 	%f2877, %f2866, %f2876, %f2862;
	fma.rn.f32 	%f2878, %f2867, %f2876, %f2863;
	sub.f32 	%f2879, %f2877, %f203;
	sub.f32 	%f2880, %f2878, %f204;
	mul.f32 	%f2881, %f2880, %f2880;
	fma.rn.f32 	%f2882, %f2879, %f2879, %f2881;
	sqrt.rn.f32 	%f2883, %f2882;
	setp.lt.f32 	%p200, %f2883, %f6334;
	selp.f32 	%f2884, %f2883, %f6334, %p200;
	ld.global.v2.f32 	{%f2885, %f2886}, [%rd140+16];
	ld.global.v2.f32 	{%f2887, %f2888}, [%rd140+24];
	sub.f32 	%f2889, %f2887, %f2885;
	sub.f32 	%f2890, %f2888, %f2886;
	sub.f32 	%f2891, %f203, %f2885;
	sub.f32 	%f2892, %f204, %f2886;
	mul.f32 	%f2893, %f2892, %f2890;
	fma.rn.f32 	%f2894, %f2891, %f2889, %f2893;
	mul.f32 	%f2895, %f2890, %f2890;
	fma.rn.f32 	%f2896, %f2889, %f2889, %f2895;
	div.rn.f32 	%f2897, %f2894, %f2896;
	min.f32 	%f2898, %f2897, 0f3F800000;
	max.f32 	%f2899, %f2898, 0f00000000;
	fma.rn.f32 	%f2900, %f2889, %f2899, %f2885;
	fma.rn.f32 	%f2901, %f2890, %f2899, %f2886;
	sub.f32 	%f2902, %f2900, %f203;
	sub.f32 	%f2903, %f2901, %f204;
	mul.f32 	%f2904, %f2903, %f2903;
	fma.rn.f32 	%f2905, %f2902, %f2902, %f2904;
	sqrt.rn.f32 	%f2906, %f2905;
	setp.lt.f32 	%p201, %f2906, %f2884;
	selp.f32 	%f2907, %f2906, %f2884, %p201;
	ld.global.v2.f32 	{%f2908, %f2909}, [%rd140+32];
	ld.global.v2.f32 	{%f2910, %f2911}, [%rd140+40];
	sub.f32 	%f2912, %f2910, %f2908;
	sub.f32 	%f2913, %f2911, %f2909;
	sub.f32 	%f2914, %f203, %f2908;
	sub.f32 	%f2915, %f204, %f2909;
	mul.f32 	%f2916, %f2915, %f2913;
	fma.rn.f32 	%f2917, %f2914, %f2912, %f2916;
	mul.f32 	%f2918, %f2913, %f2913;
	fma.rn.f32 	%f2919, %f2912, %f2912, %f2918;
	div.rn.f32 	%f2920, %f2917, %f2919;
	min.f32 	%f2921, %f2920, 0f3F800000;
	max.f32 	%f2922, %f2921, 0f00000000;
	fma.rn.f32 	%f2923, %f2912, %f2922, %f2908;
	fma.rn.f32 	%f2924, %f2913, %f2922, %f2909;
	sub.f32 	%f2925, %f2923, %f203;
	sub.f32 	%f2926, %f2924, %f204;
	mul.f32 	%f2927, %f2926, %f2926;
	fma.rn.f32 	%f2928, %f2925, %f2925, %f2927;
	sqrt.rn.f32 	%f2929, %f2928;
	setp.lt.f32 	%p202, %f2929, %f2907;
	selp.f32 	%f2930, %f2929, %f2907, %p202;
	ld.global.v2.f32 	{%f2931, %f2932}, [%rd140+48];
	ld.global.v2.f32 	{%f2933, %f2934}, [%rd140+56];
	sub.f32 	%f2935, %f2933, %f2931;
	sub.f32 	%f2936, %f2934, %f2932;
	sub.f32 	%f2937, %f203, %f2931;
	sub.f32 	%f2938, %f204, %f2932;
	mul.f32 	%f2939, %f2938, %f2936;
	fma.rn.f32 	%f2940, %f2937, %f2935, %f2939;
	mul.f32 	%f2941, %f2936, %f2936;
	fma.rn.f32 	%f2942, %f2935, %f2935, %f2941;
	div.rn.f32 	%f2943, %f2940, %f2942;
	min.f32 	%f2944, %f2943, 0f3F800000;
	max.f32 	%f2945, %f2944, 0f00000000;
	fma.rn.f32 	%f2946, %f2935, %f2945, %f2931;
	fma.rn.f32 	%f2947, %f2936, %f2945, %f2932;
	sub.f32 	%f2948, %f2946, %f203;
	sub.f32 	%f2949, %f2947, %f204;
	mul.f32 	%f2950, %f2949, %f2949;
	fma.rn.f32 	%f2951, %f2948, %f2948, %f2950;
	sqrt.rn.f32 	%f2952, %f2951;
	setp.lt.f32 	%p203, %f2952, %f2930;
	selp.f32 	%f6334, %f2952, %f2930, %p203;
	add.s32 	%r644, %r644, 4;
	setp.ne.s32 	%p204, %r644, %r646;
	@%p204 bra 	$L__BB4_164;
$L__BB4_165:
	setp.eq.s32 	%p205, %r36, 0;
	@%p205 bra 	$L__BB4_170;
	setp.eq.s32 	%p206, %r37, 0;
	@%p206 bra 	$L__BB4_168;
	shl.b32 	%r354, %r646, 1;
	mul.wide.u32 	%rd141, %r354, 8;
	add.s64 	%rd142, %rd3, %rd141;
	ld.global.v2.f32 	{%f2954, %f2955}, [%rd142];
	ld.global.v2.f32 	{%f2956, %f2957}, [%rd142+8];
	sub.f32 	%f2958, %f2956, %f2954;
	sub.f32 	%f2959, %f2957, %f2955;
	sub.f32 	%f2960, %f203, %f2954;
	sub.f32 	%f2961, %f204, %f2955;
	mul.f32 	%f2962, %f2961, %f2959;
	fma.rn.f32 	%f2963, %f2960, %f2958, %f2962;
	mul.f32 	%f2964, %f2959, %f2959;
	fma.rn.f32 	%f2965, %f2958, %f2958, %f2964;
	div.rn.f32 	%f2966, %f2963, %f2965;
	min.f32 	%f2967, %f2966, 0f3F800000;
	max.f32 	%f2968, %f2967, 0f00000000;
	fma.rn.f32 	%f2969, %f2958, %f2968, %f2954;
	fma.rn.f32 	%f2970, %f2959, %f2968, %f2955;
	sub.f32 	%f2971, %f2969, %f203;
	sub.f32 	%f2972, %f2970, %f204;
	mul.f32 	%f2973, %f2972, %f2972;
	fma.rn.f32 	%f2974, %f2971, %f2971, %f2973;
	sqrt.rn.f32 	%f2975, %f2974;
	setp.lt.f32 	%p207, %f2975, %f6334;
	selp.f32 	%f2976, %f2975, %f6334, %p207;
	add.s32 	%r355, %r354, 2;
	mul.wide.u32 	%rd143, %r355, 8;
	add.s64 	%rd144, %rd3, %rd143;
	ld.global.v2.f32 	{%f2977, %f2978}, [%rd144];
	ld.global.v2.f32 	{%f2979, %f2980}, [%rd144+8];
	sub.f32 	%f2981, %f2979, %f2977;
	sub.f32 	%f2982, %f2980, %f2978;
	sub.f32 	%f2983, %f203, %f2977;
	sub.f32 	%f2984, %f204, %f2978;
	mul.f32 	%f2985, %f2984, %f2982;
	fma.rn.f32 	%f2986, %f2983, %f2981, %f2985;
	mul.f32 	%f2987, %f2982, %f2982;
	fma.rn.f32 	%f2988, %f2981, %f2981, %f2987;
	div.rn.f32 	%f2989, %f2986, %f2988;
	min.f32 	%f2990, %f2989, 0f3F800000;
	max.f32 	%f2991, %f2990, 0f00000000;
	fma.rn.f32 	%f2992, %f2981, %f2991, %f2977;
	fma.rn.f32 	%f2993, %f2982, %f2991, %f2978;
	sub.f32 	%f2994, %f2992, %f203;
	sub.f32 	%f2995, %f2993, %f204;
	mul.f32 	%f2996, %f2995, %f2995;
	fma.rn.f32 	%f2997, %f2994, %f2994, %f2996;
	sqrt.rn.f32 	%f2998, %f2997;
	setp.lt.f32 	%p208, %f2998, %f2976;
	selp.f32 	%f6334, %f2998, %f2976, %p208;
	sub.s32 	%r646, %r355, %r646;
$L__BB4_168:
	and.b32  	%r356, %r240, 1;
	setp.eq.b32 	%p209, %r356, 1;
	not.pred 	%p210, %p209;
	@%p210 bra 	$L__BB4_170;
	shl.b32 	%r357, %r646, 1;
	mul.wide.u32 	%rd145, %r357, 8;
	add.s64 	%rd146, %rd3, %rd145;
	ld.global.v2.f32 	{%f2999, %f3000}, [%rd146];
	ld.global.v2.f32 	{%f3001, %f3002}, [%rd146+8];
	sub.f32 	%f3003, %f3001, %f2999;
	sub.f32 	%f3004, %f3002, %f3000;
	sub.f32 	%f3005, %f203, %f2999;
	sub.f32 	%f3006, %f204, %f3000;
	mul.f32 	%f3007, %f3006, %f3004;
	fma.rn.f32 	%f3008, %f3005, %f3003, %f3007;
	mul.f32 	%f3009, %f3004, %f3004;
	fma.rn.f32 	%f3010, %f3003, %f3003, %f3009;
	div.rn.f32 	%f3011, %f3008, %f3010;
	min.f32 	%f3012, %f3011, 0f3F800000;
	max.f32 	%f3013, %f3012, 0f00000000;
	fma.rn.f32 	%f3014, %f3003, %f3013, %f2999;
	fma.rn.f32 	%f3015, %f3004, %f3013, %f3000;
	sub.f32 	%f3016, %f3014, %f203;
	sub.f32 	%f3017, %f3015, %f204;
	mul.f32 	%f3018, %f3017, %f3017;
	fma.rn.f32 	%f3019, %f3016, %f3016, %f3018;
	sqrt.rn.f32 	%f3020, %f3019;
	setp.lt.f32 	%p211, %f3020, %f6334;
	selp.f32 	%f6334, %f3020, %f6334, %p211;
$L__BB4_170:
	add.f32 	%f3021, %f6244, %f6250;
	add.f32 	%f3022, %f6256, %f6262;
	add.f32 	%f3023, %f6268, %f6274;
	add.f32 	%f3024, %f6280, %f6286;
	add.f32 	%f3025, %f6292, %f6298;
	add.f32 	%f3026, %f6304, %f6310;
	add.f32 	%f3027, %f6316, %f6322;
	add.f32 	%f3028, %f6328, %f6334;
	add.f32 	%f3029, %f3021, %f3022;
	add.f32 	%f3030, %f3023, %f3024;
	add.f32 	%f3031, %f3025, %f3026;
	add.f32 	%f3032, %f3027, %f3028;
	add.f32 	%f3033, %f3029, %f3030;
	add.f32 	%f3034, %f3031, %f3032;
	add.f32 	%f6454, %f3033, %f3034;
$L__BB4_171:
	add.s64 	%rd8, %rd15, -4096;
	setp.lt.u64 	%p212, %rd8, 4096;
	mov.b64 	%rd312, 4096;
	@%p212 bra 	$L__BB4_305;
	add.s32 	%r134, %r240, -1;
	and.b32  	%r135, %r240, 3;
	add.s32 	%r136, %r135, -1;
	cvt.u64.u32 	%rd9, %r34;
	and.b32  	%r137, %r240, 2147483644;
	and.b32  	%r138, %r240, 1;
	mov.b64 	%rd312, 4096;
$L__BB4_173:
	setp.lt.s32 	%p213, %r240, 1;
	mov.f32 	%f6439, 0f7F800000;
	mov.f32 	%f6342, 0f7F7FFFFF;
	mov.f32 	%f6432, %f6342;
	mov.f32 	%f6440, %f6439;
	mov.f32 	%f6441, %f6439;
	@%p213 bra 	$L__BB4_303;
	setp.lt.u32 	%p214, %r134, 3;
	add.s64 	%rd149, %rd312, %rd9;
	shl.b64 	%rd150, %rd149, 3;
	add.s64 	%rd11, %rd2, %rd150;
	ld.global.v2.f32 	{%f217, %f218}, [%rd11];
	mov.f32 	%f6342, 0f7F7FFFFF;
	mov.b32 	%r649, 0;
	@%p214 bra 	$L__BB4_177;
	mov.f32 	%f6342, 0f7F7FFFFF;
	mov.b32 	%r647, 0;
$L__BB4_176:
	.pragma "nounroll";
	shl.b32 	%r360, %r647, 1;
	mul.wide.u32 	%rd151, %r360, 8;
	add.s64 	%rd152, %rd3, %rd151;
	ld.global.v2.f32 	{%f3040, %f3041}, [%rd152];
	ld.global.v2.f32 	{%f3042, %f3043}, [%rd152+8];
	sub.f32 	%f3044, %f3042, %f3040;
	sub.f32 	%f3045, %f3043, %f3041;
	sub.f32 	%f3046, %f217, %f3040;
	sub.f32 	%f3047, %f218, %f3041;
	mul.f32 	%f3048, %f3047, %f3045;
	fma.rn.f32 	%f3049, %f3046, %f3044, %f3048;
	mul.f32 	%f3050, %f3045, %f3045;
	fma.rn.f32 	%f3051, %f3044, %f3044, %f3050;
	div.rn.f32 	%f3052, %f3049, %f3051;
	min.f32 	%f3053, %f3052, 0f3F800000;
	max.f32 	%f3054, %f3053, 0f00000000;
	fma.rn.f32 	%f3055, %f3044, %f3054, %f3040;
	fma.rn.f32 	%f3056, %f3045, %f3054, %f3041;
	sub.f32 	%f3057, %f3055, %f217;
	sub.f32 	%f3058, %f3056, %f218;
	mul.f32 	%f3059, %f3058, %f3058;
	fma.rn.f32 	%f3060, %f3057, %f3057, %f3059;
	sqrt.rn.f32 	%f3061, %f3060;
	setp.lt.f32 	%p215, %f3061, %f6342;
	selp.f32 	%f3062, %f3061, %f6342, %p215;
	ld.global.v2.f32 	{%f3063, %f3064}, [%rd152+16];
	ld.global.v2.f32 	{%f3065, %f3066}, [%rd152+24];
	sub.f32 	%f3067, %f3065, %f3063;
	sub.f32 	%f3068, %f3066, %f3064;
	sub.f32 	%f3069, %f217, %f3063;
	sub.f32 	%f3070, %f218, %f3064;
	mul.f32 	%f3071, %f3070, %f3068;
	fma.rn.f32 	%f3072, %f3069, %f3067, %f3071;
	mul.f32 	%f3073, %f3068, %f3068;
	fma.rn.f32 	%f3074, %f3067, %f3067, %f3073;
	div.rn.f32 	%f3075, %f3072, %f3074;
	min.f32 	%f3076, %f3075, 0f3F800000;
	max.f32 	%f3077, %f3076, 0f00000000;
	fma.rn.f32 	%f3078, %f3067, %f3077, %f3063;
	fma.rn.f32 	%f3079, %f3068, %f3077, %f3064;
	sub.f32 	%f3080, %f3078, %f217;
	sub.f32 	%f3081, %f3079, %f218;
	mul.f32 	%f3082, %f3081, %f3081;
	fma.rn.f32 	%f3083, %f3080, %f3080, %f3082;
	sqrt.rn.f32 	%f3084, %f3083;
	setp.lt.f32 	%p216, %f3084, %f3062;
	selp.f32 	%f3085, %f3084, %f3062, %p216;
	ld.global.v2.f32 	{%f3086, %f3087}, [%rd152+32];
	ld.global.v2.f32 	{%f3088, %f3089}, [%rd152+40];
	sub.f32 	%f3090, %f3088, %f3086;
	sub.f32 	%f3091, %f3089, %f3087;
	sub.f32 	%f3092, %f217, %f3086;
	sub.f32 	%f3093, %f218, %f3087;
	mul.f32 	%f3094, %f3093, %f3091;
	fma.rn.f32 	%f3095, %f3092, %f3090, %f3094;
	mul.f32 	%f3096, %f3091, %f3091;
	fma.rn.f32 	%f3097, %f3090, %f3090, %f3096;
	div.rn.f32 	%f3098, %f3095, %f3097;
	min.f32 	%f3099, %f3098, 0f3F800000;
	max.f32 	%f3100, %f3099, 0f00000000;
	fma.rn.f32 	%f3101, %f3090, %f3100, %f3086;
	fma.rn.f32 	%f3102, %f3091, %f3100, %f3087;
	sub.f32 	%f3103, %f3101, %f217;
	sub.f32 	%f3104, %f3102, %f218;
	mul.f32 	%f3105, %f3104, %f3104;
	fma.rn.f32 	%f3106, %f3103, %f3103, %f3105;
	sqrt.rn.f32 	%f3107, %f3106;
	setp.lt.f32 	%p217, %f3107, %f3085;
	selp.f32 	%f3108, %f3107, %f3085, %p217;
	ld.global.v2.f32 	{%f3109, %f3110}, [%rd152+48];
	ld.global.v2.f32 	{%f3111, %f3112}, [%rd152+56];
	sub.f32 	%f3113, %f3111, %f3109;
	sub.f32 	%f3114, %f3112, %f3110;
	sub.f32 	%f3115, %f217, %f3109;
	sub.f32 	%f3116, %f218, %f3110;
	mul.f32 	%f3117, %f3116, %f3114;
	fma.rn.f32 	%f3118, %f3115, %f3113, %f3117;
	mul.f32 	%f3119, %f3114, %f3114;
	fma.rn.f32 	%f3120, %f3113, %f3113, %f3119;
	div.rn.f32 	%f3121, %f3118, %f3120;
	min.f32 	%f3122, %f3121, 0f3F800000;
	max.f32 	%f3123, %f3122, 0f00000000;
	fma.rn.f32 	%f3124, %f3113, %f3123, %f3109;
	fma.rn.f32 	%f3125, %f3114, %f3123, %f3110;
	sub.f32 	%f3126, %f3124, %f217;
	sub.f32 	%f3127, %f3125, %f218;
	mul.f32 	%f3128, %f3127, %f3127;
	fma.rn.f32 	%f3129, %f3126, %f3126, %f3128;
	sqrt.rn.f32 	%f3130, %f3129;
	setp.lt.f32 	%p218, %f3130, %f3108;
	selp.f32 	%f6342, %f3130, %f3108, %p218;
	add.s32 	%r647, %r647, 4;
	setp.ne.s32 	%p219, %r647, %r137;
	mov.u32 	%r649, %r137;
	@%p219 bra 	$L__BB4_176;
$L__BB4_177:
	setp.eq.s32 	%p220, %r135, 0;
	@%p220 bra 	$L__BB4_182;
	setp.eq.s32 	%p221, %r136, 0;
	@%p221 bra 	$L__BB4_180;
	shl.b32 	%r361, %r649, 1;
	mul.wide.u32 	%rd153, %r361, 8;
	add.s64 	%rd154, %rd3, %rd153;
	ld.global.v2.f32 	{%f3132, %f3133}, [%rd154];
	ld.global.v2.f32 	{%f3134, %f3135}, [%rd154+8];
	sub.f32 	%f3136, %f3134, %f3132;
	sub.f32 	%f3137, %f3135, %f3133;
	sub.f32 	%f3138, %f217, %f3132;
	sub.f32 	%f3139, %f218, %f3133;
	mul.f32 	%f3140, %f3139, %f3137;
	fma.rn.f32 	%f3141, %f3138, %f3136, %f3140;
	mul.f32 	%f3142, %f3137, %f3137;
	fma.rn.f32 	%f3143, %f3136, %f3136, %f3142;
	div.rn.f32 	%f3144, %f3141, %f3143;
	min.f32 	%f3145, %f3144, 0f3F800000;
	max.f32 	%f3146, %f3145, 0f00000000;
	fma.rn.f32 	%f3147, %f3136, %f3146, %f3132;
	fma.rn.f32 	%f3148, %f3137, %f3146, %f3133;
	sub.f32 	%f3149, %f3147, %f217;
	sub.f32 	%f3150, %f3148, %f218;
	mul.f32 	%f3151, %f3150, %f3150;
	fma.rn.f32 	%f3152, %f3149, %f3149, %f3151;
	sqrt.rn.f32 	%f3153, %f3152;
	setp.lt.f32 	%p222, %f3153, %f6342;
	selp.f32 	%f3154, %f3153, %f6342, %p222;
	add.s32 	%r362, %r361, 2;
	mul.wide.u32 	%rd155, %r362, 8;
	add.s64 	%rd156, %rd3, %rd155;
	ld.global.v2.f32 	{%f3155, %f3156}, [%rd156];
	ld.global.v2.f32 	{%f3157, %f3158}, [%rd156+8];
	sub.f32 	%f3159, %f3157, %f3155;
	sub.f32 	%f3160, %f3158, %f3156;
	sub.f32 	%f3161, %f217, %f3155;
	sub.f32 	%f3162, %f218, %f3156;
	mul.f32 	%f3163, %f3162, %f3160;
	fma.rn.f32 	%f3164, %f3161, %f3159, %f3163;
	mul.f32 	%f3165, %f3160, %f3160;
	fma.rn.f32 	%f3166, %f3159, %f3159, %f3165;
	div.rn.f32 	%f3167, %f3164, %f3166;
	min.f32 	%f3168, %f3167, 0f3F800000;
	max.f32 	%f3169, %f3168, 0f00000000;
	fma.rn.f32 	%f3170, %f3159, %f3169, %f3155;
	fma.rn.f32 	%f3171, %f3160, %f3169, %f3156;
	sub.f32 	%f3172, %f3170, %f217;
	sub.f32 	%f3173, %f3171, %f218;
	mul.f32 	%f3174, %f3173, %f3173;
	fma.rn.f32 	%f3175, %f3172, %f3172, %f3174;
	sqrt.rn.f32 	%f3176, %f3175;
	setp.lt.f32 	%p223, %f3176, %f3154;
	selp.f32 	%f6342, %f3176, %f3154, %p223;
	sub.s32 	%r649, %r362, %r649;
$L__BB4_180:
	setp.eq.s32 	%p224, %r138, 0;
	@%p224 bra 	$L__BB4_182;
	shl.b32 	%r363, %r649, 1;
	mul.wide.u32 	%rd157, %r363, 8;
	add.s64 	%rd158, %rd3, %rd157;
	ld.global.v2.f32 	{%f3177, %f3178}, [%rd158];
	ld.global.v2.f32 	{%f3179, %f3180}, [%rd158+8];
	sub.f32 	%f3181, %f3179, %f3177;
	sub.f32 	%f3182, %f3180, %f3178;
	sub.f32 	%f3183, %f217, %f3177;
	sub.f32 	%f3184, %f218, %f3178;
	mul.f32 	%f3185, %f3184, %f3182;
	fma.rn.f32 	%f3186, %f3183, %f3181, %f3185;
	mul.f32 	%f3187, %f3182, %f3182;
	fma.rn.f32 	%f3188, %f3181, %f3181, %f3187;
	div.rn.f32 	%f3189, %f3186, %f3188;
	min.f32 	%f3190, %f3189, 0f3F800000;
	max.f32 	%f3191, %f3190, 0f00000000;
	fma.rn.f32 	%f3192, %f3181, %f3191, %f3177;
	fma.rn.f32 	%f3193, %f3182, %f3191, %f3178;
	sub.f32 	%f3194, %f3192, %f217;
	sub.f32 	%f3195, %f3193, %f218;
	mul.f32 	%f3196, %f3195, %f3195;
	fma.rn.f32 	%f3197, %f3194, %f3194, %f3196;
	sqrt.rn.f32 	%f3198, %f3197;
	setp.lt.f32 	%p225, %f3198, %f6342;
	selp.f32 	%f6342, %f3198, %f6342, %p225;
$L__BB4_182:
	setp.lt.u32 	%p226, %r134, 3;
	ld.global.v2.f32 	{%f228, %f229}, [%rd11+2048];
	mov.f32 	%f6348, 0f7F7FFFFF;
	mov.b32 	%r652, 0;
	@%p226 bra 	$L__BB4_185;
	mov.f32 	%f6348, 0f7F7FFFFF;
	mov.b32 	%r650, 0;
$L__BB4_184:
	.pragma "nounroll";
	shl.b32 	%r366, %r650, 1;
	mul.wide.u32 	%rd159, %r366, 8;
	add.s64 	%rd160, %rd3, %rd159;
	ld.global.v2.f32 	{%f3202, %f3203}, [%rd160];
	ld.global.v2.f32 	{%f3204, %f3205}, [%rd160+8];
	sub.f32 	%f3206, %f3204, %f3202;
	sub.f32 	%f3207, %f3205, %f3203;
	sub.f32 	%f3208, %f228, %f3202;
	sub.f32 	%f3209, %f229, %f3203;
	mul.f32 	%f3210, %f3209, %f3207;
	fma.rn.f32 	%f3211, %f3208, %f3206, %f3210;
	mul.f32 	%f3212, %f3207, %f3207;
	fma.rn.f32 	%f3213, %f3206, %f3206, %f3212;
	div.rn.f32 	%f3214, %f3211, %f3213;
	min.f32 	%f3215, %f3214, 0f3F800000;
	max.f32 	%f3216, %f3215, 0f00000000;
	fma.rn.f32 	%f3217, %f3206, %f3216, %f3202;
	fma.rn.f32 	%f3218, %f3207, %f3216, %f3203;
	sub.f32 	%f3219, %f3217, %f228;
	sub.f32 	%f3220, %f3218, %f229;
	mul.f32 	%f3221, %f3220, %f3220;
	fma.rn.f32 	%f3222, %f3219, %f3219, %f3221;
	sqrt.rn.f32 	%f3223, %f3222;
	setp.lt.f32 	%p227, %f3223, %f6348;
	selp.f32 	%f3224, %f3223, %f6348, %p227;
	ld.global.v2.f32 	{%f3225, %f3226}, [%rd160+16];
	ld.global.v2.f32 	{%f3227, %f3228}, [%rd160+24];
	sub.f32 	%f3229, %f3227, %f3225;
	sub.f32 	%f3230, %f3228, %f3226;
	sub.f32 	%f3231, %f228, %f3225;
	sub.f32 	%f3232, %f229, %f3226;
	mul.f32 	%f3233, %f3232, %f3230;
	fma.rn.f32 	%f3234, %f3231, %f3229, %f3233;
	mul.f32 	%f3235, %f3230, %f3230;
	fma.rn.f32 	%f3236, %f3229, %f3229, %f3235;
	div.rn.f32 	%f3237, %f3234, %f3236;
	min.f32 	%f3238, %f3237, 0f3F800000;
	max.f32 	%f3239, %f3238, 0f00000000;
	fma.rn.f32 	%f3240, %f3229, %f3239, %f3225;
	fma.rn.f32 	%f3241, %f3230, %f3239, %f3226;
	sub.f32 	%f3242, %f3240, %f228;
	sub.f32 	%f3243, %f3241, %f229;
	mul.f32 	%f3244, %f3243, %f3243;
	fma.rn.f32 	%f3245, %f3242, %f3242, %f3244;
	sqrt.rn.f32 	%f3246, %f3245;
	setp.lt.f32 	%p228, %f3246, %f3224;
	selp.f32 	%f3247, %f3246, %f3224, %p228;
	ld.global.v2.f32 	{%f3248, %f3249}, [%rd160+32];
	ld.global.v2.f32 	{%f3250, %f3251}, [%rd160+40];
	sub.f32 	%f3252, %f3250, %f3248;
	sub.f32 	%f3253, %f3251, %f3249;
	sub.f32 	%f3254, %f228, %f3248;
	sub.f32 	%f3255, %f229, %f3249;
	mul.f32 	%f3256, %f3255, %f3253;
	fma.rn.f32 	%f3257, %f3254, %f3252, %f3256;
	mul.f32 	%f3258, %f3253, %f3253;
	fma.rn.f32 	%f3259, %f3252, %f3252, %f3258;
	div.rn.f32 	%f3260, %f3257, %f3259;
	min.f32 	%f3261, %f3260, 0f3F800000;
	max.f32 	%f3262, %f3261, 0f00000000;
	fma.rn.f32 	%f3263, %f3252, %f3262, %f3248;
	fma.rn.f32 	%f3264, %f3253, %f3262, %f3249;
	sub.f32 	%f3265, %f3263, %f228;
	sub.f32 	%f3266, %f3264, %f229;
	mul.f32 	%f3267, %f3266, %f3266;
	fma.rn.f32 	%f3268, %f3265, %f3265, %f3267;
	sqrt.rn.f32 	%f3269, %f3268;
	setp.lt.f32 	%p229, %f3269, %f3247;
	selp.f32 	%f3270, %f3269, %f3247, %p229;
	ld.global.v2.f32 	{%f3271, %f3272}, [%rd160+48];
	ld.global.v2.f32 	{%f3273, %f3274}, [%rd160+56];
	sub.f32 	%f3275, %f3273, %f3271;
	sub.f32 	%f3276, %f3274, %f3272;
	sub.f32 	%f3277, %f228, %f3271;
	sub.f32 	%f3278, %f229, %f3272;
	mul.f32 	%f3279, %f3278, %f3276;
	fma.rn.f32 	%f3280, %f3277, %f3275, %f3279;
	mul.f32 	%f3281, %f3276, %f3276;
	fma.rn.f32 	%f3282, %f3275, %f3275, %f3281;
	div.rn.f32 	%f3283, %f3280, %f3282;
	min.f32 	%f3284, %f3283, 0f3F800000;
	max.f32 	%f3285, %f3284, 0f00000000;
	fma.rn.f32 	%f3286, %f3275, %f3285, %f3271;
	fma.rn.f32 	%f3287, %f3276, %f3285, %f3272;
	sub.f32 	%f3288, %f3286, %f228;
	sub.f32 	%f3289, %f3287, %f229;
	mul.f32 	%f3290, %f3289, %f3289;
	fma.rn.f32 	%f3291, %f3288, %f3288, %f3290;
	sqrt.rn.f32 	%f3292, %f3291;
	setp.lt.f32 	%p230, %f3292, %f3270;
	selp.f32 	%f6348, %f3292, %f3270, %p230;
	add.s32 	%r650, %r650, 4;
	setp.ne.s32 	%p231, %r650, %r137;
	mov.u32 	%r652, %r137;
	@%p231 bra 	$L__BB4_184;
$L__BB4_185:
	setp.eq.s32 	%p232, %r135, 0;
	@%p232 bra 	$L__BB4_190;
	setp.eq.s32 	%p233, %r136, 0;
	@%p233 bra 	$L__BB4_188;
	shl.b32 	%r367, %r652, 1;
	mul.wide.u32 	%rd161, %r367, 8;
	add.s64 	%rd162, %rd3, %rd161;
	ld.global.v2.f32 	{%f3294, %f3295}, [%rd162];
	ld.global.v2.f32 	{%f3296, %f3297}, [%rd162+8];
	sub.f32 	%f3298, %f3296, %f3294;
	sub.f32 	%f3299, %f3297, %f3295;
	sub.f32 	%f3300, %f228, %f3294;
	sub.f32 	%f3301, %f229, %f3295;
	mul.f32 	%f3302, %f3301, %f3299;
	fma.rn.f32 	%f3303, %f3300, %f3298, %f3302;
	mul.f32 	%f3304, %f3299, %f3299;
	fma.rn.f32 	%f3305, %f3298, %f3298, %f3304;
	div.rn.f32 	%f3306, %f3303, %f3305;
	min.f32 	%f3307, %f3306, 0f3F800000;
	max.f32 	%f3308, %f3307, 0f00000000;
	fma.rn.f32 	%f3309, %f3298, %f3308, %f3294;
	fma.rn.f32 	%f3310, %f3299, %f3308, %f3295;
	sub.f32 	%f3311, %f3309, %f228;
	sub.f32 	%f3312, %f3310, %f229;
	mul.f32 	%f3313, %f3312, %f3312;
	fma.rn.f32 	%f3314, %f3311, %f3311, %f3313;
	sqrt.rn.f32 	%f3315, %f3314;
	setp.lt.f32 	%p234, %f3315, %f6348;
	selp.f32 	%f3316, %f3315, %f6348, %p234;
	add.s32 	%r368, %r367, 2;
	mul.wide.u32 	%rd163, %r368, 8;
	add.s64 	%rd164, %rd3, %rd163;
	ld.global.v2.f32 	{%f3317, %f3318}, [%rd164];
	ld.global.v2.f32 	{%f3319, %f3320}, [%rd164+8];
	sub.f32 	%f3321, %f3319, %f3317;
	sub.f32 	%f3322, %f3320, %f3318;
	sub.f32 	%f3323, %f228, %f3317;
	sub.f32 	%f3324, %f229, %f3318;
	mul.f32 	%f3325, %f3324, %f3322;
	fma.rn.f32 	%f3326, %f3323, %f3321, %f3325;
	mul.f32 	%f3327, %f3322, %f3322;
	fma.rn.f32 	%f3328, %f3321, %f3321, %f3327;
	div.rn.f32 	%f3329, %f3326, %f3328;
	min.f32 	%f3330, %f3329, 0f3F800000;
	max.f32 	%f3331, %f3330, 0f00000000;
	fma.rn.f32 	%f3332, %f3321, %f3331, %f3317;
	fma.rn.f32 	%f3333, %f3322, %f3331, %f3318;
	sub.f32 	%f3334, %f3332, %f228;
	sub.f32 	%f3335, %f3333, %f229;
	mul.f32 	%f3336, %f3335, %f3335;
	fma.rn.f32 	%f3337, %f3334, %f3334, %f3336;
	sqrt.rn.f32 	%f3338, %f3337;
	setp.lt.f32 	%p235, %f3338, %f3316;
	selp.f32 	%f6348, %f3338, %f3316, %p235;
	sub.s32 	%r652, %r368, %r652;
$L__BB4_188:
	setp.eq.s32 	%p236, %r138, 0;
	@%p236 bra 	$L__BB4_190;
	shl.b32 	%r369, %r652, 1;
	mul.wide.u32 	%rd165, %r369, 8;
	add.s64 	%rd166, %rd3, %rd165;
	ld.global.v2.f32 	{%f3339, %f3340}, [%rd166];
	ld.global.v2.f32 	{%f3341, %f3342}, [%rd166+8];
	sub.f32 	%f3343, %f3341, %f3339;
	sub.f32 	%f3344, %f3342, %f3340;
	sub.f32 	%f3345, %f228, %f3339;
	sub.f32 	%f3346, %f229, %f3340;
	mul.f32 	%f3347, %f3346, %f3344;
	fma.rn.f32 	%f3348, %f3345, %f3343, %f3347;
	mul.f32 	%f3349, %f3344, %f3344;
	fma.rn.f32 	%f3350, %f3343, %f3343, %f3349;
	div.rn.f32 	%f3351, %f3348, %f3350;
	min.f32 	%f3352, %f3351, 0f3F800000;
	max.f32 	%f3353, %f3352, 0f00000000;
	fma.rn.f32 	%f3354, %f3343, %f3353, %f3339;
	fma.rn.f32 	%f3355, %f3344, %f3353, %f3340;
	sub.f32 	%f3356, %f3354, %f228;
	sub.f32 	%f3357, %f3355, %f229;
	mul.f32 	%f3358, %f3357, %f3357;
	fma.rn.f32 	%f3359, %f3356, %f3356, %f3358;
	sqrt.rn.f32 	%f3360, %f3359;
	setp.lt.f32 	%p237, %f3360, %f6348;
	selp.f32 	%f6348, %f3360, %f6348, %p237;
$L__BB4_190:
	setp.lt.u32 	%p238, %r134, 3;
	ld.global.v2.f32 	{%f239, %f240}, [%rd11+4096];
	mov.f32 	%f6354, 0f7F7FFFFF;
	mov.b32 	%r655, 0;
	@%p238 bra 	$L__BB4_193;
	mov.f32 	%f6354, 0f7F7FFFFF;
	mov.b32 	%r653, 0;
$L__BB4_192:
	.pragma "nounroll";
	shl.b32 	%r372, %r653, 1;
	mul.wide.u32 	%rd167, %r372, 8;
	add.s64 	%rd168, %rd3, %rd167;
	ld.global.v2.f32 	{%f3364, %f3365}, [%rd168];
	ld.global.v2.f32 	{%f3366, %f3367}, [%rd168+8];
	sub.f32 	%f3368, %f3366, %f3364;
	sub.f32 	%f3369, %f3367, %f3365;
	sub.f32 	%f3370, %f239, %f3364;
	sub.f32 	%f3371, %f240, %f3365;
	mul.f32 	%f3372, %f3371, %f3369;
	fma.rn.f32 	%f3373, %f3370, %f3368, %f3372;
	mul.f32 	%f3374, %f3369, %f3369;
	fma.rn.f32 	%f3375, %f3368, %f3368, %f3374;
	div.rn.f32 	%f3376, %f3373, %f3375;
	min.f32 	%f3377, %f3376, 0f3F800000;
	max.f32 	%f3378, %f3377, 0f00000000;
	fma.rn.f32 	%f3379, %f3368, %f3378, %f3364;
	fma.rn.f32 	%f3380, %f3369, %f3378, %f3365;
	sub.f32 	%f3381, %f3379, %f239;
	sub.f32 	%f3382, %f3380, %f240;
	mul.f32 	%f3383, %f3382, %f3382;
	fma.rn.f32 	%f3384, %f3381, %f3381, %f3383;
	sqrt.rn.f32 	%f3385, %f3384;
	setp.lt.f32 	%p239, %f3385, %f6354;
	selp.f32 	%f3386, %f3385, %f6354, %p239;
	ld.global.v2.f32 	{%f3387, %f3388}, [%rd168+16];
	ld.global.v2.f32 	{%f3389, %f3390}, [%rd168+24];
	sub.f32 	%f3391, %f3389, %f3387;
	sub.f32 	%f3392, %f3390, %f3388;
	sub.f32 	%f3393, %f239, %f3387;
	sub.f32 	%f3394, %f240, %f3388;
	mul.f32 	%f3395, %f3394, %f3392;
	fma.rn.f32 	%f3396, %f3393, %f3391, %f3395;
	mul.f32 	%f3397, %f3392, %f3392;
	fma.rn.f32 	%f3398, %f3391, %f3391, %f3397;
	div.rn.f32 	%f3399, %f3396, %f3398;
	min.f32 	%f3400, %f3399, 0f3F800000;
	max.f32 	%f3401, %f3400, 0f00000000;
	fma.rn.f32 	%f3402, %f3391, %f3401, %f3387;
	fma.rn.f32 	%f3403, %f3392, %f3401, %f3388;
	sub.f32 	%f3404, %f3402, %f239;
	sub.f32 	%f3405, %f3403, %f240;
	mul.f32 	%f3406, %f3405, %f3405;
	fma.rn.f32 	%f3407, %f3404, %f3404, %f3406;
	sqrt.rn.f32 	%f3408, %f3407;
	setp.lt.f32 	%p240, %f3408, %f3386;
	selp.f32 	%f3409, %f3408, %f3386, %p240;
	ld.global.v2.f32 	{%f3410, %f3411}, [%rd168+32];
	ld.global.v2.f32 	{%f3412, %f3413}, [%rd168+40];
	sub.f32 	%f3414, %f3412, %f3410;
	sub.f32 	%f3415, %f3413, %f3411;
	sub.f32 	%f3416, %f239, %f3410;
	sub.f32 	%f3417, %f240, %f3411;
	mul.f32 	%f3418, %f3417, %f3415;
	fma.rn.f32 	%f3419, %f3416, %f3414, %f3418;
	mul.f32 	%f3420, %f3415, %f3415;
	fma.rn.f32 	%f3421, %f3414, %f3414, %f3420;
	div.rn.f32 	%f3422, %f3419, %f3421;
	min.f32 	%f3423, %f3422, 0f3F800000;
	max.f32 	%f3424, %f3423, 0f00000000;
	fma.rn.f32 	%f3425, %f3414, %f3424, %f3410;
	fma.rn.f32 	%f3426, %f3415, %f3424, %f3411;
	sub.f32 	%f3427, %f3425, %f239;
	sub.f32 	%f3428, %f3426, %f240;
	mul.f32 	%f3429, %f3428, %f3428;
	fma.rn.f32 	%f3430, %f3427, %f3427, %f3429;
	sqrt.rn.f32 	%f3431, %f3430;
	setp.lt.f32 	%p241, %f3431, %f3409;
	selp.f32 	%f3432, %f3431, %f3409, %p241;
	ld.global.v2.f32 	{%f3433, %f3434}, [%rd168+48];
	ld.global.v2.f32 	{%f3435, %f3436}, [%rd168+56];
	sub.f32 	%f3437, %f3435, %f3433;
	sub.f32 	%f3438, %f3436, %f3434;
	sub.f32 	%f3439, %f239, %f3433;
	sub.f32 	%f3440, %f240, %f3434;
	mul.f32 	%f3441, %f3440, %f3438;
	fma.rn.f32 	%f3442, %f3439, %f3437, %f3441;
	mul.f32 	%f3443, %f3438, %f3438;
	fma.rn.f32 	%f3444, %f3437, %f3437, %f3443;
	div.rn.f32 	%f3445, %f3442, %f3444;
	min.f32 	%f3446, %f3445, 0f3F800000;
	max.f32 	%f3447, %f3446, 0f00000000;
	fma.rn.f32 	%f3448, %f3437, %f3447, %f3433;
	fma.rn.f32 	%f3449, %f3438, %f3447, %f3434;
	sub.f32 	%f3450, %f3448, %f239;
	sub.f32 	%f3451, %f3449, %f240;
	mul.f32 	%f3452, %f3451, %f3451;
	fma.rn.f32 	%f3453, %f3450, %f3450, %f3452;
	sqrt.rn.f32 	%f3454, %f3453;
	setp.lt.f32 	%p242, %f3454, %f3432;
	selp.f32 	%f6354, %f3454, %f3432, %p242;
	add.s32 	%r653, %r653, 4;
	setp.ne.s32 	%p243, %r653, %r137;
	mov.u32 	%r655, %r137;
	@%p243 bra 	$L__BB4_192;
$L__BB4_193:
	setp.eq.s32 	%p244, %r135, 0;
	@%p244 bra 	$L__BB4_198;
	setp.eq.s32 	%p245, %r136, 0;
	@%p245 bra 	$L__BB4_196;
	shl.b32 	%r373, %r655, 1;
	mul.wide.u32 	%rd169, %r373, 8;
	add.s64 	%rd170, %rd3, %rd169;
	ld.global.v2.f32 	{%f3456, %f3457}, [%rd170];
	ld.global.v2.f32 	{%f3458, %f3459}, [%rd170+8];
	sub.f32 	%f3460, %f3458, %f3456;
	sub.f32 	%f3461, %f3459, %f3457;
	sub.f32 	%f3462, %f239, %f3456;
	sub.f32 	%f3463, %f240, %f3457;
	mul.f32 	%f3464, %f3463, %f3461;
	fma.rn.f32 	%f3465, %f3462, %f3460, %f3464;
	mul.f32 	%f3466, %f3461, %f3461;
	fma.rn.f32 	%f3467, %f3460, %f3460, %f3466;
	div.rn.f32 	%f3468, %f3465, %f3467;
	min.f32 	%f3469, %f3468, 0f3F800000;
	max.f32 	%f3470, %f3469, 0f00000000;
	fma.rn.f32 	%f3471, %f3460, %f3470, %f3456;
	fma.rn.f32 	%f3472, %f3461, %f3470, %f3457;
	sub.f32 	%f3473, %f3471, %f239;
	sub.f32 	%f3474, %f3472, %f240;
	mul.f32 	%f3475, %f3474, %f3474;
	fma.rn.f32 	%f3476, %f3473, %f3473, %f3475;
	sqrt.rn.f32 	%f3477, %f3476;
	setp.lt.f32 	%p246, %f3477, %f6354;
	selp.f32 	%f3478, %f3477, %f6354, %p246;
	add.s32 	%r374, %r373, 2;
	mul.wide.u32 	%rd171, %r374, 8;
	add.s64 	%rd172, %rd3, %rd171;
	ld.global.v2.f32 	{%f3479, %f3480}, [%rd172];
	ld.global.v2.f32 	{%f3481, %f3482}, [%rd172+8];
	sub.f32 	%f3483, %f3481, %f3479;
	sub.f32 	%f3484, %f3482, %f3480;
	sub.f32 	%f3485, %f239, %f3479;
	sub.f32 	%f3486, %f240, %f3480;
	mul.f32 	%f3487, %f3486, %f3484;
	fma.rn.f32 	%f3488, %f3485, %f3483, %f3487;
	mul.f32 	%f3489, %f3484, %f3484;
	fma.rn.f32 	%f3490, %f3483, %f3483, %f3489;
	div.rn.f32 	%f3491, %f3488, %f3490;
	min.f32 	%f3492, %f3491, 0f3F800000;
	max.f32 	%f3493, %f3492, 0f00000000;
	fma.rn.f32 	%f3494, %f3483, %f3493, %f3479;
	fma.rn.f32 	%f3495, %f3484, %f3493, %f3480;
	sub.f32 	%f3496, %f3494, %f239;
	sub.f32 	%f3497, %f3495, %f240;
	mul.f32 	%f3498, %f3497, %f3497;
	fma.rn.f32 	%f3499, %f3496, %f3496, %f3498;
	sqrt.rn.f32 	%f3500, %f3499;
	setp.lt.f32 	%p247, %f3500, %f3478;
	selp.f32 	%f6354, %f3500, %f3478, %p247;
	sub.s32 	%r655, %r374, %r655;
$L__BB4_196:
	setp.eq.s32 	%p248, %r138, 0;
	@%p248 bra 	$L__BB4_198;
	shl.b32 	%r375, %r655, 1;
	mul.wide.u32 	%rd173, %r375, 8;
	add.s64 	%rd174, %rd3, %rd173;
	ld.global.v2.f32 	{%f3501, %f3502}, [%rd174];
	ld.global.v2.f32 	{%f3503, %f3504}, [%rd174+8];
	sub.f32 	%f3505, %f3503, %f3501;
	sub.f32 	%f3506, %f3504, %f3502;
	sub.f32 	%f3507, %f239, %f3501;
	sub.f32 	%f3508, %f240, %f3502;
	mul.f32 	%f3509, %f3508, %f3506;
	fma.rn.f32 	%f3510, %f3507, %f3505, %f3509;
	mul.f32 	%f3511, %f3506, %f3506;
	fma.rn.f32 	%f3512, %f3505, %f3505, %f3511;
	div.rn.f32 	%f3513, %f3510, %f3512;
	min.f32 	%f3514, %f3513, 0f3F800000;
	max.f32 	%f3515, %f3514, 0f00000000;
	fma.rn.f32 	%f3516, %f3505, %f3515, %f3501;
	fma.rn.f32 	%f3517, %f3506, %f3515, %f3502;
	sub.f32 	%f3518, %f3516, %f239;
	sub.f32 	%f3519, %f3517, %f240;
	mul.f32 	%f3520, %f3519, %f3519;
	fma.rn.f32 	%f3521, %f3518, %f3518, %f3520;
	sqrt.rn.f32 	%f3522, %f3521;
	setp.lt.f32 	%p249, %f3522, %f6354;
	selp.f32 	%f6354, %f3522, %f6354, %p249;
$L__BB4_198:
	setp.lt.u32 	%p250, %r134, 3;
	ld.global.v2.f32 	{%f250, %f251}, [%rd11+6144];
	mov.f32 	%f6360, 0f7F7FFFFF;
	mov.b32 	%r658, 0;
	@%p250 bra 	$L__BB4_201;
	mov.f32 	%f6360, 0f7F7FFFFF;
	mov.b32 	%r656, 0;
$L__BB4_200:
	.pragma "nounroll";
	shl.b32 	%r378, %r656, 1;
	mul.wide.u32 	%rd175, %r378, 8;
	add.s64 	%rd176, %rd3, %rd175;
	ld.global.v2.f32 	{%f3526, %f3527}, [%rd176];
	ld.global.v2.f32 	{%f3528, %f3529}, [%rd176+8];
	sub.f32 	%f3530, %f3528, %f3526;
	sub.f32 	%f3531, %f3529, %f3527;
	sub.f32 	%f3532, %f250, %f3526;
	sub.f32 	%f3533, %f251, %f3527;
	mul.f32 	%f3534, %f3533, %f3531;
	fma.rn.f32 	%f3535, %f3532, %f3530, %f3534;
	mul.f32 	%f3536, %f3531, %f3531;
	fma.rn.f32 	%f3537, %f3530, %f3530, %f3536;
	div.rn.f32 	%f3538, %f3535, %f3537;
	min.f32 	%f3539, %f3538, 0f3F800000;
	max.f32 	%f3540, %f3539, 0f00000000;
	fma.rn.f32 	%f3541, %f3530, %f3540, %f3526;
	fma.rn.f32 	%f3542, %f3531, %f3540, %f3527;
	sub.f32 	%f3543, %f3541, %f250;
	sub.f32 	%f3544, %f3542, %f251;
	mul.f32 	%f3545, %f3544, %f3544;
	fma.rn.f32 	%f3546, %f3543, %f3543, %f3545;
	sqrt.rn.f32 	%f3547, %f3546;
	setp.lt.f32 	%p251, %f3547, %f6360;
	selp.f32 	%f3548, %f3547, %f6360, %p251;
	ld.global.v2.f32 	{%f3549, %f3550}, [%rd176+16];
	ld.global.v2.f32 	{%f3551, %f3552}, [%rd176+24];
	sub.f32 	%f3553, %f3551, %f3549;
	sub.f32 	%f3554, %f3552, %f3550;
	sub.f32 	%f3555, %f250, %f3549;
	sub.f32 	%f3556, %f251, %f3550;
	mul.f32 	%f3557, %f3556, %f3554;
	fma.rn.f32 	%f3558, %f3555, %f3553, %f3557;
	mul.f32 	%f3559, %f3554, %f3554;
	fma.rn.f32 	%f3560, %f3553, %f3553, %f3559;
	div.rn.f32 	%f3561, %f3558, %f3560;
	min.f32 	%f3562, %f3561, 0f3F800000;
	max.f32 	%f3563, %f3562, 0f00000000;
	fma.rn.f32 	%f3564, %f3553, %f3563, %f3549;
	fma.rn.f32 	%f3565, %f3554, %f3563, %f3550;
	sub.f32 	%f3566, %f3564, %f250;
	sub.f32 	%f3567, %f3565, %f251;
	mul.f32 	%f3568, %f3567, %f3567;
	fma.rn.f32 	%f3569, %f3566, %f3566, %f3568;
	sqrt.rn.f32 	%f3570, %f3569;
	setp.lt.f32 	%p252, %f3570, %f3548;
	selp.f32 	%f3571, %f3570, %f3548, %p252;
	ld.global.v2.f32 	{%f3572, %f3573}, [%rd176+32];
	ld.global.v2.f32 	{%f3574, %f3575}, [%rd176+40];
	sub.f32 	%f3576, %f3574, %f3572;
	sub.f32 	%f3577, %f3575, %f3573;
	sub.f32 	%f3578, %f250, %f3572;
	sub.f32 	%f3579, %f251, %f3573;
	mul.f32 	%f3580, %f3579, %f3577;
	fma.rn.f32 	%f3581, %f3578, %f3576, %f3580;
	mul.f32 	%f3582, %f3577, %f3577;
	fma.rn.f32 	%f3583, %f3576, %f3576, %f3582;
	div.rn.f32 	%f3584, %f3581, %f3583;
	min.f32 	%f3585, %f3584, 0f3F800000;
	max.f32 	%f3586, %f3585, 0f00000000;
	fma.rn.f32 	%f3587, %f3576, %f3586, %f3572;
	fma.rn.f32 	%f3588, %f3577, %f3586, %f3573;
	sub.f32 	%f3589, %f3587, %f250;
	sub.f32 	%f3590, %f3588, %f251;
	mul.f32 	%f3591, %f3590, %f3590;
	fma.rn.f32 	%f3592, %f3589, %f3589, %f3591;
	sqrt.rn.f32 	%f3593, %f3592;
	setp.lt.f32 	%p253, %f3593, %f3571;
	selp.f32 	%f3594, %f3593, %f3571, %p253;
	ld.global.v2.f32 	{%f3595, %f3596}, [%rd176+48];
	ld.global.v2.f32 	{%f3597, %f3598}, [%rd176+56];
	sub.f32 	%f3599, %f3597, %f3595;
	sub.f32 	%f3600, %f3598, %f3596;
	sub.f32 	%f3601, %f250, %f3595;
	sub.f32 	%f3602, %f251, %f3596;
	mul.f32 	%f3603, %f3602, %f3600;
	fma.rn.f32 	%f3604, %f3601, %f3599, %f3603;
	mul.f32 	%f3605, %f3600, %f3600;
	fma.rn.f32 	%f3606, %f3599, %f3599, %f3605;
	div.rn.f32 	%f3607, %f3604, %f3606;
	min.f32 	%f3608, %f3607, 0f3F800000;
	max.f32 	%f3609, %f3608, 0f00000000;
	fma.rn.f32 	%f3610, %f3599, %f3609, %f3595;
	fma.rn.f32 	%f3611, %f3600, %f3609, %f3596;
	sub.f32 	%f3612, %f3610, %f250;
	sub.f32 	%f3613, %f3611, %f251;
	mul.f32 	%f3614, %f3613, %f3613;
	fma.rn.f32 	%f3615, %f3612, %f3612, %f3614;
	sqrt.rn.f32 	%f3616, %f3615;
	setp.lt.f32 	%p254, %f3616, %f3594;
	selp.f32 	%f6360, %f3616, %f3594, %p254;
	add.s32 	%r656, %r656, 4;
	setp.ne.s32 	%p255, %r656, %r137;
	mov.u32 	%r658, %r137;
	@%p255 bra 	$L__BB4_200;
$L__BB4_201:
	setp.eq.s32 	%p256, %r135, 0;
	@%p256 bra 	$L__BB4_206;
	setp.eq.s32 	%p257, %r136, 0;
	@%p257 bra 	$L__BB4_204;
	shl.b32 	%r379, %r658, 1;
	mul.wide.u32 	%rd177, %r379, 8;
	add.s64 	%rd178, %rd3, %rd177;
	ld.global.v2.f32 	{%f3618, %f3619}, [%rd178];
	ld.global.v2.f32 	{%f3620, %f3621}, [%rd178+8];
	sub.f32 	%f3622, %f3620, %f3618;
	sub.f32 	%f3623, %f3621, %f3619;
	sub.f32 	%f3624, %f250, %f3618;
	sub.f32 	%f3625, %f251, %f3619;
	mul.f32 	%f3626, %f3625, %f3623;
	fma.rn.f32 	%f3627, %f3624, %f3622, %f3626;
	mul.f32 	%f3628, %f3623, %f3623;
	fma.rn.f32 	%f3629, %f3622, %f3622, %f3628;
	div.rn.f32 	%f3630, %f3627, %f3629;
	min.f32 	%f3631, %f3630, 0f3F800000;
	max.f32 	%f3632, %f3631, 0f00000000;
	fma.rn.f32 	%f3633, %f3622, %f3632, %f3618;
	fma.rn.f32 	%f3634, %f3623, %f3632, %f3619;
	sub.f32 	%f3635, %f3633, %f250;
	sub.f32 	%f3636, %f3634, %f251;
	mul.f32 	%f3637, %f3636, %f3636;
	fma.rn.f32 	%f3638, %f3635, %f3635, %f3637;
	sqrt.rn.f32 	%f3639, %f3638;
	setp.lt.f32 	%p258, %f3639, %f6360;
	selp.f32 	%f3640, %f3639, %f6360, %p258;
	add.s32 	%r380, %r379, 2;
	mul.wide.u32 	%rd179, %r380, 8;
	add.s64 	%rd180, %rd3, %rd179;
	ld.global.v2.f32 	{%f3641, %f3642}, [%rd180];
	ld.global.v2.f32 	{%f3643, %f3644}, [%rd180+8];
	sub.f32 	%f3645, %f3643, %f3641;
	sub.f32 	%f3646, %f3644, %f3642;
	sub.f32 	%f3647, %f250, %f3641;
	sub.f32 	%f3648, %f251, %f3642;
	mul.f32 	%f3649, %f3648, %f3646;
	fma.rn.f32 	%f3650, %f3647, %f3645, %f3649;
	mul.f32 	%f3651, %f3646, %f3646;
	fma.rn.f32 	%f3652, %f3645, %f3645, %f3651;
	div.rn.f32 	%f3653, %f3650, %f3652;
	min.f32 	%f3654, %f3653, 0f3F800000;
	max.f32 	%f3655, %f3654, 0f00000000;
	fma.rn.f32 	%f3656, %f3645, %f3655, %f3641;
	fma.rn.f32 	%f3657, %f3646, %f3655, %f3642;
	sub.f32 	%f3658, %f3656, %f250;
	sub.f32 	%f3659, %f3657, %f251;
	mul.f32 	%f3660, %f3659, %f3659;
	fma.rn.f32 	%f3661, %f3658, %f3658, %f3660;
	sqrt.rn.f32 	%f3662, %f3661;
	setp.lt.f32 	%p259, %f3662, %f3640;
	selp.f32 	%f6360, %f3662, %f3640, %p259;
	sub.s32 	%r658, %r380, %r658;
$L__BB4_204:
	setp.eq.s32 	%p260, %r138, 0;
	@%p260 bra 	$L__BB4_206;
	shl.b32 	%r381, %r658, 1;
	mul.wide.u32 	%rd181, %r381, 8;
	add.s64 	%rd182, %rd3, %rd181;
	ld.global.v2.f32 	{%f3663, %f3664}, [%rd182];
	ld.global.v2.f32 	{%f3665, %f3666}, [%rd182+8];
	sub.f32 	%f3667, %f3665, %f3663;
	sub.f32 	%f3668, %f3666, %f3664;
	sub.f32 	%f3669, %f250, %f3663;
	sub.f32 	%f3670, %f251, %f3664;
	mul.f32 	%f3671, %f3670, %f3668;
	fma.rn.f32 	%f3672, %f3669, %f3667, %f3671;
	mul.f32 	%f3673, %f3668, %f3668;
	fma.rn.f32 	%f3674, %f3667, %f3667, %f3673;
	div.rn.f32 	%f3675, %f3672, %f3674;
	min.f32 	%f3676, %f3675, 0f3F800000;
	max.f32 	%f3677, %f3676, 0f00000000;
	fma.rn.f32 	%f3678, %f3667, %f3677, %f3663;
	fma.rn.f32 	%f3679, %f3668, %f3677, %f3664;
	sub.f32 	%f3680, %f3678, %f250;
	sub.f32 	%f3681, %f3679, %f251;
	mul.f32 	%f3682, %f3681, %f3681;
	fma.rn.f32 	%f3683, %f3680, %f3680, %f3682;
	sqrt.rn.f32 	%f3684, %f3683;
	setp.lt.f32 	%p261, %f3684, %f6360;
	selp.f32 	%f6360, %f3684, %f6360, %p261;
$L__BB4_206:
	setp.lt.u32 	%p262, %r134, 3;
	ld.global.v2.f32 	{%f261, %f262}, [%rd11+8192];
	mov.f32 	%f6366, 0f7F7FFFFF;
	mov.b32 	%r661, 0;
	@%p262 bra 	$L__BB4_209;
	mov.f32 	%f6366, 0f7F7FFFFF;
	mov.b32 	%r659, 0;
$L__BB4_208:
	.pragma "nounroll";
	shl.b32 	%r384, %r659, 1;
	mul.wide.u32 	%rd183, %r384, 8;
	add.s64 	%rd184, %rd3, %rd183;
	ld.global.v2.f32 	{%f3688, %f3689}, [%rd184];
	ld.global.v2.f32 	{%f3690, %f3691}, [%rd184+8];
	sub.f32 	%f3692, %f3690, %f3688;
	sub.f32 	%f3693, %f3691, %f3689;
	sub.f32 	%f3694, %f261, %f3688;
	sub.f32 	%f3695, %f262, %f3689;
	mul.f32 	%f3696, %f3695, %f3693;
	fma.rn.f32 	%f3697, %f3694, %f3692, %f3696;
	mul.f32 	%f3698, %f3693, %f3693;
	fma.rn.f32 	%f3699, %f3692, %f3692, %f3698;
	div.rn.f32 	%f3700, %f3697, %f3699;
	min.f32 	%f3701, %f3700, 0f3F800000;
	max.f32 	%f3702, %f3701, 0f00000000;
	fma.rn.f32 	%f3703, %f3692, %f3702, %f3688;
	fma.rn.f32 	%f3704, %f3693, %f3702, %f3689;
	sub.f32 	%f3705, %f3703, %f261;
	sub.f32 	%f3706, %f3704, %f262;
	mul.f32 	%f3707, %f3706, %f3706;
	fma.rn.f32 	%f3708, %f3705, %f3705, %f3707;
	sqrt.rn.f32 	%f3709, %f3708;
	setp.lt.f32 	%p263, %f3709, %f6366;
	selp.f32 	%f3710, %f3709, %f6366, %p263;
	ld.global.v2.f32 	{%f3711, %f3712}, [%rd184+16];
	ld.global.v2.f32 	{%f3713, %f3714}, [%rd184+24];
	sub.f32 	%f3715, %f3713, %f3711;
	sub.f32 	%f3716, %f3714, %f3712;
	sub.f32 	%f3717, %f261, %f3711;
	sub.f32 	%f3718, %f262, %f3712;
	mul.f32 	%f3719, %f3718, %f3716;
	fma.rn.f32 	%f3720, %f3717, %f3715, %f3719;
	mul.f32 	%f3721, %f3716, %f3716;
	fma.rn.f32 	%f3722, %f3715, %f3715, %f3721;
	div.rn.f32 	%f3723, %f3720, %f3722;
	min.f32 	%f3724, %f3723, 0f3F800000;
	max.f32 	%f3725, %f3724, 0f00000000;
	fma.rn.f32 	%f3726, %f3715, %f3725, %f3711;
	fma.rn.f32 	%f3727, %f3716, %f3725, %f3712;
	sub.f32 	%f3728, %f3726, %f261;
	sub.f32 	%f3729, %f3727, %f262;
	mul.f32 	%f3730, %f3729, %f3729;
	fma.rn.f32 	%f3731, %f3728, %f3728, %f3730;
	sqrt.rn.f32 	%f3732, %f3731;
	setp.lt.f32 	%p264, %f3732, %f3710;
	selp.f32 	%f3733, %f3732, %f3710, %p264;
	ld.global.v2.f32 	{%f3734, %f3735}, [%rd184+32];
	ld.global.v2.f32 	{%f3736, %f3737}, [%rd184+40];
	sub.f32 	%f3738, %f3736, %f3734;
	sub.f32 	%f3739, %f3737, %f3735;
	sub.f32 	%f3740, %f261, %f3734;
	sub.f32 	%f3741, %f262, %f3735;
	mul.f32 	%f3742, %f3741, %f3739;
	fma.rn.f32 	%f3743, %f3740, %f3738, %f3742;
	mul.f32 	%f3744, %f3739, %f3739;
	fma.rn.f32 	%f3745, %f3738, %f3738, %f3744;
	div.rn.f32 	%f3746, %f3743, %f3745;
	min.f32 	%f3747, %f3746, 0f3F800000;
	max.f32 	%f3748, %f3747, 0f00000000;
	fma.rn.f32 	%f3749, %f3738, %f3748, %f3734;
	fma.rn.f32 	%f3750, %f3739, %f3748, %f3735;
	sub.f32 	%f3751, %f3749, %f261;
	sub.f32 	%f3752, %f3750, %f262;
	mul.f32 	%f3753, %f3752, %f3752;
	fma.rn.f32 	%f3754, %f3751, %f3751, %f3753;
	sqrt.rn.f32 	%f3755, %f3754;
	setp.lt.f32 	%p265, %f3755, %f3733;
	selp.f32 	%f3756, %f3755, %f3733, %p265;
	ld.global.v2.f32 	{%f3757, %f3758}, [%rd184+48];
	ld.global.v2.f32 	{%f3759, %f3760}, [%rd184+56];
	sub.f32 	%f3761, %f3759, %f3757;
	sub.f32 	%f3762, %f3760, %f3758;
	sub.f32 	%f3763, %f261, %f3757;
	sub.f32 	%f3764, %f262, %f3758;
	mul.f32 	%f3765, %f3764, %f3762;
	fma.rn.f32 	%f3766, %f3763, %f3761, %f3765;
	mul.f32 	%f3767, %f3762, %f3762;
	fma.rn.f32 	%f3768, %f3761, %f3761, %f3767;
	div.rn.f32 	%f3769, %f3766, %f3768;
	min.f32 	%f3770, %f3769, 0f3F800000;
	max.f32 	%f3771, %f3770, 0f00000000;
	fma.rn.f32 	%f3772, %f3761, %f3771, %f3757;
	fma.rn.f32 	%f3773, %f3762, %f3771, %f3758;
	sub.f32 	%f3774, %f3772, %f261;
	sub.f32 	%f3775, %f3773, %f262;
	mul.f32 	%f3776, %f3775, %f3775;
	fma.rn.f32 	%f3777, %f3774, %f3774, %f3776;
	sqrt.rn.f32 	%f3778, %f3777;
	setp.lt.f32 	%p266, %f3778, %f3756;
	selp.f32 	%f6366, %f3778, %f3756, %p266;
	add.s32 	%r659, %r659, 4;
	setp.ne.s32 	%p267, %r659, %r137;
	mov.u32 	%r661, %r137;
	@%p267 bra 	$L__BB4_208;
$L__BB4_209:
	setp.eq.s32 	%p268, %r135, 0;
	@%p268 bra 	$L__BB4_214;
	setp.eq.s32 	%p269, %r136, 0;
	@%p269 bra 	$L__BB4_212;
	shl.b32 	%r385, %r661, 1;
	mul.wide.u32 	%rd185, %r385, 8;
	add.s64 	%rd186, %rd3, %rd185;
	ld.global.v2.f32 	{%f3780, %f3781}, [%rd186];
	ld.global.v2.f32 	{%f3782, %f3783}, [%rd186+8];
	sub.f32 	%f3784, %f3782, %f3780;
	sub.f32 	%f3785, %f3783, %f3781;
	sub.f32 	%f3786, %f261, %f3780;
	sub.f32 	%f3787, %f262, %f3781;
	mul.f32 	%f3788, %f3787, %f3785;
	fma.rn.f32 	%f3789, %f3786, %f3784, %f3788;
	mul.f32 	%f3790, %f3785, %f3785;
	fma.rn.f32 	%f3791, %f3784, %f3784, %f3790;
	div.rn.f32 	%f3792, %f3789, %f3791;
	min.f32 	%f3793, %f3792, 0f3F800000;
	max.f32 	%f3794, %f3793, 0f00000000;
	fma.rn.f32 	%f3795, %f3784, %f3794, %f3780;
	fma.rn.f32 	%f3796, %f3785, %f3794, %f3781;
	sub.f32 	%f3797, %f3795, %f261;
	sub.f32 	%f3798, %f3796, %f262;
	mul.f32 	%f3799, %f3798, %f3798;
	fma.rn.f32 	%f3800, %f3797, %f3797, %f3799;
	sqrt.rn.f32 	%f3801, %f3800;
	setp.lt.f32 	%p270, %f3801, %f6366;
	selp.f32 	%f3802, %f3801, %f6366, %p270;
	add.s32 	%r386, %r385, 2;
	mul.wide.u32 	%rd187, %r386, 8;
	add.s64 	%rd188, %rd3, %rd187;
	ld.global.v2.f32 	{%f3803, %f3804}, [%rd188];
	ld.global.v2.f32 	{%f3805, %f3806}, [%rd188+8];
	sub.f32 	%f3807, %f3805, %f3803;
	sub.f32 	%f3808, %f3806, %f3804;
	sub.f32 	%f3809, %f261, %f3803;
	sub.f32 	%f3810, %f262, %f3804;
	mul.f32 	%f3811, %f3810, %f3808;
	fma.rn.f32 	%f3812, %f3809, %f3807, %f3811;
	mul.f32 	%f3813, %f3808, %f3808;
	fma.rn.f32 	%f3814, %f3807, %f3807, %f3813;
	div.rn.f32 	%f3815, %f3812, %f3814;
	min.f32 	%f3816, %f3815, 0f3F800000;
	max.f32 	%f3817, %f3816, 0f00000000;
	fma.rn.f32 	%f3818, %f3807, %f3817, %f3803;
	fma.rn.f32 	%f3819, %f3808, %f3817, %f3804;
	sub.f32 	%f3820, %f3818, %f261;
	sub.f32 	%f3821, %f3819, %f262;
	mul.f32 	%f3822, %f3821, %f3821;
	fma.rn.f32 	%f3823, %f3820, %f3820, %f3822;
	sqrt.rn.f32 	%f3824, %f3823;
	setp.lt.f32 	%p271, %f3824, %f3802;
	selp.f32 	%f6366, %f3824, %f3802, %p271;
	sub.s32 	%r661, %r386, %r661;
$L__BB4_212:
	setp.eq.s32 	%p272, %r138, 0;
	@%p272 bra 	$L__BB4_214;
	shl.b32 	%r387, %r661, 1;
	mul.wide.u32 	%rd189, %r387, 8;
	add.s64 	%rd190, %rd3, %rd189;
	ld.global.v2.f32 	{%f3825, %f3826}, [%rd190];
	ld.global.v2.f32 	{%f3827, %f3828}, [%rd190+8];
	sub.f32 	%f3829, %f3827, %f3825;
	sub.f32 	%f3830, %f3828, %f3826;
	sub.f32 	%f3831, %f261, %f3825;
	sub.f32 	%f3832, %f262, %f3826;
	mul.f32 	%f3833, %f3832, %f3830;
	fma.rn.f32 	%f3834, %f3831, %f3829, %f3833;
	mul.f32 	%f3835, %f3830, %f3830;
	fma.rn.f32 	%f3836, %f3829, %f3829, %f3835;
	div.rn.f32 	%f3837, %f3834, %f3836;
	min.f32 	%f3838, %f3837, 0f3F800000;
	max.f32 	%f3839, %f3838, 0f00000000;
	fma.rn.f32 	%f3840, %f3829, %f3839, %f3825;
	fma.rn.f32 	%f3841, %f3830, %f3839, %f3826;
	sub.f32 	%f3842, %f3840, %f261;
	sub.f32 	%f3843, %f3841, %f262;
	mul.f32 	%f3844, %f3843, %f3843;
	fma.rn.f32 	%f3845, %f3842, %f3842, %f3844;
	sqrt.rn.f32 	%f3846, %f3845;
	setp.lt.f32 	%p273, %f3846, %f6366;
	selp.f32 	%f6366, %f3846, %f6366, %p273;
$L__BB4_214:
	setp.lt.u32 	%p274, %r134, 3;
	ld.global.v2.f32 	{%f272, %f273}, [%rd11+10240];
	mov.f32 	%f6372, 0f7F7FFFFF;
	mov.b32 	%r664, 0;
	@%p274 bra 	$L__BB4_217;
	mov.f32 	%f6372, 0f7F7FFFFF;
	mov.b32 	%r662, 0;
$L__BB4_216:
	.pragma "nounroll";
	shl.b32 	%r390, %r662, 1;
	mul.wide.u32 	%rd191, %r390, 8;
	add.s64 	%rd192, %rd3, %rd191;
	ld.global.v2.f32 	{%f3850, %f3851}, [%rd192];
	ld.global.v2.f32 	{%f3852, %f3853}, [%rd192+8];
	sub.f32 	%f3854, %f3852, %f3850;
	sub.f32 	%f3855, %f3853, %f3851;
	sub.f32 	%f3856, %f272, %f3850;
	sub.f32 	%f3857, %f273, %f3851;
	mul.f32 	%f3858, %f3857, %f3855;
	fma.rn.f32 	%f3859, %f3856, %f3854, %f3858;
	mul.f32 	%f3860, %f3855, %f3855;
	fma.rn.f32 	%f3861, %f3854, %f3854, %f3860;
	div.rn.f32 	%f3862, %f3859, %f3861;
	min.f32 	%f3863, %f3862, 0f3F800000;
	max.f32 	%f3864, %f3863, 0f00000000;
	fma.rn.f32 	%f3865, %f3854, %f3864, %f3850;
	fma.rn.f32 	%f3866, %f3855, %f3864, %f3851;
	sub.f32 	%f3867, %f3865, %f272;
	sub.f32 	%f3868, %f3866, %f273;
	mul.f32 	%f3869, %f3868, %f3868;
	fma.rn.f32 	%f3870, %f3867, %f3867, %f3869;
	sqrt.rn.f32 	%f3871, %f3870;
	setp.lt.f32 	%p275, %f3871, %f6372;
	selp.f32 	%f3872, %f3871, %f6372, %p275;
	ld.global.v2.f32 	{%f3873, %f3874}, [%rd192+16];
	ld.global.v2.f32 	{%f3875, %f3876}, [%rd192+24];
	sub.f32 	%f3877, %f3875, %f3873;
	sub.f32 	%f3878, %f3876, %f3874;
	sub.f32 	%f3879, %f272, %f3873;
	sub.f32 	%f3880, %f273, %f3874;
	mul.f32 	%f3881, %f3880, %f3878;
	fma.rn.f32 	%f3882, %f3879, %f3877, %f3881;
	mul.f32 	%f3883, %f3878, %f3878;
	fma.rn.f32 	%f3884, %f3877, %f3877, %f3883;
	div.rn.f32 	%f3885, %f3882, %f3884;
	min.f32 	%f3886, %f3885, 0f3F800000;
	max.f32 	%f3887, %f3886, 0f00000000;
	fma.rn.f32 	%f3888, %f3877, %f3887, %f3873;
	fma.rn.f32 	%f3889, %f3878, %f3887, %f3874;
	sub.f32 	%f3890, %f3888, %f272;
	sub.f32 	%f3891, %f3889, %f273;
	mul.f32 	%f3892, %f3891, %f3891;
	fma.rn.f32 	%f3893, %f3890, %f3890, %f3892;
	sqrt.rn.f32 	%f3894, %f3893;
	setp.lt.f32 	%p276, %f3894, %f3872;
	selp.f32 	%f3895, %f3894, %f3872, %p276;
	ld.global.v2.f32 	{%f3896, %f3897}, [%rd192+32];
	ld.global.v2.f32 	{%f3898, %f3899}, [%rd192+40];
	sub.f32 	%f3900, %f3898, %f3896;
	sub.f32 	%f3901, %f3899, %f3897;
	sub.f32 	%f3902, %f272, %f3896;
	sub.f32 	%f3903, %f273, %f3897;
	mul.f32 	%f3904, %f3903, %f3901;
	fma.rn.f32 	%f3905, %f3902, %f3900, %f3904;
	mul.f32 	%f3906, %f3901, %f3901;
	fma.rn.f32 	%f3907, %f3900, %f3900, %f3906;
	div.rn.f32 	%f3908, %f3905, %f3907;
	min.f32 	%f3909, %f3908, 0f3F800000;
	max.f32 	%f3910, %f3909, 0f00000000;
	fma.rn.f32 	%f3911, %f3900, %f3910, %f3896;
	fma.rn.f32 	%f3912, %f3901, %f3910, %f3897;
	sub.f32 	%f3913, %f3911, %f272;
	sub.f32 	%f3914, %f3912, %f273;
	mul.f32 	%f3915, %f3914, %f3914;
	fma.rn.f32 	%f3916, %f3913, %f3913, %f3915;
	sqrt.rn.f32 	%f3917, %f3916;
	setp.lt.f32 	%p277, %f3917, %f3895;
	selp.f32 	%f3918, %f3917, %f3895, %p277;
	ld.global.v2.f32 	{%f3919, %f3920}, [%rd192+48];
	ld.global.v2.f32 	{%f3921, %f3922}, [%rd192+56];
	sub.f32 	%f3923, %f3921, %f3919;
	sub.f32 	%f3924, %f3922, %f3920;
	sub.f32 	%f3925, %f272, %f3919;
	sub.f32 	%f3926, %f273, %f3920;
	mul.f32 	%f3927, %f3926, %f3924;
	fma.rn.f32 	%f3928, %f3925, %f3923, %f3927;
	mul.f32 	%f3929, %f3924, %f3924;
	fma.rn.f32 	%f3930, %f3923, %f3923, %f3929;
	div.rn.f32 	%f3931, %f3928, %f3930;
	min.f32 	%f3932, %f3931, 0f3F800000;
	max.f32 	%f3933, %f3932, 0f00000000;
	fma.rn.f32 	%f3934, %f3923, %f3933, %f3919;
	fma.rn.f32 	%f3935, %f3924, %f3933, %f3920;
	sub.f32 	%f3936, %f3934, %f272;
	sub.f32 	%f3937, %f3935, %f273;
	mul.f32 	%f3938, %f3937, %f3937;
	fma.rn.f32 	%f3939, %f3936, %f3936, %f3938;
	sqrt.rn.f32 	%f3940, %f3939;
	setp.lt.f32 	%p278, %f3940, %f3918;
	selp.f32 	%f6372, %f3940, %f3918, %p278;
	add.s32 	%r662, %r662, 4;
	setp.ne.s32 	%p279, %r662, %r137;
	mov.u32 	%r664, %r137;
	@%p279 bra 	$L__BB4_216;
$L__BB4_217:
	setp.eq.s32 	%p280, %r135, 0;
	@%p280 bra 	$L__BB4_222;
	setp.eq.s32 	%p281, %r136, 0;
	@%p281 bra 	$L__BB4_220;
	shl.b32 	%r391, %r664, 1;
	mul.wide.u32 	%rd193, %r391, 8;
	add.s64 	%rd194, %rd3, %rd193;
	ld.global.v2.f32 	{%f3942, %f3943}, [%rd194];
	ld.global.v2.f32 	{%f3944, %f3945}, [%rd194+8];
	sub.f32 	%f3946, %f3944, %f3942;
	sub.f32 	%f3947, %f3945, %f3943;
	sub.f32 	%f3948, %f272, %f3942;
	sub.f32 	%f3949, %f273, %f3943;
	mul.f32 	%f3950, %f3949, %f3947;
	fma.rn.f32 	%f3951, %f3948, %f3946, %f3950;
	mul.f32 	%f3952, %f3947, %f3947;
	fma.rn.f32 	%f3953, %f3946, %f3946, %f3952;
	div.rn.f32 	%f3954, %f3951, %f3953;
	min.f32 	%f3955, %f3954, 0f3F800000;
	max.f32 	%f3956, %f3955, 0f00000000;
	fma.rn.f32 	%f3957, %f3946, %f3956, %f3942;
	fma.rn.f32 	%f3958, %f3947, %f3956, %f3943;
	sub.f32 	%f3959, %f3957, %f272;
	sub.f32 	%f3960, %f3958, %f273;
	mul.f32 	%f3961, %f3960, %f3960;
	fma.rn.f32 	%f3962, %f3959, %f3959, %f3961;
	sqrt.rn.f32 	%f3963, %f3962;
	setp.lt.f32 	%p282, %f3963, %f6372;
	selp.f32 	%f3964, %f3963, %f6372, %p282;
	add.s32 	%r392, %r391, 2;
	mul.wide.u32 	%rd195, %r392, 8;
	add.s64 	%rd196, %rd3, %rd195;
	ld.global.v2.f32 	{%f3965, %f3966}, [%rd196];
	ld.global.v2.f32 	{%f3967, %f3968}, [%rd196+8];
	sub.f32 	%f3969, %f3967, %f3965;
	sub.f32 	%f3970, %f3968, %f3966;
	sub.f32 	%f3971, %f272, %f3965;
	sub.f32 	%f3972, %f273, %f3966;
	mul.f32 	%f3973, %f3972, %f3970;
	fma.rn.f32 	%f3974, %f3971, %f3969, %f3973;
	mul.f32 	%f3975, %f3970, %f3970;
	fma.rn.f32 	%f3976, %f3969, %f3969, %f3975;
	div.rn.f32 	%f3977, %f3974, %f3976;
	min.f32 	%f3978, %f3977, 0f3F800000;
	max.f32 	%f3979, %f3978, 0f00000000;
	fma.rn.f32 	%f3980, %f3969, %f3979, %f3965;
	fma.rn.f32 	%f3981, %f3970, %f3979, %f3966;
	sub.f32 	%f3982, %f3980, %f272;
	sub.f32 	%f3983, %f3981, %f273;
	mul.f32 	%f3984, %f3983, %f3983;
	fma.rn.f32 	%f3985, %f3982, %f3982, %f3984;
	sqrt.rn.f32 	%f3986, %f3985;
	setp.lt.f32 	%p283, %f3986, %f3964;
	selp.f32 	%f6372, %f3986, %f3964, %p283;
	sub.s32 	%r664, %r392, %r664;
$L__BB4_220:
	setp.eq.s32 	%p284, %r138, 0;
	@%p284 bra 	$L__BB4_222;
	shl.b32 	%r393, %r664, 1;
	mul.wide.u32 	%rd197, %r393, 8;
	add.s64 	%rd198, %rd3, %rd197;
	ld.global.v2.f32 	{%f3987, %f3988}, [%rd198];
	ld.global.v2.f32 	{%f3989, %f3990}, [%rd198+8];
	sub.f32 	%f3991, %f3989, %f3987;
	sub.f32 	%f3992, %f3990, %f3988;
	sub.f32 	%f3993, %f272, %f3987;
	sub.f32 	%f3994, %f273, %f3988;
	mul.f32 	%f3995, %f3994, %f3992;
	fma.rn.f32 	%f3996, %f3993, %f3991, %f3995;
	mul.f32 	%f3997, %f3992, %f3992;
	fma.rn.f32 	%f3998, %f3991, %f3991, %f3997;
	div.rn.f32 	%f3999, %f3996, %f3998;
	min.f32 	%f4000, %f3999, 0f3F800000;
	max.f32 	%f4001, %f4000, 0f00000000;
	fma.rn.f32 	%f4002, %f3991, %f4001, %f3987;
	fma.rn.f32 	%f4003, %f3992, %f4001, %f3988;
	sub.f32 	%f4004, %f4002, %f272;
	sub.f32 	%f4005, %f4003, %f273;
	mul.f32 	%f4006, %f4005, %f4005;
	fma.rn.f32 	%f4007, %f4004, %f4004, %f4006;
	sqrt.rn.f32 	%f4008, %f4007;
	setp.lt.f32 	%p285, %f4008, %f6372;
	selp.f32 	%f6372, %f4008, %f6372, %p285;
$L__BB4_222:
	setp.lt.u32 	%p286, %r134, 3;
	ld.global.v2.f32 	{%f283, %f284}, [%rd11+12288];
	mov.f32 	%f6378, 0f7F7FFFFF;
	mov.b32 	%r667, 0;
	@%p286 bra 	$L__BB4_225;
	mov.f32 	%f6378, 0f7F7FFFFF;
	mov.b32 	%r665, 0;
$L__BB4_224:
	.pragma "nounroll";
	shl.b32 	%r396, %r665, 1;
	mul.wide.u32 	%rd199, %r396, 8;
	add.s64 	%rd200, %rd3, %rd199;
	ld.global.v2.f32 	{%f4012, %f4013}, [%rd200];
	ld.global.v2.f32 	{%f4014, %f4015}, [%rd200+8];
	sub.f32 	%f4016, %f4014, %f4012;
	sub.f32 	%f4017, %f4015, %f4013;
	sub.f32 	%f4018, %f283, %f4012;
	sub.f32 	%f4019, %f284, %f4013;
	mul.f32 	%f4020, %f4019, %f4017;
	fma.rn.f32 	%f4021, %f4018, %f4016, %f4020;
	mul.f32 	%f4022, %f4017, %f4017;
	fma.rn.f32 	%f4023, %f4016, %f4016, %f4022;
	div.rn.f32 	%f4024, %f4021, %f4023;
	min.f32 	%f4025, %f4024, 0f3F800000;
	max.f32 	%f4026, %f4025, 0f00000000;
	fma.rn.f32 	%f4027, %f4016, %f4026, %f4012;
	fma.rn.f32 	%f4028, %f4017, %f4026, %f4013;
	sub.f32 	%f4029, %f4027, %f283;
	sub.f32 	%f4030, %f4028, %f284;
	mul.f32 	%f4031, %f4030, %f4030;
	fma.rn.f32 	%f4032, %f4029, %f4029, %f4031;
	sqrt.rn.f32 	%f4033, %f4032;
	setp.lt.f32 	%p287, %f4033, %f6378;
	selp.f32 	%f4034, %f4033, %f6378, %p287;
	ld.global.v2.f32 	{%f4035, %f4036}, [%rd200+16];
	ld.global.v2.f32 	{%f4037, %f4038}, [%rd200+24];
	sub.f32 	%f4039, %f4037, %f4035;
	sub.f32 	%f4040, %f4038, %f4036;
	sub.f32 	%f4041, %f283, %f4035;
	sub.f32 	%f4042, %f284, %f4036;
	mul.f32 	%f4043, %f4042, %f4040;
	fma.rn.f32 	%f4044, %f4041, %f4039, %f4043;
	mul.f32 	%f4045, %f4040, %f4040;
	fma.rn.f32 	%f4046, %f4039, %f4039, %f4045;
	div.rn.f32 	%f4047, %f4044, %f4046;
	min.f32 	%f4048, %f4047, 0f3F800000;
	max.f32 	%f4049, %f4048, 0f00000000;
	fma.rn.f32 	%f4050, %f4039, %f4049, %f4035;
	fma.rn.f32 	%f4051, %f4040, %f4049, %f4036;
	sub.f32 	%f4052, %f4050, %f283;
	sub.f32 	%f4053, %f4051, %f284;
	mul.f32 	%f4054, %f4053, %f4053;
	fma.rn.f32 	%f4055, %f4052, %f4052, %f4054;
	sqrt.rn.f32 	%f4056, %f4055;
	setp.lt.f32 	%p288, %f4056, %f4034;
	selp.f32 	%f4057, %f4056, %f4034, %p288;
	ld.global.v2.f32 	{%f4058, %f4059}, [%rd200+32];
	ld.global.v2.f32 	{%f4060, %f4061}, [%rd200+40];
	sub.f32 	%f4062, %f4060, %f4058;
	sub.f32 	%f4063, %f4061, %f4059;
	sub.f32 	%f4064, %f283, %f4058;
	sub.f32 	%f4065, %f284, %f4059;
	mul.f32 	%f4066, %f4065, %f4063;
	fma.rn.f32 	%f4067, %f4064, %f4062, %f4066;
	mul.f32 	%f4068, %f4063, %f4063;
	fma.rn.f32 	%f4069, %f4062, %f4062, %f4068;
	div.rn.f32 	%f4070, %f4067, %f4069;
	min.f32 	%f4071, %f4070, 0f3F800000;
	max.f32 	%f4072, %f4071, 0f00000000;
	fma.rn.f32 	%f4073, %f4062, %f4072, %f4058;
	fma.rn.f32 	%f4074, %f4063, %f4072, %f4059;
	sub.f32 	%f4075, %f4073, %f283;
	sub.f32 	%f4076, %f4074, %f284;
	mul.f32 	%f4077, %f4076, %f4076;
	fma.rn.f32 	%f4078, %f4075, %f4075, %f4077;
	sqrt.rn.f32 	%f4079, %f4078;
	setp.lt.f32 	%p289, %f4079, %f4057;
	selp.f32 	%f4080, %f4079, %f4057, %p289;
	ld.global.v2.f32 	{%f4081, %f4082}, [%rd200+48];
	ld.global.v2.f32 	{%f4083, %f4084}, [%rd200+56];
	sub.f32 	%f4085, %f4083, %f4081;
	sub.f32 	%f4086, %f4084, %f4082;
	sub.f32 	%f4087, %f283, %f4081;
	sub.f32 	%f4088, %f284, %f4082;
	mul.f32 	%f4089, %f4088, %f4086;
	fma.rn.f32 	%f4090, %f4087, %f4085, %f4089;
	mul.f32 	%f4091, %f4086, %f4086;
	fma.rn.f32 	%f4092, %f4085, %f4085, %f4091;
	div.rn.f32 	%f4093, %f4090, %f4092;
	min.f32 	%f4094, %f4093, 0f3F800000;
	max.f32 	%f4095, %f4094, 0f00000000;
	fma.rn.f32 	%f4096, %f4085, %f4095, %f4081;
	fma.rn.f32 	%f4097, %f4086, %f4095, %f4082;
	sub.f32 	%f4098, %f4096, %f283;
	sub.f32 	%f4099, %f4097, %f284;
	mul.f32 	%f4100, %f4099, %f4099;
	fma.rn.f32 	%f4101, %f4098, %f4098, %f4100;
	sqrt.rn.f32 	%f4102, %f4101;
	setp.lt.f32 	%p290, %f4102, %f4080;
	selp.f32 	%f6378, %f4102, %f4080, %p290;
	add.s32 	%r665, %r665, 4;
	setp.ne.s32 	%p291, %r665, %r137;
	mov.u32 	%r667, %r137;
	@%p291 bra 	$L__BB4_224;
$L__BB4_225:
	setp.eq.s32 	%p292, %r135, 0;
	@%p292 bra 	$L__BB4_230;
	setp.eq.s32 	%p293, %r136, 0;
	@%p293 bra 	$L__BB4_228;
	shl.b32 	%r397, %r667, 1;
	mul.wide.u32 	%rd201, %r397, 8;
	add.s64 	%rd202, %rd3, %rd201;
	ld.global.v2.f32 	{%f4104, %f4105}, [%rd202];
	ld.global.v2.f32 	{%f4106, %f4107}, [%rd202+8];
	sub.f32 	%f4108, %f4106, %f4104;
	sub.f32 	%f4109, %f4107, %f4105;
	sub.f32 	%f4110, %f283, %f4104;
	sub.f32 	%f4111, %f284, %f4105;
	mul.f32 	%f4112, %f4111, %f4109;
	fma.rn.f32 	%f4113, %f4110, %f4108, %f4112;
	mul.f32 	%f4114, %f4109, %f4109;
	fma.rn.f32 	%f4115, %f4108, %f4108, %f4114;
	div.rn.f32 	%f4116, %f4113, %f4115;
	min.f32 	%f4117, %f4116, 0f3F800000;
	max.f32 	%f4118, %f4117, 0f00000000;
	fma.rn.f32 	%f4119, %f4108, %f4118, %f4104;
	fma.rn.f32 	%f4120, %f4109, %f4118, %f4105;
	sub.f32 	%f4121, %f4119, %f283;
	sub.f32 	%f4122, %f4120, %f284;
	mul.f32 	%f4123, %f4122, %f4122;
	fma.rn.f32 	%f4124, %f4121, %f4121, %f4123;
	sqrt.rn.f32 	%f4125, %f4124;
	setp.lt.f32 	%p294, %f4125, %f6378;
	selp.f32 	%f4126, %f4125, %f6378, %p294;
	add.s32 	%r398, %r397, 2;
	mul.wide.u32 	%rd203, %r398, 8;
	add.s64 	%rd204, %rd3, %rd203;
	ld.global.v2.f32 	{%f4127, %f4128}, [%rd204];
	ld.global.v2.f32 	{%f4129, %f4130}, [%rd204+8];
	sub.f32 	%f4131, %f4129, %f4127;
	sub.f32 	%f4132, %f4130, %f4128;
	sub.f32 	%f4133, %f283, %f4127;
	sub.f32 	%f4134, %f284, %f4128;
	mul.f32 	%f4135, %f4134, %f4132;
	fma.rn.f32 	%f4136, %f4133, %f4131, %f4135;
	mul.f32 	%f4137, %f4132, %f4132;
	fma.rn.f32 	%f4138, %f4131, %f4131, %f4137;
	div.rn.f32 	%f4139, %f4136, %f4138;
	min.f32 	%f4140, %f4139, 0f3F800000;
	max.f32 	%f4141, %f4140, 0f00000000;
	fma.rn.f32 	%f4142, %f4131, %f4141, %f4127;
	fma.rn.f32 	%f4143, %f4132, %f4141, %f4128;
	sub.f32 	%f4144, %f4142, %f283;
	sub.f32 	%f4145, %f4143, %f284;
	mul.f32 	%f4146, %f4145, %f4145;
	fma.rn.f32 	%f4147, %f4144, %f4144, %f4146;
	sqrt.rn.f32 	%f4148, %f4147;
	setp.lt.f32 	%p295, %f4148, %f4126;
	selp.f32 	%f6378, %f4148, %f4126, %p295;
	sub.s32 	%r667, %r398, %r667;
$L__BB4_228:
	setp.eq.s32 	%p296, %r138, 0;
	@%p296 bra 	$L__BB4_230;
	shl.b32 	%r399, %r667, 1;
	mul.wide.u32 	%rd205, %r399, 8;
	add.s64 	%rd206, %rd3, %rd205;
	ld.global.v2.f32 	{%f4149, %f4150}, [%rd206];
	ld.global.v2.f32 	{%f4151, %f4152}, [%rd206+8];
	sub.f32 	%f4153, %f4151, %f4149;
	sub.f32 	%f4154, %f4152, %f4150;
	sub.f32 	%f4155, %f283, %f4149;
	sub.f32 	%f4156, %f284, %f4150;
	mul.f32 	%f4157, %f4156, %f4154;
	fma.rn.f32 	%f4158, %f4155, %f4153, %f4157;
	mul.f32 	%f4159, %f4154, %f4154;
	fma.rn.f32 	%f4160, %f4153, %f4153, %f4159;
	div.rn.f32 	%f4161, %f4158, %f4160;
	min.f32 	%f4162, %f4161, 0f3F800000;
	max.f32 	%f4163, %f4162, 0f00000000;
	fma.rn.f32 	%f4164, %f4153, %f4163, %f4149;
	fma.rn.f32 	%f4165, %f4154, %f4163, %f4150;
	sub.f32 	%f4166, %f4164, %f283;
	sub.f32 	%f4167, %f4165, %f284;
	mul.f32 	%f4168, %f4167, %f4167;
	fma.rn.f32 	%f4169, %f4166, %f4166, %f4168;
	sqrt.rn.f32 	%f4170, %f4169;
	setp.lt.f32 	%p297, %f4170, %f6378;
	selp.f32 	%f6378, %f4170, %f6378, %p297;
$L__BB4_230:
	setp.lt.u32 	%p298, %r134, 3;
	ld.global.v2.f32 	{%f294, %f295}, [%rd11+14336];
	mov.f32 	%f6384, 0f7F7FFFFF;
	mov.b32 	%r670, 0;
	@%p298 bra 	$L__BB4_233;
	mov.f32 	%f6384, 0f7F7FFFFF;
	mov.b32 	%r668, 0;
$L__BB4_232:
	.pragma "nounroll";
	shl.b32 	%r402, %r668, 1;
	mul.wide.u32 	%rd207, %r402, 8;
	add.s64 	%rd208, %rd3, %rd207;
	ld.global.v2.f32 	{%f4174, %f4175}, [%rd208];
	ld.global.v2.f32 	{%f4176, %f4177}, [%rd208+8];
	sub.f32 	%f4178, %f4176, %f4174;
	sub.f32 	%f4179, %f4177, %f4175;
	sub.f32 	%f4180, %f294, %f4174;
	sub.f32 	%f4181, %f295, %f4175;
	mul.f32 	%f4182, %f4181, %f4179;
	fma.rn.f32 	%f4183, %f4180, %f4178, %f4182;
	mul.f32 	%f4184, %f4179, %f4179;
	fma.rn.f32 	%f4185, %f4178, %f4178, %f4184;
	div.rn.f32 	%f4186, %f4183, %f4185;
	min.f32 	%f4187, %f4186, 0f3F800000;
	max.f32 	%f4188, %f4187, 0f00000000;
	fma.rn.f32 	%f4189, %f4178, %f4188, %f4174;
	fma.rn.f32 	%f4190, %f4179, %f4188, %f4175;
	sub.f32 	%f4191, %f4189, %f294;
	sub.f32 	%f4192, %f4190, %f295;
	mul.f32 	%f4193, %f4192, %f4192;
	fma.rn.f32 	%f4194, %f4191, %f4191, %f4193;
	sqrt.rn.f32 	%f4195, %f4194;
	setp.lt.f32 	%p299, %f4195, %f6384;
	selp.f32 	%f4196, %f4195, %f6384, %p299;
	ld.global.v2.f32 	{%f4197, %f4198}, [%rd208+16];
	ld.global.v2.f32 	{%f4199, %f4200}, [%rd208+24];
	sub.f32 	%f4201, %f4199, %f4197;
	sub.f32 	%f4202, %f4200, %f4198;
	sub.f32 	%f4203, %f294, %f4197;
	sub.f32 	%f4204, %f295, %f4198;
	mul.f32 	%f4205, %f4204, %f4202;
	fma.rn.f32 	%f4206, %f4203, %f4201, %f4205;
	mul.f32 	%f4207, %f4202, %f4202;
	fma.rn.f32 	%f4208, %f4201, %f4201, %f4207;
	div.rn.f32 	%f4209, %f4206, %f4208;
	min.f32 	%f4210, %f4209, 0f3F800000;
	max.f32 	%f4211, %f4210, 0f00000000;
	fma.rn.f32 	%f4212, %f4201, %f4211, %f4197;
	fma.rn.f32 	%f4213, %f4202, %f4211, %f4198;
	sub.f32 	%f4214, %f4212, %f294;
	sub.f32 	%f4215, %f4213, %f295;
	mul.f32 	%f4216, %f4215, %f4215;
	fma.rn.f32 	%f4217, %f4214, %f4214, %f4216;
	sqrt.rn.f32 	%f4218, %f4217;
	setp.lt.f32 	%p300, %f4218, %f4196;
	selp.f32 	%f4219, %f4218, %f4196, %p300;
	ld.global.v2.f32 	{%f4220, %f4221}, [%rd208+32];
	ld.global.v2.f32 	{%f4222, %f4223}, [%rd208+40];
	sub.f32 	%f4224, %f4222, %f4220;
	sub.f32 	%f4225, %f4223, %f4221;
	sub.f32 	%f4226, %f294, %f4220;
	sub.f32 	%f4227, %f295, %f4221;
	mul.f32 	%f4228, %f4227, %f4225;
	fma.rn.f32 	%f4229, %f4226, %f4224, %f4228;
	mul.f32 	%f4230, %f4225, %f4225;
	fma.rn.f32 	%f4231, %f4224, %f4224, %f4230;
	div.rn.f32 	%f4232, %f4229, %f4231;
	min.f32 	%f4233, %f4232, 0f3F800000;
	max.f32 	%f4234, %f4233, 0f00000000;
	fma.rn.f32 	%f4235, %f4224, %f4234, %f4220;
	fma.rn.f32 	%f4236, %f4225, %f4234, %f4221;
	sub.f32 	%f4237, %f4235, %f294;
	sub.f32 	%f4238, %f4236, %f295;
	mul.f32 	%f4239, %f4238, %f4238;
	fma.rn.f32 	%f4240, %f4237, %f4237, %f4239;
	sqrt.rn.f32 	%f4241, %f4240;
	setp.lt.f32 	%p301, %f4241, %f4219;
	selp.f32 	%f4242, %f4241, %f4219, %p301;
	ld.global.v2.f32 	{%f4243, %f4244}, [%rd208+48];
	ld.global.v2.f32 	{%f4245, %f4246}, [%rd208+56];
	sub.f32 	%f4247, %f4245, %f4243;
	sub.f32 	%f4248, %f4246, %f4244;
	sub.f32 	%f4249, %f294, %f4243;
	sub.f32 	%f4250, %f295, %f4244;
	mul.f32 	%f4251, %f4250, %f4248;
	fma.rn.f32 	%f4252, %f4249, %f4247, %f4251;
	mul.f32 	%f4253, %f4248, %f4248;
	fma.rn.f32 	%f4254, %f4247, %f4247, %f4253;
	div.rn.f32 	%f4255, %f4252, %f4254;
	min.f32 	%f4256, %f4255, 0f3F800000;
	max.f32 	%f4257, %f4256, 0f00000000;
	fma.rn.f32 	%f4258, %f4247, %f4257, %f4243;
	fma.rn.f32 	%f4259, %f4248, %f4257, %f4244;
	sub.f32 	%f4260, %f4258, %f294;
	sub.f32 	%f4261, %f4259, %f295;
	mul.f32 	%f4262, %f4261, %f4261;
	fma.rn.f32 	%f4263, %f4260, %f4260, %f4262;
	sqrt.rn.f32 	%f4264, %f4263;
	setp.lt.f32 	%p302, %f4264, %f4242;
	selp.f32 	%f6384, %f4264, %f4242, %p302;
	add.s32 	%r668, %r668, 4;
	setp.ne.s32 	%p303, %r668, %r137;
	mov.u32 	%r670, %r137;
	@%p303 bra 	$L__BB4_232;
$L__BB4_233:
	setp.eq.s32 	%p304, %r135, 0;
	@%p304 bra 	$L__BB4_238;
	setp.eq.s32 	%p305, %r136, 0;
	@%p305 bra 	$L__BB4_236;
	shl.b32 	%r403, %r670, 1;
	mul.wide.u32 	%rd209, %r403, 8;
	add.s64 	%rd210, %rd3, %rd209;
	ld.global.v2.f32 	{%f4266, %f4267}, [%rd210];
	ld.global.v2.f32 	{%f4268, %f4269}, [%rd210+8];
	sub.f32 	%f4270, %f4268, %f4266;
	sub.f32 	%f4271, %f4269, %f4267;
	sub.f32 	%f4272, %f294, %f4266;
	sub.f32 	%f4273, %f295, %f4267;
	mul.f32 	%f4274, %f4273, %f4271;
	fma.rn.f32 	%f4275, %f4272, %f4270, %f4274;
	mul.f32 	%f4276, %f4271, %f4271;
	fma.rn.f32 	%f4277, %f4270, %f4270, %f4276;
	div.rn.f32 	%f4278, %f4275, %f4277;
	min.f32 	%f4279, %f4278, 0f3F800000;
	max.f32 	%f4280, %f4279, 0f00000000;
	fma.rn.f32 	%f4281, %f4270, %f4280, %f4266;
	fma.rn.f32 	%f4282, %f4271, %f4280, %f4267;
	sub.f32 	%f4283, %f4281, %f294;
	sub.f32 	%f4284, %f4282, %f295;
	mul.f32 	%f4285, %f4284, %f4284;
	fma.rn.f32 	%f4286, %f4283, %f4283, %f4285;
	sqrt.rn.f32 	%f4287, %f4286;
	setp.lt.f32 	%p306, %f4287, %f6384;
	selp.f32 	%f4288, %f4287, %f6384, %p306;
	add.s32 	%r404, %r403, 2;
	mul.wide.u32 	%rd211, %r404, 8;
	add.s64 	%rd212, %rd3, %rd211;
	ld.global.v2.f32 	{%f4289, %f4290}, [%rd212];
	ld.global.v2.f32 	{%f4291, %f4292}, [%rd212+8];
	sub.f32 	%f4293, %f4291, %f4289;
	sub.f32 	%f4294, %f4292, %f4290;
	sub.f32 	%f4295, %f294, %f4289;
	sub.f32 	%f4296, %f295, %f4290;
	mul.f32 	%f4297, %f4296, %f4294;
	fma.rn.f32 	%f4298, %f4295, %f4293, %f4297;
	mul.f32 	%f4299, %f4294, %f4294;
	fma.rn.f32 	%f4300, %f4293, %f4293, %f4299;
	div.rn.f32 	%f4301, %f4298, %f4300;
	min.f32 	%f4302, %f4301, 0f3F800000;
	max.f32 	%f4303, %f4302, 0f00000000;
	fma.rn.f32 	%f4304, %f4293, %f4303, %f4289;
	fma.rn.f32 	%f4305, %f4294, %f4303, %f4290;
	sub.f32 	%f4306, %f4304, %f294;
	sub.f32 	%f4307, %f4305, %f295;
	mul.f32 	%f4308, %f4307, %f4307;
	fma.rn.f32 	%f4309, %f4306, %f4306, %f4308;
	sqrt.rn.f32 	%f4310, %f4309;
	setp.lt.f32 	%p307, %f4310, %f4288;
	selp.f32 	%f6384, %f4310, %f4288, %p307;
	sub.s32 	%r670, %r404, %r670;
$L__BB4_236:
	setp.eq.s32 	%p308, %r138, 0;
	@%p308 bra 	$L__BB4_238;
	shl.b32 	%r405, %r670, 1;
	mul.wide.u32 	%rd213, %r405, 8;
	add.s64 	%rd214, %rd3, %rd213;
	ld.global.v2.f32 	{%f4311, %f4312}, [%rd214];
	ld.global.v2.f32 	{%f4313, %f4314}, [%rd214+8];
	sub.f32 	%f4315, %f4313, %f4311;
	sub.f32 	%f4316, %f4314, %f4312;
	sub.f32 	%f4317, %f294, %f4311;
	sub.f32 	%f4318, %f295, %f4312;
	mul.f32 	%f4319, %f4318, %f4316;
	fma.rn.f32 	%f4320, %f4317, %f4315, %f4319;
	mul.f32 	%f4321, %f4316, %f4316;
	fma.rn.f32 	%f4322, %f4315, %f4315, %f4321;
	div.rn.f32 	%f4323, %f4320, %f4322;
	min.f32 	%f4324, %f4323, 0f3F800000;
	max.f32 	%f4325, %f4324, 0f00000000;
	fma.rn.f32 	%f4326, %f4315, %f4325, %f4311;
	fma.rn.f32 	%f4327, %f4316, %f4325, %f4312;
	sub.f32 	%f4328, %f4326, %f294;
	sub.f32 	%f4329, %f4327, %f295;
	mul.f32 	%f4330, %f4329, %f4329;
	fma.rn.f32 	%f4331, %f4328, %f4328, %f4330;
	sqrt.rn.f32 	%f4332, %f4331;
	setp.lt.f32 	%p309, %f4332, %f6384;
	selp.f32 	%f6384, %f4332, %f6384, %p309;
$L__BB4_238:
	setp.lt.u32 	%p310, %r134, 3;
	ld.global.v2.f32 	{%f305, %f306}, [%rd11+16384];
	mov.f32 	%f6390, 0f7F7FFFFF;
	mov.b32 	%r673, 0;
	@%p310 bra 	$L__BB4_241;
	mov.f32 	%f6390, 0f7F7FFFFF;
	mov.b32 	%r671, 0;
$L__BB4_240:
	.pragma "nounroll";
	shl.b32 	%r408, %r671, 1;
	mul.wide.u32 	%rd215, %r408, 8;
	add.s64 	%rd216, %rd3, %rd215;
	ld.global.v2.f32 	{%f4336, %f4337}, [%rd216];
	ld.global.v2.f32 	{%f4338, %f4339}, [%rd216+8];
	sub.f32 	%f4340, %f4338, %f4336;
	sub.f32 	%f4341, %f4339, %f4337;
	sub.f32 	%f4342, %f305, %f4336;
	sub.f32 	%f4343, %f306, %f4337;
	mul.f32 	%f4344, %f4343, %f4341;
	fma.rn.f32 	%f4345, %f4342, %f4340, %f4344;
	mul.f32 	%f4346, %f4341, %f4341;
	fma.rn.f32 	%f4347, %f4340, %f4340, %f4346;
	div.rn.f32 	%f4348, %f4345, %f4347;
	min.f32 	%f4349, %f4348, 0f3F800000;
	max.f32 	%f4350, %f4349, 0f00000000;
	fma.rn.f32 	%f4351, %f4340, %f4350, %f4336;
	fma.rn.f32 	%f4352, %f4341, %f4350, %f4337;
	sub.f32 	%f4353, %f4351, %f305;
	sub.f32 	%f4354, %f4352, %f306;
	mul.f32 	%f4355, %f4354, %f4354;
	fma.rn.f32 	%f4356, %f4353, %f4353, %f4355;
	sqrt.rn.f32 	%f4357, %f4356;
	setp.lt.f32 	%p311, %f4357, %f6390;
	selp.f32 	%f4358, %f4357, %f6390, %p311;
	ld.global.v2.f32 	{%f4359, %f4360}, [%rd216+16];
	ld.global.v2.f32 	{%f4361, %f4362}, [%rd216+24];
	sub.f32 	%f4363, %f4361, %f4359;
	sub.f32 	%f4364, %f4362, %f4360;
	sub.f32 	%f4365, %f305, %f4359;
	sub.f32 	%f4366, %f306, %f4360;
	mul.f32 	%f4367, %f4366, %f4364;
	fma.rn.f32 	%f4368, %f4365, %f4363, %f4367;
	mul.f32 	%f4369, %f4364, %f4364;
	fma.rn.f32 	%f4370, %f4363, %f4363, %f4369;
	div.rn.f32 	%f4371, %f4368, %f4370;
	min.f32 	%f4372, %f4371, 0f3F800000;
	max.f32 	%f4373, %f4372, 0f00000000;
	fma.rn.f32 	%f4374, %f4363, %f4373, %f4359;
	fma.rn.f32 	%f4375, %f4364, %f4373, %f4360;
	sub.f32 	%f4376, %f4374, %f305;
	sub.f32 	%f4377, %f4375, %f306;
	mul.f32 	%f4378, %f4377, %f4377;
	fma.rn.f32 	%f4379, %f4376, %f4376, %f4378;
	sqrt.rn.f32 	%f4380, %f4379;
	setp.lt.f32 	%p312, %f4380, %f4358;
	selp.f32 	%f4381, %f4380, %f4358, %p312;
	ld.global.v2.f32 	{%f4382, %f4383}, [%rd216+32];
	ld.global.v2.f32 	{%f4384, %f4385}, [%rd216+40];
	sub.f32 	%f4386, %f4384, %f4382;
	sub.f32 	%f4387, %f4385, %f4383;
	sub.f32 	%f4388, %f305, %f4382;
	sub.f32 	%f4389, %f306, %f4383;
	mul.f32 	%f4390, %f4389, %f4387;
	fma.rn.f32 	%f4391, %f4388, %f4386, %f4390;
	mul.f32 	%f4392, %f4387, %f4387;
	fma.rn.f32 	%f4393, %f4386, %f4386, %f4392;
	div.rn.f32 	%f4394, %f4391, %f4393;
	min.f32 	%f4395, %f4394, 0f3F800000;
	max.f32 	%f4396, %f4395, 0f00000000;
	fma.rn.f32 	%f4397, %f4386, %f4396, %f4382;
	fma.rn.f32 	%f4398, %f4387, %f4396, %f4383;
	sub.f32 	%f4399, %f4397, %f305;
	sub.f32 	%f4400, %f4398, %f306;
	mul.f32 	%f4401, %f4400, %f4400;
	fma.rn.f32 	%f4402, %f4399, %f4399, %f4401;
	sqrt.rn.f32 	%f4403, %f4402;
	setp.lt.f32 	%p313, %f4403, %f4381;
	selp.f32 	%f4404, %f4403, %f4381, %p313;
	ld.global.v2.f32 	{%f4405, %f4406}, [%rd216+48];
	ld.global.v2.f32 	{%f4407, %f4408}, [%rd216+56];
	sub.f32 	%f4409, %f4407, %f4405;
	sub.f32 	%f4410, %f4408, %f4406;
	sub.f32 	%f4411, %f305, %f4405;
	sub.f32 	%f4412, %f306, %f4406;
	mul.f32 	%f4413, %f4412, %f4410;
	fma.rn.f32 	%f4414, %f4411, %f4409, %f4413;
	mul.f32 	%f4415, %f4410, %f4410;
	fma.rn.f32 	%f4416, %f4409, %f4409, %f4415;
	div.rn.f32 	%f4417, %f4414, %f4416;
	min.f32 	%f4418, %f4417, 0f3F800000;
	max.f32 	%f4419, %f4418, 0f00000000;
	fma.rn.f32 	%f4420, %f4409, %f4419, %f4405;
	fma.rn.f32 	%f4421, %f4410, %f4419, %f4406;
	sub.f32 	%f4422, %f4420, %f305;
	sub.f32 	%f4423, %f4421, %f306;
	mul.f32 	%f4424, %f4423, %f4423;
	fma.rn.f32 	%f4425, %f4422, %f4422, %f4424;
	sqrt.rn.f32 	%f4426, %f4425;
	setp.lt.f32 	%p314, %f4426, %f4404;
	selp.f32 	%f6390, %f4426, %f4404, %p314;
	add.s32 	%r671, %r671, 4;
	setp.ne.s32 	%p315, %r671, %r137;
	mov.u32 	%r673, %r137;
	@%p315 bra 	$L__BB4_240;
$L__BB4_241:
	setp.eq.s32 	%p316, %r135, 0;
	@%p316 bra 	$L__BB4_246;
	setp.eq.s32 	%p317, %r136, 0;
	@%p317 bra 	$L__BB4_244;
	shl.b32 	%r409, %r673, 1;
	mul.wide.u32 	%rd217, %r409, 8;
	add.s64 	%rd218, %rd3, %rd217;
	ld.global.v2.f32 	{%f4428, %f4429}, [%rd218];
	ld.global.v2.f32 	{%f4430, %f4431}, [%rd218+8];
	sub.f32 	%f4432, %f4430, %f4428;
	sub.f32 	%f4433, %f4431, %f4429;
	sub.f32 	%f4434, %f305, %f4428;
	sub.f32 	%f4435, %f306, %f4429;
	mul.f32 	%f4436, %f4435, %f4433;
	fma.rn.f32 	%f4437, %f4434, %f4432, %f4436;
	mul.f32 	%f4438, %f4433, %f4433;
	fma.rn.f32 	%f4439, %f4432, %f4432, %f4438;
	div.rn.f32 	%f4440, %f4437, %f4439;
	min.f32 	%f4441, %f4440, 0f3F800000;
	max.f32 	%f4442, %f4441, 0f00000000;
	fma.rn.f32 	%f4443, %f4432, %f4442, %f4428;
	fma.rn.f32 	%f4444, %f4433, %f4442, %f4429;
	sub.f32 	%f4445, %f4443, %f305;
	sub.f32 	%f4446, %f4444, %f306;
	mul.f32 	%f4447, %f4446, %f4446;
	fma.rn.f32 	%f4448, %f4445, %f4445, %f4447;
	sqrt.rn.f32 	%f4449, %f4448;
	setp.lt.f32 	%p318, %f4449, %f6390;
	selp.f32 	%f4450, %f4449, %f6390, %p318;
	add.s32 	%r410, %r409, 2;
	mul.wide.u32 	%rd219, %r410, 8;
	add.s64 	%rd220, %rd3, %rd219;
	ld.global.v2.f32 	{%f4451, %f4452}, [%rd220];
	ld.global.v2.f32 	{%f4453, %f4454}, [%rd220+8];
	sub.f32 	%f4455, %f4453, %f4451;
	sub.f32 	%f4456, %f4454, %f4452;
	sub.f32 	%f4457, %f305, %f4451;
	sub.f32 	%f4458, %f306, %f4452;
	mul.f32 	%f4459, %f4458, %f4456;
	fma.rn.f32 	%f4460, %f4457, %f4455, %f4459;
	mul.f32 	%f4461, %f4456, %f4456;
	fma.rn.f32 	%f4462, %f4455, %f4455, %f4461;
	div.rn.f32 	%f4463, %f4460, %f4462;
	min.f32 	%f4464, %f4463, 0f3F800000;
	max.f32 	%f4465, %f4464, 0f00000000;
	fma.rn.f32 	%f4466, %f4455, %f4465, %f4451;
	fma.rn.f32 	%f4467, %f4456, %f4465, %f4452;
	sub.f32 	%f4468, %f4466, %f305;
	sub.f32 	%f4469, %f4467, %f306;
	mul.f32 	%f4470, %f4469, %f4469;
	fma.rn.f32 	%f4471, %f4468, %f4468, %f4470;
	sqrt.rn.f32 	%f4472, %f4471;
	setp.lt.f32 	%p319, %f4472, %f4450;
	selp.f32 	%f6390, %f4472, %f4450, %p319;
	sub.s32 	%r673, %r410, %r673;
$L__BB4_244:
	setp.eq.s32 	%p320, %r138, 0;
	@%p320 bra 	$L__BB4_246;
	shl.b32 	%r411, %r673, 1;
	mul.wide.u32 	%rd221, %r411, 8;
	add.s64 	%rd222, %rd3, %rd221;
	ld.global.v2.f32 	{%f4473, %f4474}, [%rd222];
	ld.global.v2.f32 	{%f4475, %f4476}, [%rd222+8];
	sub.f32 	%f4477, %f4475, %f4473;
	sub.f32 	%f4478, %f4476, %f4474;
	sub.f32 	%f4479, %f305, %f4473;
	sub.f32 	%f4480, %f306, %f4474;
	mul.f32 	%f4481, %f4480, %f4478;
	fma.rn.f32 	%f4482, %f4479, %f4477, %f4481;
	mul.f32 	%f4483, %f4478, %f4478;
	fma.rn.f32 	%f4484, %f4477, %f4477, %f4483;
	div.rn.f32 	%f4485, %f4482, %f4484;
	min.f32 	%f4486, %f4485, 0f3F800000;
	max.f32 	%f4487, %f4486, 0f00000000;
	fma.rn.f32 	%f4488, %f4477, %f4487, %f4473;
	fma.rn.f32 	%f4489, %f4478, %f4487, %f4474;
	sub.f32 	%f4490, %f4488, %f305;
	sub.f32 	%f4491, %f4489, %f306;
	mul.f32 	%f4492, %f4491, %f4491;
	fma.rn.f32 	%f4493, %f4490, %f4490, %f4492;
	sqrt.rn.f32 	%f4494, %f4493;
	setp.lt.f32 	%p321, %f4494, %f6390;
	selp.f32 	%f6390, %f4494, %f6390, %p321;
$L__BB4_246:
	setp.lt.u32 	%p322, %r134, 3;
	ld.global.v2.f32 	{%f316, %f317}, [%rd11+18432];
	mov.f32 	%f6396, 0f7F7FFFFF;
	mov.b32 	%r676, 0;
	@%p322 bra 	$L__BB4_249;
	mov.f32 	%f6396, 0f7F7FFFFF;
	mov.b32 	%r674, 0;
$L__BB4_248:
	.pragma "nounroll";
	shl.b32 	%r414, %r674, 1;
	mul.wide.u32 	%rd223, %r414, 8;
	add.s64 	%rd224, %rd3, %rd223;
	ld.global.v2.f32 	{%f4498, %f4499}, [%rd224];
	ld.global.v2.f32 	{%f4500, %f4501}, [%rd224+8];
	sub.f32 	%f4502, %f4500, %f4498;
	sub.f32 	%f4503, %f4501, %f4499;
	sub.f32 	%f4504, %f316, %f4498;
	sub.f32 	%f4505, %f317, %f4499;
	mul.f32 	%f4506, %f4505, %f4503;
	fma.rn.f32 	%f4507, %f4504, %f4502, %f4506;
	mul.f32 	%f4508, %f4503, %f4503;
	fma.rn.f32 	%f4509, %f4502, %f4502, %f4508;
	div.rn.f32 	%f4510, %f4507, %f4509;
	min.f32 	%f4511, %f4510, 0f3F800000;
	max.f32 	%f4512, %f4511, 0f00000000;
	fma.rn.f32 	%f4513, %f4502, %f4512, %f4498;
	fma.rn.f32 	%f4514, %f4503, %f4512, %f4499;
	sub.f32 	%f4515, %f4513, %f316;
	sub.f32 	%f4516, %f4514, %f317;
	mul.f32 	%f4517, %f4516, %f4516;
	fma.rn.f32 	%f4518, %f4515, %f4515, %f4517;
	sqrt.rn.f32 	%f4519, %f4518;
	setp.lt.f32 	%p323, %f4519, %f6396;
	selp.f32 	%f4520, %f4519, %f6396, %p323;
	ld.global.v2.f32 	{%f4521, %f4522}, [%rd224+16];
	ld.global.v2.f32 	{%f4523, %f4524}, [%rd224+24];
	sub.f32 	%f4525, %f4523, %f4521;
	sub.f32 	%f4526, %f4524, %f4522;
	sub.f32 	%f4527, %f316, %f4521;
	sub.f32 	%f4528, %f317, %f4522;
	mul.f32 	%f4529, %f4528, %f4526;
	fma.rn.f32 	%f4530, %f4527, %f4525, %f4529;
	mul.f32 	%f4531, %f4526, %f4526;
	fma.rn.f32 	%f4532, %f4525, %f4525, %f4531;
	div.rn.f32 	%f4533, %f4530, %f4532;
	min.f32 	%f4534, %f4533, 0f3F800000;
	max.f32 	%f4535, %f4534, 0f00000000;
	fma.rn.f32 	%f4536, %f4525, %f4535, %f4521;
	fma.rn.f32 	%f4537, %f4526, %f4535, %f4522;
	sub.f32 	%f4538, %f4536, %f316;
	sub.f32 	%f4539, %f4537, %f317;
	mul.f32 	%f4540, %f4539, %f4539;
	fma.rn.f32 	%f4541, %f4538, %f4538, %f4540;
	sqrt.rn.f32 	%f4542, %f4541;
	setp.lt.f32 	%p324, %f4542, %f4520;
	selp.f32 	%f4543, %f4542, %f4520, %p324;
	ld.global.v2.f32 	{%f4544, %f4545}, [%rd224+32];
	ld.global.v2.f32 	{%f4546, %f4547}, [%rd224+40];
	sub.f32 	%f4548, %f4546, %f4544;
	sub.f32 	%f4549, %f4547, %f4545;
	sub.f32 	%f4550, %f316, %f4544;
	sub.f32 	%f4551, %f317, %f4545;
	mul.f32 	%f4552, %f4551, %f4549;
	fma.rn.f32 	%f4553, %f4550, %f4548, %f4552;
	mul.f32 	%f4554, %f4549, %f4549;
	fma.rn.f32 	%f4555, %f4548, %f4548, %f4554;
	div.rn.f32 	%f4556, %f4553, %f4555;
	min.f32 	%f4557, %f4556, 0f3F800000;
	max.f32 	%f4558, %f4557, 0f00000000;
	fma.rn.f32 	%f4559, %f4548, %f4558, %f4544;
	fma.rn.f32 	%f4560, %f4549, %f4558, %f4545;
	sub.f32 	%f4561, %f4559, %f316;
	sub.f32 	%f4562, %f4560, %f317;
	mul.f32 	%f4563, %f4562, %f4562;
	fma.rn.f32 	%f4564, %f4561, %f4561, %f4563;
	sqrt.rn.f32 	%f4565, %f4564;
	setp.lt.f32 	%p325, %f4565, %f4543;
	selp.f32 	%f4566, %f4565, %f4543, %p325;
	ld.global.v2.f32 	{%f4567, %f4568}, [%rd224+48];
	ld.global.v2.f32 	{%f4569, %f4570}, [%rd224+56];
	sub.f32 	%f4571, %f4569, %f4567;
	sub.f32 	%f4572, %f4570, %f4568;
	sub.f32 	%f4573, %f316, %f4567;
	sub.f32 	%f4574, %f317, %f4568;
	mul.f32 	%f4575, %f4574, %f4572;
	fma.rn.f32 	%f4576, %f4573, %f4571, %f4575;
	mul.f32 	%f4577, %f4572, %f4572;
	fma.rn.f32 	%f4578, %f4571, %f4571, %f4577;
	div.rn.f32 	%f4579, %f4576, %f4578;
	min.f32 	%f4580, %f4579, 0f3F800000;
	max.f32 	%f4581, %f4580, 0f00000000;
	fma.rn.f32 	%f4582, %f4571, %f4581, %f4567;
	fma.rn.f32 	%f4583, %f4572, %f4581, %f4568;
	sub.f32 	%f4584, %f4582, %f316;
	sub.f32 	%f4585, %f4583, %f317;
	mul.f32 	%f4586, %f4585, %f4585;
	fma.rn.f32 	%f4587, %f4584, %f4584, %f4586;
	sqrt.rn.f32 	%f4588, %f4587;
	setp.lt.f32 	%p326, %f4588, %f4566;
	selp.f32 	%f6396, %f4588, %f4566, %p326;
	add.s32 	%r674, %r674, 4;
	setp.ne.s32 	%p327, %r674, %r137;
	mov.u32 	%r676, %r137;
	@%p327 bra 	$L__BB4_248;
$L__BB4_249:
	setp.eq.s32 	%p328, %r135, 0;
	@%p328 bra 	$L__BB4_254;
	setp.eq.s32 	%p329, %r136, 0;
	@%p329 bra 	$L__BB4_252;
	shl.b32 	%r415, %r676, 1;
	mul.wide.u32 	%rd225, %r415, 8;
	add.s64 	%rd226, %rd3, %rd225;
	ld.global.v2.f32 	{%f4590, %f4591}, [%rd226];
	ld.global.v2.f32 	{%f4592, %f4593}, [%rd226+8];
	sub.f32 	%f4594, %f4592, %f4590;
	sub.f32 	%f4595, %f4593, %f4591;
	sub.f32 	%f4596, %f316, %f4590;
	sub.f32 	%f4597, %f317, %f4591;
	mul.f32 	%f4598, %f4597, %f4595;
	fma.rn.f32 	%f4599, %f4596, %f4594, %f4598;
	mul.f32 	%f4600, %f4595, %f4595;
	fma.rn.f32 	%f4601, %f4594, %f4594, %f4600;
	div.rn.f32 	%f4602, %f4599, %f4601;
	min.f32 	%f4603, %f4602, 0f3F800000;
	max.f32 	%f4604, %f4603, 0f00000000;
	fma.rn.f32 	%f4605, %f4594, %f4604, %f4590;
	fma.rn.f32 	%f4606, %f4595, %f4604, %f4591;
	sub.f32 	%f4607, %f4605, %f316;
	sub.f32 	%f4608, %f4606, %f317;
	mul.f32 	%f4609, %f4608, %f4608;
	fma.rn.f32 	%f4610, %f4607, %f4607, %f4609;
	sqrt.rn.f32 	%f4611, %f4610;
	setp.lt.f32 	%p330, %f4611, %f6396;
	selp.f32 	%f4612, %f4611, %f6396, %p330;
	add.s32 	%r416, %r415, 2;
	mul.wide.u32 	%rd227, %r416, 8;
	add.s64 	%rd228, %rd3, %rd227;
	ld.global.v2.f32 	{%f4613, %f4614}, [%rd228];
	ld.global.v2.f32 	{%f4615, %f4616}, [%rd228+8];
	sub.f32 	%f4617, %f4615, %f4613;
	sub.f32 	%f4618, %f4616, %f4614;
	sub.f32 	%f4619, %f316, %f4613;
	sub.f32 	%f4620, %f317, %f4614;
	mul.f32 	%f4621, %f4620, %f4618;
	fma.rn.f32 	%f4622, %f4619, %f4617, %f4621;
	mul.f32 	%f4623, %f4618, %f4618;
	fma.rn.f32 	%f4624, %f4617, %f4617, %f4623;
	div.rn.f32 	%f4625, %f4622, %f4624;
	min.f32 	%f4626, %f4625, 0f3F800000;
	max.f32 	%f4627, %f4626, 0f00000000;
	fma.rn.f32 	%f4628, %f4617, %f4627, %f4613;
	fma.rn.f32 	%f4629, %f4618, %f4627, %f4614;
	sub.f32 	%f4630, %f4628, %f316;
	sub.f32 	%f4631, %f4629, %f317;
	mul.f32 	%f4632, %f4631, %f4631;
	fma.rn.f32 	%f4633, %f4630, %f4630, %f4632;
	sqrt.rn.f32 	%f4634, %f4633;
	setp.lt.f32 	%p331, %f4634, %f4612;
	selp.f32 	%f6396, %f4634, %f4612, %p331;
	sub.s32 	%r676, %r416, %r676;
$L__BB4_252:
	setp.eq.s32 	%p332, %r138, 0;
	@%p332 bra 	$L__BB4_254;
	shl.b32 	%r417, %r676, 1;
	mul.wide.u32 	%rd229, %r417, 8;
	add.s64 	%rd230, %rd3, %rd229;
	ld.global.v2.f32 	{%f4635, %f4636}, [%rd230];
	ld.global.v2.f32 	{%f4637, %f4638}, [%rd230+8];
	sub.f32 	%f4639, %f4637, %f4635;
	sub.f32 	%f4640, %f4638, %f4636;
	sub.f32 	%f4641, %f316, %f4635;
	sub.f32 	%f4642, %f317, %f4636;
	mul.f32 	%f4643, %f4642, %f4640;
	fma.rn.f32 	%f4644, %f4641, %f4639, %f4643;
	mul.f32 	%f4645, %f4640, %f4640;
	fma.rn.f32 	%f4646, %f4639, %f4639, %f4645;
	div.rn.f32 	%f4647, %f4644, %f4646;
	min.f32 	%f4648, %f4647, 0f3F800000;
	max.f32 	%f4649, %f4648, 0f00000000;
	fma.rn.f32 	%f4650, %f4639, %f4649, %f4635;
	fma.rn.f32 	%f4651, %f4640, %f4649, %f4636;
	sub.f32 	%f4652, %f4650, %f316;
	sub.f32 	%f4653, %f4651, %f317;
	mul.f32 	%f4654, %f4653, %f4653;
	fma.rn.f32 	%f4655, %f4652, %f4652, %f4654;
	sqrt.rn.f32 	%f4656, %f4655;
	setp.lt.f32 	%p333, %f4656, %f6396;
	selp.f32 	%f6396, %f4656, %f6396, %p333;
$L__BB4_254:
	setp.lt.u32 	%p334, %r134, 3;
	ld.global.v2.f32 	{%f327, %f328}, [%rd11+20480];
	mov.f32 	%f6402, 0f7F7FFFFF;
	mov.b32 	%r679, 0;
	@%p334 bra 	$L__BB4_257;
	mov.f32 	%f6402, 0f7F7FFFFF;
	mov.b32 	%r677, 0;
$L__BB4_256:
	.pragma "nounroll";
	shl.b32 	%r420, %r677, 1;
	mul.wide.u32 	%rd231, %r420, 8;
	add.s64 	%rd232, %rd3, %rd231;
	ld.global.v2.f32 	{%f4660, %f4661}, [%rd232];
	ld.global.v2.f32 	{%f4662, %f4663}, [%rd232+8];
	sub.f32 	%f4664, %f4662, %f4660;
	sub.f32 	%f4665, %f4663, %f4661;
	sub.f32 	%f4666, %f327, %f4660;
	sub.f32 	%f4667, %f328, %f4661;
	mul.f32 	%f4668, %f4667, %f4665;
	fma.rn.f32 	%f4669, %f4666, %f4664, %f4668;
	mul.f32 	%f4670, %f4665, %f4665;
	fma.rn.f32 	%f4671, %f4664, %f4664, %f4670;
	div.rn.f32 	%f4672, %f4669, %f4671;
	min.f32 	%f4673, %f4672, 0f3F800000;
	max.f32 	%f4674, %f4673, 0f00000000;
	fma.rn.f32 	%f4675, %f4664, %f4674, %f4660;
	fma.rn.f32 	%f4676, %f4665, %f4674, %f4661;
	sub.f32 	%f4677, %f4675, %f327;
	sub.f32 	%f4678, %f4676, %f328;
	mul.f32 	%f4679, %f4678, %f4678;
	fma.rn.f32 	%f4680, %f4677, %f4677, %f4679;
	sqrt.rn.f32 	%f4681, %f4680;
	setp.lt.f32 	%p335, %f4681, %f6402;
	selp.f32 	%f4682, %f4681, %f6402, %p335;
	ld.global.v2.f32 	{%f4683, %f4684}, [%rd232+16];
	ld.global.v2.f32 	{%f4685, %f4686}, [%rd232+24];
	sub.f32 	%f4687, %f4685, %f4683;
	sub.f32 	%f4688, %f4686, %f4684;
	sub.f32 	%f4689, %f327, %f4683;
	sub.f32 	%f4690, %f328, %f4684;
	mul.f32 	%f4691, %f4690, %f4688;
	fma.rn.f32 	%f4692, %f4689, %f4687, %f4691;
	mul.f32 	%f4693, %f4688, %f4688;
	fma.rn.f32 	%f4694, %f4687, %f4687, %f4693;
	div.rn.f32 	%f4695, %f4692, %f4694;
	min.f32 	%f4696, %f4695, 0f3F800000;
	max.f32 	%f4697, %f4696, 0f00000000;
	fma.rn.f32 	%f4698, %f4687, %f4697, %f4683;
	fma.rn.f32 	%f4699, %f4688, %f4697, %f4684;
	sub.f32 	%f4700, %f4698, %f327;
	sub.f32 	%f4701, %f4699, %f328;
	mul.f32 	%f4702, %f4701, %f4701;
	fma.rn.f32 	%f4703, %f4700, %f4700, %f4702;
	sqrt.rn.f32 	%f4704, %f4703;
	setp.lt.f32 	%p336, %f4704, %f4682;
	selp.f32 	%f4705, %f4704, %f4682, %p336;
	ld.global.v2.f32 	{%f4706, %f4707}, [%rd232+32];
	ld.global.v2.f32 	{%f4708, %f4709}, [%rd232+40];
	sub.f32 	%f4710, %f4708, %f4706;
	sub.f32 	%f4711, %f4709, %f4707;
	sub.f32 	%f4712, %f327, %f4706;
	sub.f32 	%f4713, %f328, %f4707;
	mul.f32 	%f4714, %f4713, %f4711;
	fma.rn.f32 	%f4715, %f4712, %f4710, %f4714;
	mul.f32 	%f4716, %f4711, %f4711;
	fma.rn.f32 	%f4717, %f4710, %f4710, %f4716;
	div.rn.f32 	%f4718, %f4715, %f4717;
	min.f32 	%f4719, %f4718, 0f3F800000;
	max.f32 	%f4720, %f4719, 0f00000000;
	fma.rn.f32 	%f4721, %f4710, %f4720, %f4706;
	fma.rn.f32 	%f4722, %f4711, %f4720, %f4707;
	sub.f32 	%f4723, %f4721, %f327;
	sub.f32 	%f4724, %f4722, %f328;
	mul.f32 	%f4725, %f4724, %f4724;
	fma.rn.f32 	%f4726, %f4723, %f4723, %f4725;
	sqrt.rn.f32 	%f4727, %f4726;
	setp.lt.f32 	%p337, %f4727, %f4705;
	selp.f32 	%f4728, %f4727, %f4705, %p337;
	ld.global.v2.f32 	{%f4729, %f4730}, [%rd232+48];
	ld.global.v2.f32 	{%f4731, %f4732}, [%rd232+56];
	sub.f32 	%f4733, %f4731, %f4729;
	sub.f32 	%f4734, %f4732, %f4730;
	sub.f32 	%f4735, %f327, %f4729;
	sub.f32 	%f4736, %f328, %f4730;
	mul.f32 	%f4737, %f4736, %f4734;
	fma.rn.f32 	%f4738, %f4735, %f4733, %f4737;
	mul.f32 	%f4739, %f4734, %f4734;
	fma.rn.f32 	%f4740, %f4733, %f4733, %f4739;
	div.rn.f32 	%f4741, %f4738, %f4740;
	min.f32 	%f4742, %f4741, 0f3F800000;
	max.f32 	%f4743, %f4742, 0f00000000;
	fma.rn.f32 	%f4744, %f4733, %f4743, %f4729;
	fma.rn.f32 	%f4745, %f4734, %f4743, %f4730;
	sub.f32 	%f4746, %f4744, %f327;
	sub.f32 	%f4747, %f4745, %f328;
	mul.f32 	%f4748, %f4747, %f4747;
	fma.rn.f32 	%f4749, %f4746, %f4746, %f4748;
	sqrt.rn.f32 	%f4750, %f4749;
	setp.lt.f32 	%p338, %f4750, %f4728;
	selp.f32 	%f6402, %f4750, %f4728, %p338;
	add.s32 	%r677, %r677, 4;
	setp.ne.s32 	%p339, %r677, %r137;
	mov.u32 	%r679, %r137;
	@%p339 bra 	$L__BB4_256;
$L__BB4_257:
	setp.eq.s32 	%p340, %r135, 0;
	@%p340 bra 	$L__BB4_262;
	setp.eq.s32 	%p341, %r136, 0;
	@%p341 bra 	$L__BB4_260;
	shl.b32 	%r421, %r679, 1;
	mul.wide.u32 	%rd233, %r421, 8;
	add.s64 	%rd234, %rd3, %rd233;
	ld.global.v2.f32 	{%f4752, %f4753}, [%rd234];
	ld.global.v2.f32 	{%f4754, %f4755}, [%rd234+8];
	sub.f32 	%f4756, %f4754, %f4752;
	sub.f32 	%f4757, %f4755, %f4753;
	sub.f32 	%f4758, %f327, %f4752;
	sub.f32 	%f4759, %f328, %f4753;
	mul.f32 	%f4760, %f4759, %f4757;
	fma.rn.f32 	%f4761, %f4758, %f4756, %f4760;
	mul.f32 	%f4762, %f4757, %f4757;
	fma.rn.f32 	%f4763, %f4756, %f4756, %f4762;
	div.rn.f32 	%f4764, %f4761, %f4763;
	min.f32 	%f4765, %f4764, 0f3F800000;
	max.f32 	%f4766, %f4765, 0f00000000;
	fma.rn.f32 	%f4767, %f4756, %f4766, %f4752;
	fma.rn.f32 	%f4768, %f4757, %f4766, %f4753;
	sub.f32 	%f4769, %f4767, %f327;
	sub.f32 	%f4770, %f4768, %f328;
	mul.f32 	%f4771, %f4770, %f4770;
	fma.rn.f32 	%f4772, %f4769, %f4769, %f4771;
	sqrt.rn.f32 	%f4773, %f4772;
	setp.lt.f32 	%p342, %f4773, %f6402;
	selp.f32 	%f4774, %f4773, %f6402, %p342;
	add.s32 	%r422, %r421, 2;
	mul.wide.u32 	%rd235, %r422, 8;
	add.s64 	%rd236, %rd3, %rd235;
	ld.global.v2.f32 	{%f4775, %f4776}, [%rd236];
	ld.global.v2.f32 	{%f4777, %f4778}, [%rd236+8];
	sub.f32 	%f4779, %f4777, %f4775;
	sub.f32 	%f4780, %f4778, %f4776;
	sub.f32 	%f4781, %f327, %f4775;
	sub.f32 	%f4782, %f328, %f4776;
	mul.f32 	%f4783, %f4782, %f4780;
	fma.rn.f32 	%f4784, %f4781, %f4779, %f4783;
	mul.f32 	%f4785, %f4780, %f4780;
	fma.rn.f32 	%f4786, %f4779, %f4779, %f4785;
	div.rn.f32 	%f4787, %f4784, %f4786;
	min.f32 	%f4788, %f4787, 0f3F800000;
	max.f32 	%f4789, %f4788, 0f00000000;
	fma.rn.f32 	%f4790, %f4779, %f4789, %f4775;
	fma.rn.f32 	%f4791, %f4780, %f4789, %f4776;
	sub.f32 	%f4792, %f4790, %f327;
	sub.f32 	%f4793, %f4791, %f328;
	mul.f32 	%f4794, %f4793, %f4793;
	fma.rn.f32 	%f4795, %f4792, %f4792, %f4794;
	sqrt.rn.f32 	%f4796, %f4795;
	setp.lt.f32 	%p343, %f4796, %f4774;
	selp.f32 	%f6402, %f4796, %f4774, %p343;
	sub.s32 	%r679, %r422, %r679;
$L__BB4_260:
	setp.eq.s32 	%p344, %r138, 0;
	@%p344 bra 	$L__BB4_262;
	shl.b32 	%r423, %r679, 1;
	mul.wide.u32 	%rd237, %r423, 8;
	add.s64 	%rd238, %rd3, %rd237;
	ld.global.v2.f32 	{%f4797, %f4798}, [%rd238];
	ld.global.v2.f32 	{%f4799, %f4800}, [%rd238+8];
	sub.f32 	%f4801, %f4799, %f4797;
	sub.f32 	%f4802, %f4800, %f4798;
	sub.f32 	%f4803, %f327, %f4797;
	sub.f32 	%f4804, %f328, %f4798;
	mul.f32 	%f4805, %f4804, %f4802;
	fma.rn.f32 	%f4806, %f4803, %f4801, %f4805;
	mul.f32 	%f4807, %f4802, %f4802;
	fma.rn.f32 	%f4808, %f4801, %f4801, %f4807;
	div.rn.f32 	%f4809, %f4806, %f4808;
	min.f32 	%f4810, %f4809, 0f3F800000;
	max.f32 	%f4811, %f4810, 0f00000000;
	fma.rn.f32 	%f4812, %f4801, %f4811, %f4797;
	fma.rn.f32 	%f4813, %f4802, %f4811, %f4798;
	sub.f32 	%f4814, %f4812, %f327;
	sub.f32 	%f4815, %f4813, %f328;
	mul.f32 	%f4816, %f4815, %f4815;
	fma.rn.f32 	%f4817, %f4814, %f4814, %f4816;
	sqrt.rn.f32 	%f4818, %f4817;
	setp.lt.f32 	%p345, %f4818, %f6402;
	selp.f32 	%f6402, %f4818, %f6402, %p345;
$L__BB4_262:
	setp.lt.u32 	%p346, %r134, 3;
	ld.global.v2.f32 	{%f338, %f339}, [%rd11+22528];
	mov.f32 	%f6408, 0f7F7FFFFF;
	mov.b32 	%r682, 0;
	@%p346 bra 	$L__BB4_265;
	mov.f32 	%f6408, 0f7F7FFFFF;
	mov.b32 	%r680, 0;
$L__BB4_264:
	.pragma "nounroll";
	shl.b32 	%r426, %r680, 1;
	mul.wide.u32 	%rd239, %r426, 8;
	add.s64 	%rd240, %rd3, %rd239;
	ld.global.v2.f32 	{%f4822, %f4823}, [%rd240];
	ld.global.v2.f32 	{%f4824, %f4825}, [%rd240+8];
	sub.f32 	%f4826, %f4824, %f4822;
	sub.f32 	%f4827, %f4825, %f4823;
	sub.f32 	%f4828, %f338, %f4822;
	sub.f32 	%f4829, %f339, %f4823;
	mul.f32 	%f4830, %f4829, %f4827;
	fma.rn.f32 	%f4831, %f4828, %f4826, %f4830;
	mul.f32 	%f4832, %f4827, %f4827;
	fma.rn.f32 	%f4833, %f4826, %f4826, %f4832;
	div.rn.f32 	%f4834, %f4831, %f4833;
	min.f32 	%f4835, %f4834, 0f3F800000;
	max.f32 	%f4836, %f4835, 0f00000000;
	fma.rn.f32 	%f4837, %f4826, %f4836, %f4822;
	fma.rn.f32 	%f4838, %f4827, %f4836, %f4823;
	sub.f32 	%f4839, %f4837, %f338;
	sub.f32 	%f4840, %f4838, %f339;
	mul.f32 	%f4841, %f4840, %f4840;
	fma.rn.f32 	%f4842, %f4839, %f4839, %f4841;
	sqrt.rn.f32 	%f4843, %f4842;
	setp.lt.f32 	%p347, %f4843, %f6408;
	selp.f32 	%f4844, %f4843, %f6408, %p347;
	ld.global.v2.f32 	{%f4845, %f4846}, [%rd240+16];
	ld.global.v2.f32 	{%f4847, %f4848}, [%rd240+24];
	sub.f32 	%f4849, %f4847, %f4845;
	sub.f32 	%f4850, %f4848, %f4846;
	sub.f32 	%f4851, %f338, %f4845;
	sub.f32 	%f4852, %f339, %f4846;
	mul.f32 	%f4853, %f4852, %f4850;
	fma.rn.f32 	%f4854, %f4851, %f4849, %f4853;
	mul.f32 	%f4855, %f4850, %f4850;
	fma.rn.f32 	%f4856, %f4849, %f4849, %f4855;
	div.rn.f32 	%f4857, %f4854, %f4856;
	min.f32 	%f4858, %f4857, 0f3F800000;
	max.f32 	%f4859, %f4858, 0f00000000;
	fma.rn.f32 	%f4860, %f4849, %f4859, %f4845;
	fma.rn.f32 	%f4861, %f4850, %f4859, %f4846;
	sub.f32 	%f4862, %f4860, %f338;
	sub.f32 	%f4863, %f4861, %f339;
	mul.f32 	%f4864, %f4863, %f4863;
	fma.rn.f32 	%f4865, %f4862, %f4862, %f4864;
	sqrt.rn.f32 	%f4866, %f4865;
	setp.lt.f32 	%p348, %f4866, %f4844;
	selp.f32 	%f4867, %f4866, %f4844, %p348;
	ld.global.v2.f32 	{%f4868, %f4869}, [%rd240+32];
	ld.global.v2.f32 	{%f4870, %f4871}, [%rd240+40];
	sub.f32 	%f4872, %f4870, %f4868;
	sub.f32 	%f4873, %f4871, %f4869;
	sub.f32 	%f4874, %f338, %f4868;
	sub.f32 	%f4875, %f339, %f4869;
	mul.f32 	%f4876, %f4875, %f4873;
	fma.rn.f32 	%f4877, %f4874, %f4872, %f4876;
	mul.f32 	%f4878, %f4873, %f4873;
	fma.rn.f32 	%f4879, %f4872, %f4872, %f4878;
	div.rn.f32 	%f4880, %f4877, %f4879;
	min.f32 	%f4881, %f4880, 0f3F800000;
	max.f32 	%f4882, %f4881, 0f00000000;
	fma.rn.f32 	%f4883, %f4872, %f4882, %f4868;
	fma.rn.f32 	%f4884, %f4873, %f4882, %f4869;
	sub.f32 	%f4885, %f4883, %f338;
	sub.f32 	%f4886, %f4884, %f339;
	mul.f32 	%f4887, %f4886, %f4886;
	fma.rn.f32 	%f4888, %f4885, %f4885, %f4887;
	sqrt.rn.f32 	%f4889, %f4888;
	setp.lt.f32 	%p349, %f4889, %f4867;
	selp.f32 	%f4890, %f4889, %f4867, %p349;
	ld.global.v2.f32 	{%f4891, %f4892}, [%rd240+48];
	ld.global.v2.f32 	{%f4893, %f4894}, [%rd240+56];
	sub.f32 	%f4895, %f4893, %f4891;
	sub.f32 	%f4896, %f4894, %f4892;
	sub.f32 	%f4897, %f338, %f4891;
	sub.f32 	%f4898, %f339, %f4892;
	mul.f32 	%f4899, %f4898, %f4896;
	fma.rn.f32 	%f4900, %f4897, %f4895, %f4899;
	mul.f32 	%f4901, %f4896, %f4896;
	fma.rn.f32 	%f4902, %f4895, %f4895, %f4901;
	div.rn.f32 	%f4903, %f4900, %f4902;
	min.f32 	%f4904, %f4903, 0f3F800000;
	max.f32 	%f4905, %f4904, 0f00000000;
	fma.rn.f32 	%f4906, %f4895, %f4905, %f4891;
	fma.rn.f32 	%f4907, %f4896, %f4905, %f4892;
	sub.f32 	%f4908, %f4906, %f338;
	sub.f32 	%f4909, %f4907, %f339;
	mul.f32 	%f4910, %f4909, %f4909;
	fma.rn.f32 	%f4911, %f4908, %f4908, %f4910;
	sqrt.rn.f32 	%f4912, %f4911;
	setp.lt.f32 	%p350, %f4912, %f4890;
	selp.f32 	%f6408, %f4912, %f4890, %p350;
	add.s32 	%r680, %r680, 4;
	setp.ne.s32 	%p351, %r680, %r137;
	mov.u32 	%r682, %r137;
	@%p351 bra 	$L__BB4_264;
$L__BB4_265:
	setp.eq.s32 	%p352, %r135, 0;
	@%p352 bra 	$L__BB4_270;
	setp.eq.s32 	%p353, %r136, 0;
	@%p353 bra 	$L__BB4_268;
	shl.b32 	%r427, %r682, 1;
	mul.wide.u32 	%rd241, %r427, 8;
	add.s64 	%rd242, %rd3, %rd241;
	ld.global.v2.f32 	{%f4914, %f4915}, [%rd242];
	ld.global.v2.f32 	{%f4916, %f4917}, [%rd242+8];
	sub.f32 	%f4918, %f4916, %f4914;
	sub.f32 	%f4919, %f4917, %f4915;
	sub.f32 	%f4920, %f338, %f4914;
	sub.f32 	%f4921, %f339, %f4915;
	mul.f32 	%f4922, %f4921, %f4919;
	fma.rn.f32 	%f4923, %f4920, %f4918, %f4922;
	mul.f32 	%f4924, %f4919, %f4919;
	fma.rn.f32 	%f4925, %f4918, %f4918, %f4924;
	div.rn.f32 	%f4926, %f4923, %f4925;
	min.f32 	%f4927, %f4926, 0f3F800000;
	max.f32 	%f4928, %f4927, 0f00000000;
	fma.rn.f32 	%f4929, %f4918, %f4928, %f4914;
	fma.rn.f32 	%f4930, %f4919, %f4928, %f4915;
	sub.f32 	%f4931, %f4929, %f338;
	sub.f32 	%f4932, %f4930, %f339;
	mul.f32 	%f4933, %f4932, %f4932;
	fma.rn.f32 	%f4934, %f4931, %f4931, %f4933;
	sqrt.rn.f32 	%f4935, %f4934;
	setp.lt.f32 	%p354, %f4935, %f6408;
	selp.f32 	%f4936, %f4935, %f6408, %p354;
	add.s32 	%r428, %r427, 2;
	mul.wide.u32 	%rd243, %r428, 8;
	add.s64 	%rd244, %rd3, %rd243;
	ld.global.v2.f32 	{%f4937, %f4938}, [%rd244];
	ld.global.v2.f32 	{%f4939, %f4940}, [%rd244+8];
	sub.f32 	%f4941, %f4939, %f4937;
	sub.f32 	%f4942, %f4940, %f4938;
	sub.f32 	%f4943, %f338, %f4937;
	sub.f32 	%f4944, %f339, %f4938;
	mul.f32 	%f4945, %f4944, %f4942;
	fma.rn.f32 	%f4946, %f4943, %f4941, %f4945;
	mul.f32 	%f4947, %f4942, %f4942;
	fma.rn.f32 	%f4948, %f4941, %f4941, %f4947;
	div.rn.f32 	%f4949, %f4946, %f4948;
	min.f32 	%f4950, %f4949, 0f3F800000;
	max.f32 	%f4951, %f4950, 0f00000000;
	fma.rn.f32 	%f4952, %f4941, %f4951, %f4937;
	fma.rn.f32 	%f4953, %f4942, %f4951, %f4938;
	sub.f32 	%f4954, %f4952, %f338;
	sub.f32 	%f4955, %f4953, %f339;
	mul.f32 	%f4956, %f4955, %f4955;
	fma.rn.f32 	%f4957, %f4954, %f4954, %f4956;
	sqrt.rn.f32 	%f4958, %f4957;
	setp.lt.f32 	%p355, %f4958, %f4936;
	selp.f32 	%f6408, %f4958, %f4936, %p355;
	sub.s32 	%r682, %r428, %r682;
$L__BB4_268:
	setp.eq.s32 	%p356, %r138, 0;
	@%p356 bra 	$L__BB4_270;
	shl.b32 	%r429, %r682, 1;
	mul.wide.u32 	%rd245, %r429, 8;
	add.s64 	%rd246, %rd3, %rd245;
	ld.global.v2.f32 	{%f4959, %f4960}, [%rd246];
	ld.global.v2.f32 	{%f4961, %f4962}, [%rd246+8];
	sub.f32 	%f4963, %f4961, %f4959;
	sub.f32 	%f4964, %f4962, %f4960;
	sub.f32 	%f4965, %f338, %f4959;
	sub.f32 	%f4966, %f339, %f4960;
	mul.f32 	%f4967, %f4966, %f4964;
	fma.rn.f32 	%f4968, %f4965, %f4963, %f4967;
	mul.f32 	%f4969, %f4964, %f4964;
	fma.rn.f32 	%f4970, %f4963, %f4963, %f4969;
	div.rn.f32 	%f4971, %f4968, %f4970;
	min.f32 	%f4972, %f4971, 0f3F800000;
	max.f32 	%f4973, %f4972, 0f00000000;
	fma.rn.f32 	%f4974, %f4963, %f4973, %f4959;
	fma.rn.f32 	%f4975, %f4964, %f4973, %f4960;
	sub.f32 	%f4976, %f4974, %f338;
	sub.f32 	%f4977, %f4975, %f339;
	mul.f32 	%f4978, %f4977, %f4977;
	fma.rn.f32 	%f4979, %f4976, %f4976, %f4978;
	sqrt.rn.f32 	%f4980, %f4979;
	setp.lt.f32 	%p357, %f4980, %f6408;
	selp.f32 	%f6408, %f4980, %f6408, %p357;
$L__BB4_270:
	setp.lt.u32 	%p358, %r134, 3;
	ld.global.v2.f32 	{%f349, %f350}, [%rd11+24576];
	mov.f32 	%f6414, 0f7F7FFFFF;
	mov.b32 	%r685, 0;
	@%p358 bra 	$L__BB4_273;
	mov.f32 	%f6414, 0f7F7FFFFF;
	mov.b32 	%r683, 0;
$L__BB4_272:
	.pragma "nounroll";
	shl.b32 	%r432, %r683, 1;
	mul.wide.u32 	%rd247, %r432, 8;
	add.s64 	%rd248, %rd3, %rd247;
	ld.global.v2.f32 	{%f4984, %f4985}, [%rd248];
	ld.global.v2.f32 	{%f4986, %f4987}, [%rd248+8];
	sub.f32 	%f4988, %f4986, %f4984;
	sub.f32 	%f4989, %f4987, %f4985;
	sub.f32 	%f4990, %f349, %f4984;
	sub.f32 	%f4991, %f350, %f4985;
	mul.f32 	%f4992, %f4991, %f4989;
	fma.rn.f32 	%f4993, %f4990, %f4988, %f4992;
	mul.f32 	%f4994, %f4989, %f4989;
	fma.rn.f32 	%f4995, %f4988, %f4988, %f4994;
	div.rn.f32 	%f4996, %f4993, %f4995;
	min.f32 	%f4997, %f4996, 0f3F800000;
	max.f32 	%f4998, %f4997, 0f00000000;
	fma.rn.f32 	%f4999, %f4988, %f4998, %f4984;
	fma.rn.f32 	%f5000, %f4989, %f4998, %f4985;
	sub.f32 	%f5001, %f4999, %f349;
	sub.f32 	%f5002, %f5000, %f350;
	mul.f32 	%f5003, %f5002, %f5002;
	fma.rn.f32 	%f5004, %f5001, %f5001, %f5003;
	sqrt.rn.f32 	%f5005, %f5004;
	setp.lt.f32 	%p359, %f5005, %f6414;
	selp.f32 	%f5006, %f5005, %f6414, %p359;
	ld.global.v2.f32 	{%f5007, %f5008}, [%rd248+16];
	ld.global.v2.f32 	{%f5009, %f5010}, [%rd248+24];
	sub.f32 	%f5011, %f5009, %f5007;
	sub.f32 	%f5012, %f5010, %f5008;
	sub.f32 	%f5013, %f349, %f5007;
	sub.f32 	%f5014, %f350, %f5008;
	mul.f32 	%f5015, %f5014, %f5012;
	fma.rn.f32 	%f5016, %f5013, %f5011, %f5015;
	mul.f32 	%f5017, %f5012, %f5012;
	fma.rn.f32 	%f5018, %f5011, %f5011, %f5017;
	div.rn.f32 	%f5019, %f5016, %f5018;
	min.f32 	%f5020, %f5019, 0f3F800000;
	max.f32 	%f5021, %f5020, 0f00000000;
	fma.rn.f32 	%f5022, %f5011, %f5021, %f5007;
	fma.rn.f32 	%f5023, %f5012, %f5021, %f5008;
	sub.f32 	%f5024, %f5022, %f349;
	sub.f32 	%f5025, %f5023, %f350;
	mul.f32 	%f5026, %f5025, %f5025;
	fma.rn.f32 	%f5027, %f5024, %f5024, %f5026;
	sqrt.rn.f32 	%f5028, %f5027;
	setp.lt.f32 	%p360, %f5028, %f5006;
	selp.f32 	%f5029, %f5028, %f5006, %p360;
	ld.global.v2.f32 	{%f5030, %f5031}, [%rd248+32];
	ld.global.v2.f32 	{%f5032, %f5033}, [%rd248+40];
	sub.f32 	%f5034, %f5032, %f5030;
	sub.f32 	%f5035, %f5033, %f5031;
	sub.f32 	%f5036, %f349, %f5030;
	sub.f32 	%f5037, %f350, %f5031;
	mul.f32 	%f5038, %f5037, %f5035;
	fma.rn.f32 	%f5039, %f5036, %f5034, %f5038;
	mul.f32 	%f5040, %f5035, %f5035;
	fma.rn.f32 	%f5041, %f5034, %f5034, %f5040;
	div.rn.f32 	%f5042, %f5039, %f5041;
	min.f32 	%f5043, %f5042, 0f3F800000;
	max.f32 	%f5044, %f5043, 0f00000000;
	fma.rn.f32 	%f5045, %f5034, %f5044, %f5030;
	fma.rn.f32 	%f5046, %f5035, %f5044, %f5031;
	sub.f32 	%f5047, %f5045, %f349;
	sub.f32 	%f5048, %f5046, %f350;
	mul.f32 	%f5049, %f5048, %f5048;
	fma.rn.f32 	%f5050, %f5047, %f5047, %f5049;
	sqrt.rn.f32 	%f5051, %f5050;
	setp.lt.f32 	%p361, %f5051, %f5029;
	selp.f32 	%f5052, %f5051, %f5029, %p361;
	ld.global.v2.f32 	{%f5053, %f5054}, [%rd248+48];
	ld.global.v2.f32 	{%f5055, %f5056}, [%rd248+56];
	sub.f32 	%f5057, %f5055, %f5053;
	sub.f32 	%f5058, %f5056, %f5054;
	sub.f32 	%f5059, %f349, %f5053;
	sub.f32 	%f5060, %f350, %f5054;
	mul.f32 	%f5061, %f5060, %f5058;
	fma.rn.f32 	%f5062, %f5059, %f5057, %f5061;
	mul.f32 	%f5063, %f5058, %f5058;
	fma.rn.f32 	%f5064, %f5057, %f5057, %f5063;
	div.rn.f32 	%f5065, %f5062, %f5064;
	min.f32 	%f5066, %f5065, 0f3F800000;
	max.f32 	%f5067, %f5066, 0f00000000;
	fma.rn.f32 	%f5068, %f5057, %f5067, %f5053;
	fma.rn.f32 	%f5069, %f5058, %f5067, %f5054;
	sub.f32 	%f5070, %f5068, %f349;
	sub.f32 	%f5071, %f5069, %f350;
	mul.f32 	%f5072, %f5071, %f5071;
	fma.rn.f32 	%f5073, %f5070, %f5070, %f5072;
	sqrt.rn.f32 	%f5074, %f5073;
	setp.lt.f32 	%p362, %f5074, %f5052;
	selp.f32 	%f6414, %f5074, %f5052, %p362;
	add.s32 	%r683, %r683, 4;
	setp.ne.s32 	%p363, %r683, %r137;
	mov.u32 	%r685, %r137;
	@%p363 bra 	$L__BB4_272;
$L__BB4_273:
	setp.eq.s32 	%p364, %r135, 0;
	@%p364 bra 	$L__BB4_278;
	setp.eq.s32 	%p365, %r136, 0;
	@%p365 bra 	$L__BB4_276;
	shl.b32 	%r433, %r685, 1;
	mul.wide.u32 	%rd249, %r433, 8;
	add.s64 	%rd250, %rd3, %rd249;
	ld.global.v2.f32 	{%f5076, %f5077}, [%rd250];
	ld.global.v2.f32 	{%f5078, %f5079}, [%rd250+8];
	sub.f32 	%f5080, %f5078, %f5076;
	sub.f32 	%f5081, %f5079, %f5077;
	sub.f32 	%f5082, %f349, %f5076;
	sub.f32 	%f5083, %f350, %f5077;
	mul.f32 	%f5084, %f5083, %f5081;
	fma.rn.f32 	%f5085, %f5082, %f5080, %f5084;
	mul.f32 	%f5086, %f5081, %f5081;
	fma.rn.f32 	%f5087, %f5080, %f5080, %f5086;
	div.rn.f32 	%f5088, %f5085, %f5087;
	min.f32 	%f5089, %f5088, 0f3F800000;
	max.f32 	%f5090, %f5089, 0f00000000;
	fma.rn.f32 	%f5091, %f5080, %f5090, %f5076;
	fma.rn.f32 	%f5092, %f5081, %f5090, %f5077;
	sub.f32 	%f5093, %f5091, %f349;
	sub.f32 	%f5094, %f5092, %f350;
	mul.f32 	%f5095, %f5094, %f5094;
	fma.rn.f32 	%f5096, %f5093, %f5093, %f5095;
	sqrt.rn.f32 	%f5097, %f5096;
	setp.lt.f32 	%p366, %f5097, %f6414;
	selp.f32 	%f5098, %f5097, %f6414, %p366;
	add.s32 	%r434, %r433, 2;
	mul.wide.u32 	%rd251, %r434, 8;
	add.s64 	%rd252, %rd3, %rd251;
	ld.global.v2.f32 	{%f5099, %f5100}, [%rd252];
	ld.global.v2.f32 	{%f5101, %f5102}, [%rd252+8];
	sub.f32 	%f5103, %f5101, %f5099;
	sub.f32 	%f5104, %f5102, %f5100;
	sub.f32 	%f5105, %f349, %f5099;
	sub.f32 	%f5106, %f350, %f5100;
	mul.f32 	%f5107, %f5106, %f5104;
	fma.rn.f32 	%f5108, %f5105, %f5103, %f5107;
	mul.f32 	%f5109, %f5104, %f5104;
	fma.rn.f32 	%f5110, %f5103, %f5103, %f5109;
	div.rn.f32 	%f5111, %f5108, %f5110;
	min.f32 	%f5112, %f5111, 0f3F800000;
	max.f32 	%f5113, %f5112, 0f00000000;
	fma.rn.f32 	%f5114, %f5103, %f5113, %f5099;
	fma.rn.f32 	%f5115, %f5104, %f5113, %f5100;
	sub.f32 	%f5116, %f5114, %f349;
	sub.f32 	%f5117, %f5115, %f350;
	mul.f32 	%f5118, %f5117, %f5117;
	fma.rn.f32 	%f5119, %f5116, %f5116, %f5118;
	sqrt.rn.f32 	%f5120, %f5119;
	setp.lt.f32 	%p367, %f5120, %f5098;
	selp.f32 	%f6414, %f5120, %f5098, %p367;
	sub.s32 	%r685, %r434, %r685;
$L__BB4_276:
	setp.eq.s32 	%p368, %r138, 0;
	@%p368 bra 	$L__BB4_278;
	shl.b32 	%r435, %r685, 1;
	mul.wide.u32 	%rd253, %r435, 8;
	add.s64 	%rd254, %rd3, %rd253;
	ld.global.v2.f32 	{%f5121, %f5122}, [%rd254];
	ld.global.v2.f32 	{%f5123, %f5124}, [%rd254+8];
	sub.f32 	%f5125, %f5123, %f5121;
	sub.f32 	%f5126, %f5124, %f5122;
	sub.f32 	%f5127, %f349, %f5121;
	sub.f32 	%f5128, %f350, %f5122;
	mul.f32 	%f5129, %f5128, %f5126;
	fma.rn.f32 	%f5130, %f5127, %f5125, %f5129;
	mul.f32 	%f5131, %f5126, %f5126;
	fma.rn.f32 	%f5132, %f5125, %f5125, %f5131;
	div.rn.f32 	%f5133, %f5130, %f5132;
	min.f32 	%f5134, %f5133, 0f3F800000;
	max.f32 	%f5135, %f5134, 0f00000000;
	fma.rn.f32 	%f5136, %f5125, %f5135, %f5121;
	fma.rn.f32 	%f5137, %f5126, %f5135, %f5122;
	sub.f32 	%f5138, %f5136, %f349;
	sub.f32 	%f5139, %f5137, %f350;
	mul.f32 	%f5140, %f5139, %f5139;
	fma.rn.f32 	%f5141, %f5138, %f5138, %f5140;
	sqrt.rn.f32 	%f5142, %f5141;
	setp.lt.f32 	%p369, %f5142, %f6414;
	selp.f32 	%f6414, %f5142, %f6414, %p369;
$L__BB4_278:
	setp.lt.u32 	%p370, %r134, 3;
	ld.global.v2.f32 	{%f360, %f361}, [%rd11+26624];
	mov.f32 	%f6420, 0f7F7FFFFF;
	mov.b32 	%r688, 0;
	@%p370 bra 	$L__BB4_281;
	mov.f32 	%f6420, 0f7F7FFFFF;
	mov.b32 	%r686, 0;
$L__BB4_280:
	.pragma "nounroll";
	shl.b32 	%r438, %r686, 1;
	mul.wide.u32 	%rd255, %r438, 8;
	add.s64 	%rd256, %rd3, %rd255;
	ld.global.v2.f32 	{%f5146, %f5147}, [%rd256];
	ld.global.v2.f32 	{%f5148, %f5149}, [%rd256+8];
	sub.f32 	%f5150, %f5148, %f5146;
	sub.f32 	%f5151, %f5149, %f5147;
	sub.f32 	%f5152, %f360, %f5146;
	sub.f32 	%f5153, %f361, %f5147;
	mul.f32 	%f5154, %f5153, %f5151;
	fma.rn.f32 	%f5155, %f5152, %f5150, %f5154;
	mul.f32 	%f5156, %f5151, %f5151;
	fma.rn.f32 	%f5157, %f5150, %f5150, %f5156;
	div.rn.f32 	%f5158, %f5155, %f5157;
	min.f32 	%f5159, %f5158, 0f3F800000;
	max.f32 	%f5160, %f5159, 0f00000000;
	fma.rn.f32 	%f5161, %f5150, %f5160, %f5146;
	fma.rn.f32 	%f5162, %f5151, %f5160, %f5147;
	sub.f32 	%f5163, %f5161, %f360;
	sub.f32 	%f5164, %f5162, %f361;
	mul.f32 	%f5165, %f5164, %f5164;
	fma.rn.f32 	%f5166, %f5163, %f5163, %f5165;
	sqrt.rn.f32 	%f5167, %f5166;
	setp.lt.f32 	%p371, %f5167, %f6420;
	selp.f32 	%f5168, %f5167, %f6420, %p371;
	ld.global.v2.f32 	{%f5169, %f5170}, [%rd256+16];
	ld.global.v2.f32 	{%f5171, %f5172}, [%rd256+24];
	sub.f32 	%f5173, %f5171, %f5169;
	sub.f32 	%f5174, %f5172, %f5170;
	sub.f32 	%f5175, %f360, %f5169;
	sub.f32 	%f5176, %f361, %f5170;
	mul.f32 	%f5177, %f5176, %f5174;
	fma.rn.f32 	%f5178, %f5175, %f5173, %f5177;
	mul.f32 	%f5179, %f5174, %f5174;
	fma.rn.f32 	%f5180, %f5173, %f5173, %f5179;
	div.rn.f32 	%f5181, %f5178, %f5180;
	min.f32 	%f5182, %f5181, 0f3F800000;
	max.f32 	%f5183, %f5182, 0f00000000;
	fma.rn.f32 	%f5184, %f5173, %f5183, %f5169;
	fma.rn.f32 	%f5185, %f5174, %f5183, %f5170;
	sub.f32 	%f5186, %f5184, %f360;
	sub.f32 	%f5187, %f5185, %f361;
	mul.f32 	%f5188, %f5187, %f5187;
	fma.rn.f32 	%f5189, %f5186, %f5186, %f5188;
	sqrt.rn.f32 	%f5190, %f5189;
	setp.lt.f32 	%p372, %f5190, %f5168;
	selp.f32 	%f5191, %f5190, %f5168, %p372;
	ld.global.v2.f32 	{%f5192, %f5193}, [%rd256+32];
	ld.global.v2.f32 	{%f5194, %f5195}, [%rd256+40];
	sub.f32 	%f5196, %f5194, %f5192;
	sub.f32 	%f5197, %f5195, %f5193;
	sub.f32 	%f5198, %f360, %f5192;
	sub.f32 	%f5199, %f361, %f5193;
	mul.f32 	%f5200, %f5199, %f5197;
	fma.rn.f32 	%f5201, %f5198, %f5196, %f5200;
	mul.f32 	%f5202, %f5197, %f5197;
	fma.rn.f32 	%f5203, %f5196, %f5196, %f5202;
	div.rn.f32 	%f5204, %f5201, %f5203;
	min.f32 	%f5205, %f5204, 0f3F800000;
	max.f32 	%f5206, %f5205, 0f00000000;
	fma.rn.f32 	%f5207, %f5196, %f5206, %f5192;
	fma.rn.f32 	%f5208, %f5197, %f5206, %f5193;
	sub.f32 	%f5209, %f5207, %f360;
	sub.f32 	%f5210, %f5208, %f361;
	mul.f32 	%f5211, %f5210, %f5210;
	fma.rn.f32 	%f5212, %f5209, %f5209, %f5211;
	sqrt.rn.f32 	%f5213, %f5212;
	setp.lt.f32 	%p373, %f5213, %f5191;
	selp.f32 	%f5214, %f5213, %f5191, %p373;
	ld.global.v2.f32 	{%f5215, %f5216}, [%rd256+48];
	ld.global.v2.f32 	{%f5217, %f5218}, [%rd256+56];
	sub.f32 	%f5219, %f5217, %f5215;
	sub.f32 	%f5220, %f5218, %f5216;
	sub.f32 	%f5221, %f360, %f5215;
	sub.f32 	%f5222, %f361, %f5216;
	mul.f32 	%f5223, %f5222, %f5220;
	fma.rn.f32 	%f5224, %f5221, %f5219, %f5223;
	mul.f32 	%f5225, %f5220, %f5220;
	fma.rn.f32 	%f5226, %f5219, %f5219, %f5225;
	div.rn.f32 	%f5227, %f5224, %f5226;
	min.f32 	%f5228, %f5227, 0f3F800000;
	max.f32 	%f5229, %f5228, 0f00000000;
	fma.rn.f32 	%f5230, %f5219, %f5229, %f5215;
	fma.rn.f32 	%f5231, %f5220, %f5229, %f5216;
	sub.f32 	%f5232, %f5230, %f360;
	sub.f32 	%f5233, %f5231, %f361;
	mul.f32 	%f5234, %f5233, %f5233;
	fma.rn.f32 	%f5235, %f5232, %f5232, %f5234;
	sqrt.rn.f32 	%f5236, %f5235;
	setp.lt.f32 	%p374, %f5236, %f5214;
	selp.f32 	%f6420, %f5236, %f5214, %p374;
	add.s32 	%r686, %r686, 4;
	setp.ne.s32 	%p375, %r686, %r137;
	mov.u32 	%r688, %r137;
	@%p375 bra 	$L__BB4_280;
$L__BB4_281:
	setp.eq.s32 	%p376, %r135, 0;
	@%p376 bra 	$L__BB4_286;
	setp.eq.s32 	%p377, %r136, 0;
	@%p377 bra 	$L__BB4_284;
	shl.b32 	%r439, %r688, 1;
	mul.wide.u32 	%rd257, %r439, 8;
	add.s64 	%rd258, %rd3, %rd257;
	ld.global.v2.f32 	{%f5238, %f5239}, [%rd258];
	ld.global.v2.f32 	{%f5240, %f5241}, [%rd258+8];
	sub.f32 	%f5242, %f5240, %f5238;
	sub.f32 	%f5243, %f5241, %f5239;
	sub.f32 	%f5244, %f360, %f5238;
	sub.f32 	%f5245, %f361, %f5239;
	mul.f32 	%f5246, %f5245, %f5243;
	fma.rn.f32 	%f5247, %f5244, %f5242, %f5246;
	mul.f32 	%f5248, %f5243, %f5243;
	fma.rn.f32 	%f5249, %f5242, %f5242, %f5248;
	div.rn.f32 	%f5250, %f5247, %f5249;
	min.f32 	%f5251, %f5250, 0f3F800000;
	max.f32 	%f5252, %f5251, 0f00000000;
	fma.rn.f32 	%f5253, %f5242, %f5252, %f5238;
	fma.rn.f32 	%f5254, %f5243, %f5252, %f5239;
	sub.f32 	%f5255, %f5253, %f360;
	sub.f32 	%f5256, %f5254, %f361;
	mul.f32 	%f5257, %f5256, %f5256;
	fma.rn.f32 	%f5258, %f5255, %f5255, %f5257;
	sqrt.rn.f32 	%f5259, %f5258;
	setp.lt.f32 	%p378, %f5259, %f6420;
	selp.f32 	%f5260, %f5259, %f6420, %p378;
	add.s32 	%r440, %r439, 2;
	mul.wide.u32 	%rd259, %r440, 8;
	add.s64 	%rd260, %rd3, %rd259;
	ld.global.v2.f32 	{%f5261, %f5262}, [%rd260];
	ld.global.v2.f32 	{%f5263, %f5264}, [%rd260+8];
	sub.f32 	%f5265, %f5263, %f5261;
	sub.f32 	%f5266, %f5264, %f5262;
	sub.f32 	%f5267, %f360, %f5261;
	sub.f32 	%f5268, %f361, %f5262;
	mul.f32 	%f5269, %f5268, %f5266;
	fma.rn.f32 	%f5270, %f5267, %f5265, %f5269;
	mul.f32 	%f5271, %f5266, %f5266;
	fma.rn.f32 	%f5272, %f5265, %f5265, %f5271;
	div.rn.f32 	%f5273, %f5270, %f5272;
	min.f32 	%f5274, %f5273, 0f3F800000;
	max.f32 	%f5275, %f5274, 0f00000000;
	fma.rn.f32 	%f5276, %f5265, %f5275, %f5261;
	fma.rn.f32 	%f5277, %f5266, %f5275, %f5262;
	sub.f32 	%f5278, %f5276, %f360;
	sub.f32 	%f5279, %f5277, %f361;
	mul.f32 	%f5280, %f5279, %f5279;
	fma.rn.f32 	%f5281, %f5278, %f5278, %f5280;
	sqrt.rn.f32 	%f5282, %f5281;
	setp.lt.f32 	%p379, %f5282, %f5260;
	selp.f32 	%f6420, %f5282, %f5260, %p379;
	sub.s32 	%r688, %r440, %r688;
$L__BB4_284:
	setp.eq.s32 	%p380, %r138, 0;
	@%p380 bra 	$L__BB4_286;
	shl.b32 	%r441, %r688, 1;
	mul.wide.u32 	%rd261, %r441, 8;
	add.s64 	%rd262, %rd3, %rd261;
	ld.global.v2.f32 	{%f5283, %f5284}, [%rd262];
	ld.global.v2.f32 	{%f5285, %f5286}, [%rd262+8];
	sub.f32 	%f5287, %f5285, %f5283;
	sub.f32 	%f5288, %f5286, %f5284;
	sub.f32 	%f5289, %f360, %f5283;
	sub.f32 	%f5290, %f361, %f5284;
	mul.f32 	%f5291, %f5290, %f5288;
	fma.rn.f32 	%f5292, %f5289, %f5287, %f5291;
	mul.f32 	%f5293, %f5288, %f5288;
	fma.rn.f32 	%f5294, %f5287, %f5287, %f5293;
	div.rn.f32 	%f5295, %f5292, %f5294;
	min.f32 	%f5296, %f5295, 0f3F800000;
	max.f32 	%f5297, %f5296, 0f00000000;
	fma.rn.f32 	%f5298, %f5287, %f5297, %f5283;
	fma.rn.f32 	%f5299, %f5288, %f5297, %f5284;
	sub.f32 	%f5300, %f5298, %f360;
	sub.f32 	%f5301, %f5299, %f361;
	mul.f32 	%f5302, %f5301, %f5301;
	fma.rn.f32 	%f5303, %f5300, %f5300, %f5302;
	sqrt.rn.f32 	%f5304, %f5303;
	setp.lt.f32 	%p381, %f5304, %f6420;
	selp.f32 	%f6420, %f5304, %f6420, %p381;
$L__BB4_286:
	setp.lt.u32 	%p382, %r134, 3;
	ld.global.v2.f32 	{%f371, %f372}, [%rd11+28672];
	mov.f32 	%f6426, 0f7F7FFFFF;
	mov.b32 	%r691, 0;
	@%p382 bra 	$L__BB4_289;
	mov.f32 	%f6426, 0f7F7FFFFF;
	mov.b32 	%r689, 0;
$L__BB4_288:
	.pragma "nounroll";
	shl.b32 	%r444, %r689, 1;
	mul.wide.u32 	%rd263, %r444, 8;
	add.s64 	%rd264, %rd3, %rd263;
	ld.global.v2.f32 	{%f5308, %f5309}, [%rd264];
	ld.global.v2.f32 	{%f5310, %f5311}, [%rd264+8];
	sub.f32 	%f5312, %f5310, %f5308;
	sub.f32 	%f5313, %f5311, %f5309;
	sub.f32 	%f5314, %f371, %f5308;
	sub.f32 	%f5315, %f372, %f5309;
	mul.f32 	%f5316, %f5315, %f5313;
	fma.rn.f32 	%f5317, %f5314, %f5312, %f5316;
	mul.f32 	%f5318, %f5313, %f5313;
	fma.rn.f32 	%f5319, %f5312, %f5312, %f5318;
	div.rn.f32 	%f5320, %f5317, %f5319;
	min.f32 	%f5321, %f5320, 0f3F800000;
	max.f32 	%f5322, %f5321, 0f00000000;
	fma.rn.f32 	%f5323, %f5312, %f5322, %f5308;
	fma.rn.f32 	%f5324, %f5313, %f5322, %f5309;
	sub.f32 	%f5325, %f5323, %f371;
	sub.f32 	%f5326, %f5324, %f372;
	mul.f32 	%f5327, %f5326, %f5326;
	fma.rn.f32 	%f5328, %f5325, %f5325, %f5327;
	sqrt.rn.f32 	%f5329, %f5328;
	setp.lt.f32 	%p383, %f5329, %f6426;
	selp.f32 	%f5330, %f5329, %f6426, %p383;
	ld.global.v2.f32 	{%f5331, %f5332}, [%rd264+16];
	ld.global.v2.f32 	{%f5333, %f5334}, [%rd264+24];
	sub.f32 	%f5335, %f5333, %f5331;
	sub.f32 	%f5336, %f5334, %f5332;
	sub.f32 	%f5337, %f371, %f5331;
	sub.f32 	%f5338, %f372, %f5332;
	mul.f32 	%f5339, %f5338, %f5336;
	fma.rn.f32 	%f5340, %f5337, %f5335, %f5339;
	mul.f32 	%f5341, %f5336, %f5336;
	fma.rn.f32 	%f5342, %f5335, %f5335, %f5341;
	div.rn.f32 	%f5343, %f5340, %f5342;
	min.f32 	%f5344, %f5343, 0f3F800000;
	max.f32 	%f5345, %f5344, 0f00000000;
	fma.rn.f32 	%f5346, %f5335, %f5345, %f5331;
	fma.rn.f32 	%f5347, %f5336, %f5345, %f5332;
	sub.f32 	%f5348, %f5346, %f371;
	sub.f32 	%f5349, %f5347, %f372;
	mul.f32 	%f5350, %f5349, %f5349;
	fma.rn.f32 	%f5351, %f5348, %f5348, %f5350;
	sqrt.rn.f32 	%f5352, %f5351;
	setp.lt.f32 	%p384, %f5352, %f5330;
	selp.f32 	%f5353, %f5352, %f5330, %p384;
	ld.global.v2.f32 	{%f5354, %f5355}, [%rd264+32];
	ld.global.v2.f32 	{%f5356, %f5357}, [%rd264+40];
	sub.f32 	%f5358, %f5356, %f5354;
	sub.f32 	%f5359, %f5357, %f5355;
	sub.f32 	%f5360, %f371, %f5354;
	sub.f32 	%f5361, %f372, %f5355;
	mul.f32 	%f5362, %f5361, %f5359;
	fma.rn.f32 	%f5363, %f5360, %f5358, %f5362;
	mul.f32 	%f5364, %f5359, %f5359;
	fma.rn.f32 	%f5365, %f5358, %f5358, %f5364;
	div.rn.f32 	%f5366, %f5363, %f5365;
	min.f32 	%f5367, %f5366, 0f3F800000;
	max.f32 	%f5368, %f5367, 0f00000000;
	fma.rn.f32 	%f5369, %f5358, %f5368, %f5354;
	fma.rn.f32 	%f5370, %f5359, %f5368, %f5355;
	sub.f32 	%f5371, %f5369, %f371;
	sub.f32 	%f5372, %f5370, %f372;
	mul.f32 	%f5373, %f5372, %f5372;
	fma.rn.f32 	%f5374, %f5371, %f5371, %f5373;
	sqrt.rn.f32 	%f5375, %f5374;
	setp.lt.f32 	%p385, %f5375, %f5353;
	selp.f32 	%f5376, %f5375, %f5353, %p385;
	ld.global.v2.f32 	{%f5377, %f5378}, [%rd264+48];
	ld.global.v2.f32 	{%f5379, %f5380}, [%rd264+56];
	sub.f32 	%f5381, %f5379, %f5377;
	sub.f32 	%f5382, %f5380, %f5378;
	sub.f32 	%f5383, %f371, %f5377;
	sub.f32 	%f5384, %f372, %f5378;
	mul.f32 	%f5385, %f5384, %f5382;
	fma.rn.f32 	%f5386, %f5383, %f5381, %f5385;
	mul.f32 	%f5387, %f5382, %f5382;
	fma.rn.f32 	%f5388, %f5381, %f5381, %f5387;
	div.rn.f32 	%f5389, %f5386, %f5388;
	min.f32 	%f5390, %f5389, 0f3F800000;
	max.f32 	%f5391, %f5390, 0f00000000;
	fma.rn.f32 	%f5392, %f5381, %f5391, %f5377;
	fma.rn.f32 	%f5393, %f5382, %f5391, %f5378;
	sub.f32 	%f5394, %f5392, %f371;
	sub.f32 	%f5395, %f5393, %f372;
	mul.f32 	%f5396, %f5395, %f5395;
	fma.rn.f32 	%f5397, %f5394, %f5394, %f5396;
	sqrt.rn.f32 	%f5398, %f5397;
	setp.lt.f32 	%p386, %f5398, %f5376;
	selp.f32 	%f6426, %f5398, %f5376, %p386;
	add.s32 	%r689, %r689, 4;
	setp.ne.s32 	%p387, %r689, %r137;
	mov.u32 	%r691, %r137;
	@%p387 bra 	$L__BB4_288;
$L__BB4_289:
	setp.eq.s32 	%p388, %r135, 0;
	@%p388 bra 	$L__BB4_294;
	setp.eq.s32 	%p389, %r136, 0;
	@%p389 bra 	$L__BB4_292;
	shl.b32 	%r445, %r691, 1;
	mul.wide.u32 	%rd265, %r445, 8;
	add.s64 	%rd266, %rd3, %rd265;
	ld.global.v2.f32 	{%f5400, %f5401}, [%rd266];
	ld.global.v2.f32 	{%f5402, %f5403}, [%rd266+8];
	sub.f32 	%f5404, %f5402, %f5400;
	sub.f32 	%f5405, %f5403, %f5401;
	sub.f32 	%f5406, %f371, %f5400;
	sub.f32 	%f5407, %f372, %f5401;
	mul.f32 	%f5408, %f5407, %f5405;
	fma.rn.f32 	%f5409, %f5406, %f5404, %f5408;
	mul.f32 	%f5410, %f5405, %f5405;
	fma.rn.f32 	%f5411, %f5404, %f5404, %f5410;
	div.rn.f32 	%f5412, %f5409, %f5411;
	min.f32 	%f5413, %f5412, 0f3F800000;
	max.f32 	%f5414, %f5413, 0f00000000;
	fma.rn.f32 	%f5415, %f5404, %f5414, %f5400;
	fma.rn.f32 	%f5416, %f5405, %f5414, %f5401;
	sub.f32 	%f5417, %f5415, %f371;
	sub.f32 	%f5418, %f5416, %f372;
	mul.f32 	%f5419, %f5418, %f5418;
	fma.rn.f32 	%f5420, %f5417, %f5417, %f5419;
	sqrt.rn.f32 	%f5421, %f5420;
	setp.lt.f32 	%p390, %f5421, %f6426;
	selp.f32 	%f5422, %f5421, %f6426, %p390;
	add.s32 	%r446, %r445, 2;
	mul.wide.u32 	%rd267, %r446, 8;
	add.s64 	%rd268, %rd3, %rd267;
	ld.global.v2.f32 	{%f5423, %f5424}, [%rd268];
	ld.global.v2.f32 	{%f5425, %f5426}, [%rd268+8];
	sub.f32 	%f5427, %f5425, %f5423;
	sub.f32 	%f5428, %f5426, %f5424;
	sub.f32 	%f5429, %f371, %f5423;
	sub.f32 	%f5430, %f372, %f5424;
	mul.f32 	%f5431, %f5430, %f5428;
	fma.rn.f32 	%f5432, %f5429, %f5427, %f5431;
	mul.f32 	%f5433, %f5428, %f5428;
	fma.rn.f32 	%f5434, %f5427, %f5427, %f5433;
	div.rn.f32 	%f5435, %f5432, %f5434;
	min.f32 	%f5436, %f5435, 0f3F800000;
	max.f32 	%f5437, %f5436, 0f00000000;
	fma.rn.f32 	%f5438, %f5427, %f5437, %f5423;
	fma.rn.f32 	%f5439, %f5428, %f5437, %f5424;
	sub.f32 	%f5440, %f5438, %f371;
	sub.f32 	%f5441, %f5439, %f372;
	mul.f32 	%f5442, %f5441, %f5441;
	fma.rn.f32 	%f5443, %f5440, %f5440, %f5442;
	sqrt.rn.f32 	%f5444, %f5443;
	setp.lt.f32 	%p391, %f5444, %f5422;
	selp.f32 	%f6426, %f5444, %f5422, %p391;
	sub.s32 	%r691, %r446, %r691;
$L__BB4_292:
	setp.eq.s32 	%p392, %r138, 0;
	@%p392 bra 	$L__BB4_294;
	shl.b32 	%r447, %r691, 1;
	mul.wide.u32 	%rd269, %r447, 8;
	add.s64 	%rd270, %rd3, %rd269;
	ld.global.v2.f32 	{%f5445, %f5446}, [%rd270];
	ld.global.v2.f32 	{%f5447, %f5448}, [%rd270+8];
	sub.f32 	%f5449, %f5447, %f5445;
	sub.f32 	%f5450, %f5448, %f5446;
	sub.f32 	%f5451, %f371, %f5445;
	sub.f32 	%f5452, %f372, %f5446;
	mul.f32 	%f5453, %f5452, %f5450;
	fma.rn.f32 	%f5454, %f5451, %f5449, %f5453;
	mul.f32 	%f5455, %f5450, %f5450;
	fma.rn.f32 	%f5456, %f5449, %f5449, %f5455;
	div.rn.f32 	%f5457, %f5454, %f5456;
	min.f32 	%f5458, %f5457, 0f3F800000;
	max.f32 	%f5459, %f5458, 0f00000000;
	fma.rn.f32 	%f5460, %f5449, %f5459, %f5445;
	fma.rn.f32 	%f5461, %f5450, %f5459, %f5446;
	sub.f32 	%f5462, %f5460, %f371;
	sub.f32 	%f5463, %f5461, %f372;
	mul.f32 	%f5464, %f5463, %f5463;
	fma.rn.f32 	%f5465, %f5462, %f5462, %f5464;
	sqrt.rn.f32 	%f5466, %f5465;
	setp.lt.f32 	%p393, %f5466, %f6426;
	selp.f32 	%f6426, %f5466, %f6426, %p393;
$L__BB4_294:
	setp.lt.u32 	%p394, %r134, 3;
	ld.global.v2.f32 	{%f382, %f383}, [%rd11+30720];
	mov.f32 	%f6432, 0f7F7FFFFF;
	mov.b32 	%r694, 0;
	@%p394 bra 	$L__BB4_297;
	mov.f32 	%f6432, 0f7F7FFFFF;
	mov.b32 	%r692, 0;
$L__BB4_296:
	.pragma "nounroll";
	shl.b32 	%r450, %r692, 1;
	mul.wide.u32 	%rd271, %r450, 8;
	add.s64 	%rd272, %rd3, %rd271;
	ld.global.v2.f32 	{%f5470, %f5471}, [%rd272];
	ld.global.v2.f32 	{%f5472, %f5473}, [%rd272+8];
	sub.f32 	%f5474, %f5472, %f5470;
	sub.f32 	%f5475, %f5473, %f5471;
	sub.f32 	%f5476, %f382, %f5470;
	sub.f32 	%f5477, %f383, %f5471;
	mul.f32 	%f5478, %f5477, %f5475;
	fma.rn.f32 	%f5479, %f5476, %f5474, %f5478;
	mul.f32 	%f5480, %f5475, %f5475;
	fma.rn.f32 	%f5481, %f5474, %f5474, %f5480;
	div.rn.f32 	%f5482, %f5479, %f5481;
	min.f32 	%f5483, %f5482, 0f3F800000;
	max.f32 	%f5484, %f5483, 0f00000000;
	fma.rn.f32 	%f5485, %f5474, %f5484, %f5470;
	fma.rn.f32 	%f5486, %f5475, %f5484, %f5471;
	sub.f32 	%f5487, %f5485, %f382;
	sub.f32 	%f5488, %f5486, %f383;
	mul.f32 	%f5489, %f5488, %f5488;
	fma.rn.f32 	%f5490, %f5487, %f5487, %f5489;
	sqrt.rn.f32 	%f5491, %f5490;
	setp.lt.f32 	%p395, %f5491, %f6432;
	selp.f32 	%f5492, %f5491, %f6432, %p395;
	ld.global.v2.f32 	{%f5493, %f5494}, [%rd272+16];
	ld.global.v2.f32 	{%f5495, %f5496}, [%rd272+24];
	sub.f32 	%f5497, %f5495, %f5493;
	sub.f32 	%f5498, %f5496, %f5494;
	sub.f32 	%f5499, %f382, %f5493;
	sub.f32 	%f5500, %f383, %f5494;
	mul.f32 	%f5501, %f5500, %f5498;
	fma.rn.f32 	%f5502, %f5499, %f5497, %f5501;
	mul.f32 	%f5503, %f5498, %f5498;
	fma.rn.f32 	%f5504, %f5497, %f5497, %f5503;
	div.rn.f32 	%f5505, %f5502, %f5504;
	min.f32 	%f5506, %f5505, 0f3F800000;
	max.f32 	%f5507, %f5506, 0f00000000;
	fma.rn.f32 	%f5508, %f5497, %f5507, %f5493;
	fma.rn.f32 	%f5509, %f5498, %f5507, %f5494;
	sub.f32 	%f5510, %f5508, %f382;
	sub.f32 	%f5511, %f5509, %f383;
	mul.f32 	%f5512, %f5511, %f5511;
	fma.rn.f32 	%f5513, %f5510, %f5510, %f5512;
	sqrt.rn.f32 	%f5514, %f5513;
	setp.lt.f32 	%p396, %f5514, %f5492;
	selp.f32 	%f5515, %f5514, %f5492, %p396;
	ld.global.v2.f32 	{%f5516, %f5517}, [%rd272+32];
	ld.global.v2.f32 	{%f5518, %f5519}, [%rd272+40];
	sub.f32 	%f5520, %f5518, %f5516;
	sub.f32 	%f5521, %f5519, %f5517;
	sub.f32 	%f5522, %f382, %f5516;
	sub.f32 	%f5523, %f383, %f5517;
	mul.f32 	%f5524, %f5523, %f5521;
	fma.rn.f32 	%f5525, %f5522, %f5520, %f5524;
	mul.f32 	%f5526, %f5521, %f5521;
	fma.rn.f32 	%f5527, %f5520, %f5520, %f5526;
	div.rn.f32 	%f5528, %f5525, %f5527;
	min.f32 	%f5529, %f5528, 0f3F800000;
	max.f32 	%f5530, %f5529, 0f00000000;
	fma.rn.f32 	%f5531, %f5520, %f5530, %f5516;
	fma.rn.f32 	%f5532, %f5521, %f5530, %f5517;
	sub.f32 	%f5533, %f5531, %f382;
	sub.f32 	%f5534, %f5532, %f383;
	mul.f32 	%f5535, %f5534, %f5534;
	fma.rn.f32 	%f5536, %f5533, %f5533, %f5535;
	sqrt.rn.f32 	%f5537, %f5536;
	setp.lt.f32 	%p397, %f5537, %f5515;
	selp.f32 	%f5538, %f5537, %f5515, %p397;
	ld.global.v2.f32 	{%f5539, %f5540}, [%rd272+48];
	ld.global.v2.f32 	{%f5541, %f5542}, [%rd272+56];
	sub.f32 	%f5543, %f5541, %f5539;
	sub.f32 	%f5544, %f5542, %f5540;
	sub.f32 	%f5545, %f382, %f5539;
	sub.f32 	%f5546, %f383, %f5540;
	mul.f32 	%f5547, %f5546, %f5544;
	fma.rn.f32 	%f5548, %f5545, %f5543, %f5547;
	mul.f32 	%f5549, %f5544, %f5544;
	fma.rn.f32 	%f5550, %f5543, %f5543, %f5549;
	div.rn.f32 	%f5551, %f5548, %f5550;
	min.f32 	%f5552, %f5551, 0f3F800000;
	max.f32 	%f5553, %f5552, 0f00000000;
	fma.rn.f32 	%f5554, %f5543, %f5553, %f5539;
	fma.rn.f32 	%f5555, %f5544, %f5553, %f5540;
	sub.f32 	%f5556, %f5554, %f382;
	sub.f32 	%f5557, %f5555, %f383;
	mul.f32 	%f5558, %f5557, %f5557;
	fma.rn.f32 	%f5559, %f5556, %f5556, %f5558;
	sqrt.rn.f32 	%f5560, %f5559;
	setp.lt.f32 	%p398, %f5560, %f5538;
	selp.f32 	%f6432, %f5560, %f5538, %p398;
	add.s32 	%r692, %r692, 4;
	setp.ne.s32 	%p399, %r692, %r137;
	mov.u32 	%r694, %r137;
	@%p399 bra 	$L__BB4_296;
$L__BB4_297:
	setp.eq.s32 	%p400, %r135, 0;
	@%p400 bra 	$L__BB4_302;
	setp.eq.s32 	%p401, %r136, 0;
	@%p401 bra 	$L__BB4_300;
	shl.b32 	%r451, %r694, 1;
	mul.wide.u32 	%rd273, %r451, 8;
	add.s64 	%rd274, %rd3, %rd273;
	ld.global.v2.f32 	{%f5562, %f5563}, [%rd274];
	ld.global.v2.f32 	{%f5564, %f5565}, [%rd274+8];
	sub.f32 	%f5566, %f5564, %f5562;
	sub.f32 	%f5567, %f5565, %f5563;
	sub.f32 	%f5568, %f382, %f5562;
	sub.f32 	%f5569, %f383, %f5563;
	mul.f32 	%f5570, %f5569, %f5567;
	fma.rn.f32 	%f5571, %f5568, %f5566, %f5570;
	mul.f32 	%f5572, %f5567, %f5567;
	fma.rn.f32 	%f5573, %f5566, %f5566, %f5572;
	div.rn.f32 	%f5574, %f5571, %f5573;
	min.f32 	%f5575, %f5574, 0f3F800000;
	max.f32 	%f5576, %f5575, 0f00000000;
	fma.rn.f32 	%f5577, %f5566, %f5576, %f5562;
	fma.rn.f32 	%f5578, %f5567, %f5576, %f5563;
	sub.f32 	%f5579, %f5577, %f382;
	sub.f32 	%f5580, %f5578, %f383;
	mul.f32 	%f5581, %f5580, %f5580;
	fma.rn.f32 	%f5582, %f5579, %f5579, %f5581;
	sqrt.rn.f32 	%f5583, %f5582;
	setp.lt.f32 	%p402, %f5583, %f6432;
	selp.f32 	%f5584, %f5583, %f6432, %p402;
	add.s32 	%r452, %r451, 2;
	mul.wide.u32 	%rd275, %r452, 8;
	add.s64 	%rd276, %rd3, %rd275;
	ld.global.v2.f32 	{%f5585, %f5586}, [%rd276];
	ld.global.v2.f32 	{%f5587, %f5588}, [%rd276+8];
	sub.f32 	%f5589, %f5587, %f5585;
	sub.f32 	%f5590, %f5588, %f5586;
	sub.f32 	%f5591, %f382, %f5585;
	sub.f32 	%f5592, %f383, %f5586;
	mul.f32 	%f5593, %f5592, %f5590;
	fma.rn.f32 	%f5594, %f5591, %f5589, %f5593;
	mul.f32 	%f5595, %f5590, %f5590;
	fma.rn.f32 	%f5596, %f5589, %f5589, %f5595;
	div.rn.f32 	%f5597, %f5594, %f5596;
	min.f32 	%f5598, %f5597, 0f3F800000;
	max.f32 	%f5599, %f5598, 0f00000000;
	fma.rn.f32 	%f5600, %f5589, %f5599, %f5585;
	fma.rn.f32 	%f5601, %f5590, %f5599, %f5586;
	sub.f32 	%f5602, %f5600, %f382;
	sub.f32 	%f5603, %f5601, %f383;
	mul.f32 	%f5604, %f5603, %f5603;
	fma.rn.f32 	%f5605, %f5602, %f5602, %f5604;
	sqrt.rn.f32 	%f5606, %f5605;
	setp.lt.f32 	%p403, %f5606, %f5584;
	selp.f32 	%f6432, %f5606, %f5584, %p403;
	sub.s32 	%r694, %r452, %r694;
$L__BB4_300:
	setp.eq.s32 	%p404, %r138, 0;
	@%p404 bra 	$L__BB4_302;
	shl.b32 	%r453, %r694, 1;
	mul.wide.u32 	%rd277, %r453, 8;
	add.s64 	%rd278, %rd3, %rd277;
	ld.global.v2.f32 	{%f5607, %f5608}, [%rd278];
	ld.global.v2.f32 	{%f5609, %f5610}, [%rd278+8];
	sub.f32 	%f5611, %f5609, %f5607;
	sub.f32 	%f5612, %f5610, %f5608;
	sub.f32 	%f5613, %f382, %f5607;
	sub.f32 	%f5614, %f383, %f5608;
	mul.f32 	%f5615, %f5614, %f5612;
	fma.rn.f32 	%f5616, %f5613, %f5611, %f5615;
	mul.f32 	%f5617, %f5612, %f5612;
	fma.rn.f32 	%f5618, %f5611, %f5611, %f5617;
	div.rn.f32 	%f5619, %f5616, %f5618;
	min.f32 	%f5620, %f5619, 0f3F800000;
	max.f32 	%f5621, %f5620, 0f00000000;
	fma.rn.f32 	%f5622, %f5611, %f5621, %f5607;
	fma.rn.f32 	%f5623, %f5612, %f5621, %f5608;
	sub.f32 	%f5624, %f5622, %f382;
	sub.f32 	%f5625, %f5623, %f383;
	mul.f32 	%f5626, %f5625, %f5625;
	fma.rn.f32 	%f5627, %f5624, %f5624, %f5626;
	sqrt.rn.f32 	%f5628, %f5627;
	setp.lt.f32 	%p405, %f5628, %f6432;
	selp.f32 	%f6432, %f5628, %f6432, %p405;
$L__BB4_302:
	add.f32 	%f6439, %f6348, %f6354;
	add.f32 	%f5629, %f6360, %f6366;
	add.f32 	%f5630, %f6372, %f6378;
	add.f32 	%f5631, %f6384, %f6390;
	add.f32 	%f5632, %f6396, %f6402;
	add.f32 	%f5633, %f6408, %f6414;
	add.f32 	%f5634, %f6420, %f6426;
	add.f32 	%f6440, %f5629, %f5630;
	add.f32 	%f5635, %f5631, %f5632;
	add.f32 	%f5636, %f5633, %f5634;
	add.f32 	%f6441, %f5635, %f5636;
$L__BB4_303:
	add.f32 	%f5637, %f6454, %f6342;
	add.f32 	%f5638, %f5637, %f6439;
	add.f32 	%f5639, %f5638, %f6440;
	add.f32 	%f5640, %f5639, %f6441;
	add.f32 	%f6454, %f5640, %f6432;
	sub.s64 	%rd279, %rd15, %rd312;
	setp.lt.u64 	%p406, %rd279, 4096;
	@%p406 bra 	$L__BB4_323;
	add.s64 	%rd312, %rd312, 4096;
	setp.le.u64 	%p407, %rd312, %rd8;
	@%p407 bra 	$L__BB4_173;
$L__BB4_305:
	setp.le.u64 	%p408, %rd15, %rd312;
	@%p408 bra 	$L__BB4_323;
	cvt.u32.u64 	%r454, %rd312;
	cvt.u32.u64 	%r455, %rd15;
	sub.s32 	%r219, %r455, %r454;
	setp.ge.s32 	%p409, %r34, %r219;
	@%p409 bra 	$L__BB4_323;
	setp.lt.s32 	%p410, %r240, 1;
	@%p410 bra 	$L__BB4_318;
	add.s32 	%r220, %r240, -1;
	and.b32  	%r221, %r240, 3;
	and.b32  	%r222, %r240, 2147483644;
	and.b32  	%r223, %r240, 1;
	mov.u32 	%r695, %r34;
$L__BB4_309:
	setp.lt.u32 	%p415, %r220, 3;
	cvt.u64.u32 	%rd280, %r695;
	add.s64 	%rd281, %rd312, %rd280;
	shl.b64 	%rd282, %rd281, 3;
	add.s64 	%rd283, %rd2, %rd282;
	ld.global.v2.f32 	{%f404, %f405}, [%rd283];
	mov.f32 	%f6445, 0f7F7FFFFF;
	mov.b32 	%r698, 0;
	@%p415 bra 	$L__BB4_312;
	mov.f32 	%f6445, 0f7F7FFFFF;
	mov.b32 	%r696, 0;
$L__BB4_311:
	.pragma "nounroll";
	shl.b32 	%r466, %r696, 1;
	mul.wide.u32 	%rd284, %r466, 8;
	add.s64 	%rd285, %rd3, %rd284;
	ld.global.v2.f32 	{%f5648, %f5649}, [%rd285];
	ld.global.v2.f32 	{%f5650, %f5651}, [%rd285+8];
	sub.f32 	%f5652, %f5650, %f5648;
	sub.f32 	%f5653, %f5651, %f5649;
	sub.f32 	%f5654, %f404, %f5648;
	sub.f32 	%f5655, %f405, %f5649;
	mul.f32 	%f5656, %f5655, %f5653;
	fma.rn.f32 	%f5657, %f5654, %f5652, %f5656;
	mul.f32 	%f5658, %f5653, %f5653;
	fma.rn.f32 	%f5659, %f5652, %f5652, %f5658;
	div.rn.f32 	%f5660, %f5657, %f5659;
	min.f32 	%f5661, %f5660, 0f3F800000;
	max.f32 	%f5662, %f5661, 0f00000000;
	fma.rn.f32 	%f5663, %f5652, %f5662, %f5648;
	fma.rn.f32 	%f5664, %f5653, %f5662, %f5649;
	sub.f32 	%f5665, %f5663, %f404;
	sub.f32 	%f5666, %f5664, %f405;
	mul.f32 	%f5667, %f5666, %f5666;
	fma.rn.f32 	%f5668, %f5665, %f5665, %f5667;
	sqrt.rn.f32 	%f5669, %f5668;
	setp.lt.f32 	%p416, %f5669, %f6445;
	selp.f32 	%f5670, %f5669, %f6445, %p416;
	ld.global.v2.f32 	{%f5671, %f5672}, [%rd285+16];
	ld.global.v2.f32 	{%f5673, %f5674}, [%rd285+24];
	sub.f32 	%f5675, %f5673, %f5671;
	sub.f32 	%f5676, %f5674, %f5672;
	sub.f32 	%f5677, %f404, %f5671;
	sub.f32 	%f5678, %f405, %f5672;
	mul.f32 	%f5679, %f5678, %f5676;
	fma.rn.f32 	%f5680, %f5677, %f5675, %f5679;
	mul.f32 	%f5681, %f5676, %f5676;
	fma.rn.f32 	%f5682, %f5675, %f5675, %f5681;
	div.rn.f32 	%f5683, %f5680, %f5682;
	min.f32 	%f5684, %f5683, 0f3F800000;
	max.f32 	%f5685, %f5684, 0f00000000;
	fma.rn.f32 	%f5686, %f5675, %f5685, %f5671;
	fma.rn.f32 	%f5687, %f5676, %f5685, %f5672;
	sub.f32 	%f5688, %f5686, %f404;
	sub.f32 	%f5689, %f5687, %f405;
	mul.f32 	%f5690, %f5689, %f5689;
	fma.rn.f32 	%f5691, %f5688, %f5688, %f5690;
	sqrt.rn.f32 	%f5692, %f5691;
	setp.lt.f32 	%p417, %f5692, %f5670;
	selp.f32 	%f5693, %f5692, %f5670, %p417;
	ld.global.v2.f32 	{%f5694, %f5695}, [%rd285+32];
	ld.global.v2.f32 	{%f5696, %f5697}, [%rd285+40];
	sub.f32 	%f5698, %f5696, %f5694;
	sub.f32 	%f5699, %f5697, %f5695;
	sub.f32 	%f5700, %f404, %f5694;
	sub.f32 	%f5701, %f405, %f5695;
	mul.f32 	%f5702, %f5701, %f5699;
	fma.rn.f32 	%f5703, %f5700, %f5698, %f5702;
	mul.f32 	%f5704, %f5699, %f5699;
	fma.rn.f32 	%f5705, %f5698, %f5698, %f5704;
	div.rn.f32 	%f5706, %f5703, %f5705;
	min.f32 	%f5707, %f5706, 0f3F800000;
	max.f32 	%f5708, %f5707, 0f00000000;
	fma.rn.f32 	%f5709, %f5698, %f5708, %f5694;
	fma.rn.f32 	%f5710, %f5699, %f5708, %f5695;
	sub.f32 	%f5711, %f5709, %f404;
	sub.f32 	%f5712, %f5710, %f405;
	mul.f32 	%f5713, %f5712, %f5712;
	fma.rn.f32 	%f5714, %f5711, %f5711, %f5713;
	sqrt.rn.f32 	%f5715, %f5714;
	setp.lt.f32 	%p418, %f5715, %f5693;
	selp.f32 	%f5716, %f5715, %f5693, %p418;
	ld.global.v2.f32 	{%f5717, %f5718}, [%rd285+48];
	ld.global.v2.f32 	{%f5719, %f5720}, [%rd285+56];
	sub.f32 	%f5721, %f5719, %f5717;
	sub.f32 	%f5722, %f5720, %f5718;
	sub.f32 	%f5723, %f404, %f5717;
	sub.f32 	%f5724, %f405, %f5718;
	mul.f32 	%f5725, %f5724, %f5722;
	fma.rn.f32 	%f5726, %f5723, %f5721, %f5725;
	mul.f32 	%f5727, %f5722, %f5722;
	fma.rn.f32 	%f5728, %f5721, %f5721, %f5727;
	div.rn.f32 	%f5729, %f5726, %f5728;
	min.f32 	%f5730, %f5729, 0f3F800000;
	max.f32 	%f5731, %f5730, 0f00000000;
	fma.rn.f32 	%f5732, %f5721, %f5731, %f5717;
	fma.rn.f32 	%f5733, %f5722, %f5731, %f5718;
	sub.f32 	%f5734, %f5732, %f404;
	sub.f32 	%f5735, %f5733, %f405;
	mul.f32 	%f5736, %f5735, %f5735;
	fma.rn.f32 	%f5737, %f5734, %f5734, %f5736;
	sqrt.rn.f32 	%f5738, %f5737;
	setp.lt.f32 	%p419, %f5738, %f5716;
	selp.f32 	%f6445, %f5738, %f5716, %p419;
	add.s32 	%r696, %r696, 4;
	setp.ne.s32 	%p420, %r696, %r222;
	mov.u32 	%r698, %r222;
	@%p420 bra 	$L__BB4_311;
$L__BB4_312:
	setp.eq.s32 	%p421, %r221, 0;
	@%p421 bra 	$L__BB4_317;
	setp.eq.s32 	%p422, %r221, 1;
	@%p422 bra 	$L__BB4_315;
	shl.b32 	%r467, %r698, 1;
	mul.wide.u32 	%rd286, %r467, 8;
	add.s64 	%rd287, %rd3, %rd286;
	ld.global.v2.f32 	{%f5740, %f5741}, [%rd287];
	ld.global.v2.f32 	{%f5742, %f5743}, [%rd287+8];
	sub.f32 	%f5744, %f5742, %f5740;
	sub.f32 	%f5745, %f5743, %f5741;
	sub.f32 	%f5746, %f404, %f5740;
	sub.f32 	%f5747, %f405, %f5741;
	mul.f32 	%f5748, %f5747, %f5745;
	fma.rn.f32 	%f5749, %f5746, %f5744, %f5748;
	mul.f32 	%f5750, %f5745, %f5745;
	fma.rn.f32 	%f5751, %f5744, %f5744, %f5750;
	div.rn.f32 	%f5752, %f5749, %f5751;
	min.f32 	%f5753, %f5752, 0f3F800000;
	max.f32 	%f5754, %f5753, 0f00000000;
	fma.rn.f32 	%f5755, %f5744, %f5754, %f5740;
	fma.rn.f32 	%f5756, %f5745, %f5754, %f5741;
	sub.f32 	%f5757, %f5755, %f404;
	sub.f32 	%f5758, %f5756, %f405;
	mul.f32 	%f5759, %f5758, %f5758;
	fma.rn.f32 	%f5760, %f5757, %f5757, %f5759;
	sqrt.rn.f32 	%f5761, %f5760;
	setp.lt.f32 	%p423, %f5761, %f6445;
	selp.f32 	%f5762, %f5761, %f6445, %p423;
	add.s32 	%r468, %r467, 2;
	mul.wide.u32 	%rd288, %r468, 8;
	add.s64 	%rd289, %rd3, %rd288;
	ld.global.v2.f32 	{%f5763, %f5764}, [%rd289];
	ld.global.v2.f32 	{%f5765, %f5766}, [%rd289+8];
	sub.f32 	%f5767, %f5765, %f5763;
	sub.f32 	%f5768, %f5766, %f5764;
	sub.f32 	%f5769, %f404, %f5763;
	sub.f32 	%f5770, %f405, %f5764;
	mul.f32 	%f5771, %f5770, %f5768;
	fma.rn.f32 	%f5772, %f5769, %f5767, %f5771;
	mul.f32 	%f5773, %f5768, %f5768;
	fma.rn.f32 	%f5774, %f5767, %f5767, %f5773;
	div.rn.f32 	%f5775, %f5772, %f5774;
	min.f32 	%f5776, %f5775, 0f3F800000;
	max.f32 	%f5777, %f5776, 0f00000000;
	fma.rn.f32 	%f5778, %f5767, %f5777, %f5763;
	fma.rn.f32 	%f5779, %f5768, %f5777, %f5764;
	sub.f32 	%f5780, %f5778, %f404;
	sub.f32 	%f5781, %f5779, %f405;
	mul.f32 	%f5782, %f5781, %f5781;
	fma.rn.f32 	%f5783, %f5780, %f5780, %f5782;
	sqrt.rn.f32 	%f5784, %f5783;
	setp.lt.f32 	%p424, %f5784, %f5762;
	selp.f32 	%f6445, %f5784, %f5762, %p424;
	sub.s32 	%r698, %r468, %r698;
$L__BB4_315:
	setp.eq.s32 	%p425, %r223, 0;
	@%p425 bra 	$L__BB4_317;
	shl.b32 	%r469, %r698, 1;
	mul.wide.u32 	%rd290, %r469, 8;
	add.s64 	%rd291, %rd3, %rd290;
	ld.global.v2.f32 	{%f5785, %f5786}, [%rd291];
	ld.global.v2.f32 	{%f5787, %f5788}, [%rd291+8];
	sub.f32 	%f5789, %f5787, %f5785;
	sub.f32 	%f5790, %f5788, %f5786;
	sub.f32 	%f5791, %f404, %f5785;
	sub.f32 	%f5792, %f405, %f5786;
	mul.f32 	%f5793, %f5792, %f5790;
	fma.rn.f32 	%f5794, %f5791, %f5789, %f5793;
	mul.f32 	%f5795, %f5790, %f5790;
	fma.rn.f32 	%f5796, %f5789, %f5789, %f5795;
	div.rn.f32 	%f5797, %f5794, %f5796;
	min.f32 	%f5798, %f5797, 0f3F800000;
	max.f32 	%f5799, %f5798, 0f00000000;
	fma.rn.f32 	%f5800, %f5789, %f5799, %f5785;
	fma.rn.f32 	%f5801, %f5790, %f5799, %f5786;
	sub.f32 	%f5802, %f5800, %f404;
	sub.f32 	%f5803, %f5801, %f405;
	mul.f32 	%f5804, %f5803, %f5803;
	fma.rn.f32 	%f5805, %f5802, %f5802, %f5804;
	sqrt.rn.f32 	%f5806, %f5805;
	setp.lt.f32 	%p426, %f5806, %f6445;
	selp.f32 	%f6445, %f5806, %f6445, %p426;
$L__BB4_317:
	add.f32 	%f6454, %f6454, %f6445;
	add.s32 	%r695, %r695, 256;
	setp.lt.s32 	%p427, %r695, %r219;
	@%p427 bra 	$L__BB4_309;
	bra.uni 	$L__BB4_323;
$L__BB4_318:
	not.b32 	%r457, %r34;
	add.s32 	%r458, %r457, %r455;
	sub.s32 	%r231, %r458, %r454;
	and.b32  	%r460, %r231, 768;
	setp.eq.s32 	%p411, %r460, 768;
	mov.u32 	%r701, %r34;
	@%p411 bra 	$L__BB4_321;
	shr.u32 	%r462, %r231, 8;
	add.s32 	%r463, %r462, 1;
	and.b32  	%r232, %r463, 3;
	mov.b32 	%r700, 0;
	mov.u32 	%r701, %r34;
$L__BB4_320:
	.pragma "nounroll";
	add.f32 	%f6454, %f6454, 0f7F7FFFFF;
	add.s32 	%r701, %r701, 256;
	add.s32 	%r700, %r700, 1;
	setp.ne.s32 	%p412, %r700, %r232;
	@%p412 bra 	$L__BB4_320;
$L__BB4_321:
	setp.lt.u32 	%p413, %r231, 768;
	@%p413 bra 	$L__BB4_323;
$L__BB4_322:
	add.f32 	%f5642, %f6454, 0f7F7FFFFF;
	add.f32 	%f5643, %f5642, 0f7F7FFFFF;
	add.f32 	%f5644, %f5643, 0f7F7FFFFF;
	add.f32 	%f6454, %f5644, 0f7F7FFFFF;
	add.s32 	%r701, %r701, 1024;
	setp.lt.s32 	%p414, %r701, %r219;
	@%p414 bra 	$L__BB4_322;
$L__BB4_323:
	// begin inline asm
	mov.u32 %r470, %laneid;
	// end inline asm
	mov.b32 	%r472, %f6454;
	mov.b32 	%r473, 1;
	mov.b32 	%r494, 31;
	mov.b32 	%r495, -1;
	// begin inline asm
	shfl.sync.down.b32 %r471, %r472, %r473, %r494, %r495;
	// end inline asm
	setp.gt.s32 	%p428, %r470, 30;
	mov.b32 	%f5807, %r471;
	add.f32 	%f5808, %f6454, %f5807;
	selp.f32 	%f5809, %f6454, %f5808, %p428;
	mov.b32 	%r477, %f5809;
	mov.b32 	%r478, 2;
	// begin inline asm
	shfl.sync.down.b32 %r476, %r477, %r478, %r494, %r495;
	// end inline asm
	setp.gt.s32 	%p429, %r470, 29;
	mov.b32 	%f5810, %r476;
	add.f32 	%f5811, %f5809, %f5810;
	selp.f32 	%f5812, %f5809, %f5811, %p429;
	mov.b32 	%r482, %f5812;
	mov.b32 	%r483, 4;
	// begin inline asm
	shfl.sync.down.b32 %r481, %r482, %r483, %r494, %r495;
	// end inline asm
	setp.gt.s32 	%p430, %r470, 27;
	mov.b32 	%f5813, %r481;
	add.f32 	%f5814, %f5812, %f5813;
	selp.f32 	%f5815, %f5812, %f5814, %p430;
	mov.b32 	%r487, %f5815;
	mov.b32 	%r488, 8;
	// begin inline asm
	shfl.sync.down.b32 %r486, %r487, %r488, %r494, %r495;
	// end inline asm
	setp.gt.s32 	%p431, %r470, 23;
	mov.b32 	%f5816, %r486;
	add.f32 	%f5817, %f5815, %f5816;
	selp.f32 	%f5818, %f5815, %f5817, %p431;
	mov.b32 	%r492, %f5818;
	mov.b32 	%r493, 16;
	// begin inline asm
	shfl.sync.down.b32 %r491, %r492, %r493, %r494, %r495;
	// end inline asm
	setp.gt.s32 	%p432, %r470, 15;
	mov.b32 	%f5819, %r491;
	add.f32 	%f423, %f5818, %f5819;
	selp.f32 	%f6455, %f5818, %f423, %p432;
	setp.ne.s32 	%p433, %r470, 0;
	@%p433 bra 	$L__BB4_325;
	shr.u32 	%r496, %r34, 3;
	and.b32  	%r497, %r496, 124;
	mov.u32 	%r498, _ZZN3cub18CUB_300001_SM_10006detail6reduce28DeviceReduceSingleTileKernelINS2_10policy_hubIfyN4cuda3std3__44plusIfEEE10Policy1000EN6thrust24THRUST_300001_SM_1000_NS6detail15normal_iteratorINSD_10device_ptrI6float2EEEEPfyS9_ff27Point_To_Trajectory_FunctorEEvT0_T1_T2_T3_T4_T6_E12temp_storage;
	add.s32 	%r499, %r498, %r497;
	st.shared.f32 	[%r499+8], %f423;
$L__BB4_325:
	bar.sync 	0;
	setp.ne.s32 	%p434, %r34, 0;
	@%p434 bra 	$L__BB4_327;
	ld.shared.f32 	%f5820, [_ZZN3cub18CUB_300001_SM_10006detail6reduce28DeviceReduceSingleTileKernelINS2_10policy_hubIfyN4cuda3std3__44plusIfEEE10Policy1000EN6thrust24THRUST_300001_SM_1000_NS6detail15normal_iteratorINSD_10device_ptrI6float2EEEEPfyS9_ff27Point_To_Trajectory_FunctorEEvT0_T1_T2_T3_T4_T6_E12temp_storage+12];
	add.f32 	%f5821, %f6455, %f5820;
	ld.shared.f32 	%f5822, [_ZZN3cub18CUB_300001_SM_10006detail6reduce28DeviceReduceSingleTileKernelINS2_10policy_hubIfyN4cuda3std3__44plusIfEEE10Policy1000EN6thrust24THRUST_300001_SM_1000_NS6detail15normal_iteratorINSD_10device_ptrI6float2EEEEPfyS9_ff27Point_To_Trajectory_FunctorEEvT0_T1_T2_T3_T4_T6_E12temp_storage+16];
	add.f32 	%f5823, %f5821, %f5822;
	ld.shared.f32 	%f5824, [_ZZN3cub18CUB_300001_SM_10006detail6reduce28DeviceReduceSingleTileKernelINS2_10policy_hubIfyN4cuda3std3__44plusIfEEE10Policy1000EN6thrust24THRUST_300001_SM_1000_NS6detail15normal_iteratorINSD_10device_ptrI6float2EEEEPfyS9_ff27Point_To_Trajectory_FunctorEEvT0_T1_T2_T3_T4_T6_E12temp_storage+20];
	add.f32 	%f5825, %f5823, %f5824;
	ld.shared.f32 	%f5826, [_ZZN3cub18CUB_300001_SM_10006detail6reduce28DeviceReduceSingleTileKernelINS2_10policy_hubIfyN4cuda3std3__44plusIfEEE10Policy1000EN6thrust24THRUST_300001_SM_1000_NS6detail15normal_iteratorINSD_10device_ptrI6float2EEEEPfyS9_ff27Point_To_Trajectory_FunctorEEvT0_T1_T2_T3_T4_T6_E12temp_storage+24];
	add.f32 	%f5827, %f5825, %f5826;
	ld.shared.f32 	%f5828, [_ZZN3cub18CUB_300001_SM_10006detail6reduce28DeviceReduceSingleTileKernelINS2_10policy_hubIfyN4cuda3std3__44plusIfEEE10Policy1000EN6thrust24THRUST_300001_SM_1000_NS6detail15normal_iteratorINSD_10device_ptrI6float2EEEEPfyS9_ff27Point_To_Trajectory_FunctorEEvT0_T1_T2_T3_T4_T6_E12temp_storage+28];
	add.f32 	%f5829, %f5827, %f5828;
	ld.shared.f32 	%f5830, [_ZZN3cub18CUB_300001_SM_10006detail6reduce28DeviceReduceSingleTileKernelINS2_10policy_hubIfyN4cuda3std3__44plusIfEEE10Policy1000EN6thrust24THRUST_300001_SM_1000_NS6detail15normal_iteratorINSD_10device_ptrI6float2EEEEPfyS9_ff27Point_To_Trajectory_FunctorEEvT0_T1_T2_T3_T4_T6_E12temp_storage+32];
	add.f32 	%f5831, %f5829, %f5830;
	ld.shared.f32 	%f5832, [_ZZN3cub18CUB_300001_SM_10006detail6reduce28DeviceReduceSingleTileKernelINS2_10policy_hubIfyN4cuda3std3__44plusIfEEE10Policy1000EN6thrust24THRUST_300001_SM_1000_NS6detail15normal_iteratorINSD_10device_ptrI6float2EEEEPfyS9_ff27Point_To_Trajectory_FunctorEEvT0_T1_T2_T3_T4_T6_E12temp_storage+36];
	add.f32 	%f6455, %f5831, %f5832;
$L__BB4_327:
	mov.u32 	%r585, %tid.x;
	setp.ne.s32 	%p492, %r585, 0;
	@%p492 bra 	$L__BB4_329;
	add.f32 	%f6223, %f427, %f6455;
	st.global.f32 	[%rd1], %f6223;
$L__BB4_329:
	ret;

}
	// .globl	_ZN3cub18CUB_300001_SM_10006detail6reduce18DeviceReduceKernelINS2_10policy_hubIfyN4cuda3std3__44plusIfEEE10Policy1000EN6thrust24THRUST_300001_SM_1000_NS6detail15normal_iteratorINSD_10device_ptrI6float2EEEEyS9_f27Point_To_Trajectory_FunctorEEvT0_PT3_T1_NS0_13GridEvenShareISO_EET2_T4_
.visible .entry _ZN3cub18CUB_300001_SM_10006detail6reduce18DeviceReduceKernelINS2_10policy_hubIfyN4cuda3std3__44plusIfEEE10Policy1000EN6thrust24THRUST_300001_SM_1000_NS6detail15normal_iteratorINSD_10device_ptrI6float2EEEEyS9_f27Point_To_Trajectory_FunctorEEvT0_PT3_T1_NS0_13GridEvenShareISO_EET2_T4_(
	.param .align 8 .b8 _ZN3cub18CUB_300001_SM_10006detail6reduce18DeviceReduceKernelINS2_10policy_hubIfyN4cuda3std3__44plusIfEEE10Policy1000EN6thrust24THRUST_300001_SM_1000_NS6detail15normal_iteratorINSD_10device_ptrI6float2EEEEyS9_f27Point_To_Trajectory_FunctorEEvT0_PT3_T1_NS0_13GridEvenShareISO_EET2_T4__param_0[8],
	.param .u64 .ptr .align 1 _ZN3cub18CUB_300001_SM_10006detail6reduce18DeviceReduceKernelINS2_10policy_hubIfyN4cuda3std3__44plusIfEEE10Policy1000EN6thrust24THRUST_300001_SM_1000_NS6detail15normal_iteratorINSD_10device_ptrI6float2EEEEyS9_f27Point_To_Trajectory_FunctorEEvT0_PT3_T1_NS0_13GridEvenShareISO_EET2_T4__param_1,
	.param .u64 _ZN3cub18CUB_300001_SM_10006detail6reduce18DeviceReduceKernelINS2_10policy_hubIfyN4cuda3std3__44plusIfEEE10Policy1000EN6thrust24THRUST_300001_SM_1000_NS6detail15normal_iteratorINSD_10device_ptrI6float2EEEEyS9_f27Point_To_Trajectory_FunctorEEvT0_PT3_T1_NS0_13GridEvenShareISO_EET2_T4__param_2,
	.param .align 8 .b8 _ZN3cub18CUB_300001_SM_10006detail6reduce18DeviceReduceKernelINS2_10policy_hubIfyN4cuda3std3__44plusIfEEE10Policy1000EN6thrust24THRUST_300001_SM_1000_NS6detail15normal_iteratorINSD_10device_ptrI6float2EEEEyS9_f27Point_To_Trajectory_FunctorEEvT0_PT3_T1_NS0_13GridEvenShareISO_EET2_T4__param_3[72],
	.param .align 1 .b8 _ZN3cub18CUB_300001_SM_10006detail6reduce18DeviceReduceKernelINS2_10policy_hubIfyN4cuda3std3__44plusIfEEE10Policy1000EN6thrust24THRUST_300001_SM_1000_NS6detail15normal_iteratorINSD_10device_ptrI6float2EEEEyS9_f27Point_To_Trajectory_FunctorEEvT0_PT3_T1_NS0_13GridEvenShareISO_EET2_T4__param_4[1],
	.param .align 8 .b8 _ZN3cub18CUB_300001_SM_10006detail6reduce18DeviceReduceKernelINS2_10policy_hubIfyN4cuda3std3__44plusIfEEE10Policy1000EN6thrust24THRUST_300001_SM_1000_NS6detail15normal_iteratorINSD_10device_ptrI6float2EEEEyS9_f27Point_To_Trajectory_FunctorEEvT0_PT3_T1_NS0_13GridEvenShareISO_EET2_T4__param_5[16]
)
.maxntid 256
{
	.reg .pred 	%p<492>;
	.reg .b32 	%r<717>;
	.reg .b32 	%f<6452>;
	.reg .b64 	%rd<327>;
	// demoted variable
	.shared .align 4 .b8 _ZZN3cub18CUB_300001_SM_10006detail6reduce18DeviceReduceKernelINS2_10policy_hubIfyN4cuda3std3__44plusIfEEE10Policy1000EN6thrust24THRUST_300001_SM_1000_NS6detail15normal_iteratorINSD_10device_ptrI6float2EEEEyS9_f27Point_To_Trajectory_FunctorEEvT0_PT3_T1_NS0_13GridEvenShareISO_EET2_T4_E12temp_storage[44];
	ld.param.u32 	%r244, [_ZN3cub18CUB_300001_SM_10006detail6reduce18DeviceReduceKernelINS2_10policy_hubIfyN4cuda3std3__44plusIfEEE10Policy1000EN6thrust24THRUST_300001_SM_1000_NS6detail15normal_iteratorINSD_10device_ptrI6float2EEEEyS9_f27Point_To_Trajectory_FunctorEEvT0_PT3_T1_NS0_13GridEvenShareISO_EET2_T4__param_3+40];
	ld.param.u32 	%r1, [_ZN3cub18CUB_300001_SM_10006detail6reduce18DeviceReduceKernelINS2_10policy_hubIfyN4cuda3std3__44plusIfEEE10Policy1000EN6thrust24THRUST_300001_SM_1000_NS6detail15normal_iteratorINSD_10device_ptrI6float2EEEEyS9_f27Point_To_Trajectory_FunctorEEvT0_PT3_T1_NS0_13GridEvenShareISO_EET2_T4__param_5+8];
	ld.param.u64 	%rd19, [_ZN3cub18CUB_300001_SM_10006detail6reduce18DeviceReduceKernelINS2_10policy_hubIfyN4cuda3std3__44plusIfEEE10Policy1000EN6thrust24THRUST_300001_SM_1000_NS6detail15normal_iteratorINSD_10device_ptrI6float2EEEEyS9_f27Point_To_Trajectory_FunctorEEvT0_PT3_T1_NS0_13GridEvenShareISO_EET2_T4__param_3+32];
	ld.param.u64 	%rd23, [_ZN3cub18CUB_300001_SM_10006detail6reduce18DeviceReduceKernelINS2_10policy_hubIfyN4cuda3std3__44plusIfEEE10Policy1000EN6thrust24THRUST_300001_SM_1000_NS6detail15normal_iteratorINSD_10device_ptrI6float2EEEEyS9_f27Point_To_Trajectory_FunctorEEvT0_PT3_T1_NS0_13GridEvenShareISO_EET2_T4__param_5];
	ld.param.u64 	%rd24, [_ZN3cub18CUB_300001_SM_10006detail6reduce18DeviceReduceKernelINS2_10policy_hubIfyN4cuda3std3__44plusIfEEE10Policy1000EN6thrust24THRUST_300001_SM_1000_NS6detail15normal_iteratorINSD_10device_ptrI6float2EEEEyS9_f27Point_To_Trajectory_FunctorEEvT0_PT3_T1_NS0_13GridEvenShareISO_EET2_T4__param_0];
	cvta.to.global.u64 	%rd2, %rd24;
	cvta.to.global.u64 	%rd3, %rd23;
	mov.u32 	%r2, %ctaid.x;
	shl.b32 	%r245, %r2, 12;
	cvt.u64.u32 	%rd4, %r245;
	sub.s64 	%rd5, %rd19, %rd4;
	setp.gt.u64 	%p1, %rd5, 4095;
	@%p1 bra 	$L__BB5_38;
	cvt.u32.u64 	%r510, %rd4;
	cvt.u32.u64 	%r3, %rd19;
	sub.s32 	%r4, %r3, %r510;
	mov.u32 	%r5, %tid.x;
	setp.ge.s32 	%p434, %r5, %r4;
	mov.f32 	%f6226, 0f00000000;
	mov.u32 	%r610, %r5;
	@%p434 bra 	$L__BB5_12;
	add.s32 	%r512, %r510, %r5;
	mul.wide.u32 	%rd301, %r512, 8;
	add.s64 	%rd302, %rd2, %rd301;
	ld.global.v2.f32 	{%f1, %f2}, [%rd302];
	setp.lt.s32 	%p435, %r1, 1;
	mov.f32 	%f6226, 0f7F7FFFFF;
	@%p435 bra 	$L__BB5_11;
	add.s32 	%r514, %r1, -1;
	and.b32  	%r6, %r1, 3;
	setp.lt.u32 	%p436, %r514, 3;
	mov.f32 	%f6226, 0f7F7FFFFF;
	mov.b32 	%r602, 0;
	@%p436 bra 	$L__BB5_6;
	and.b32  	%r602, %r1, 2147483644;
	mov.f32 	%f6226, 0f7F7FFFFF;
	mov.b32 	%r600, 0;
$L__BB5_5:
	.pragma "nounroll";
	shl.b32 	%r516, %r600, 1;
	mul.wide.u32 	%rd303, %r516, 8;
	add.s64 	%rd304, %rd3, %rd303;
	ld.global.v2.f32 	{%f5836, %f5837}, [%rd304];
	ld.global.v2.f32 	{%f5838, %f5839}, [%rd304+8];
	sub.f32 	%f5840, %f5838, %f5836;
	sub.f32 	%f5841, %f5839, %f5837;
	sub.f32 	%f5842, %f1, %f5836;
	sub.f32 	%f5843, %f2, %f5837;
	mul.f32 	%f5844, %f5843, %f5841;
	fma.rn.f32 	%f5845, %f5842, %f5840, %f5844;
	mul.f32 	%f5846, %f5841, %f5841;
	fma.rn.f32 	%f5847, %f5840, %f5840, %f5846;
	div.rn.f32 	%f5848, %f5845, %f5847;
	min.f32 	%f5849, %f5848, 0f3F800000;
	max.f32 	%f5850, %f5849, 0f00000000;
	fma.rn.f32 	%f5851, %f5840, %f5850, %f5836;
	fma.rn.f32 	%f5852, %f5841, %f5850, %f5837;
	sub.f32 	%f5853, %f5851, %f1;
	sub.f32 	%f5854, %f5852, %f2;
	mul.f32 	%f5855, %f5854, %f5854;
	fma.rn.f32 	%f5856, %f5853, %f5853, %f5855;
	sqrt.rn.f32 	%f5857, %f5856;
	setp.lt.f32 	%p437, %f5857, %f6226;
	selp.f32 	%f5858, %f5857, %f6226, %p437;
	ld.global.v2.f32 	{%f5859, %f5860}, [%rd304+16];
	ld.global.v2.f32 	{%f5861, %f5862}, [%rd304+24];
	sub.f32 	%f5863, %f5861, %f5859;
	sub.f32 	%f5864, %f5862, %f5860;
	sub.f32 	%f5865, %f1, %f5859;
	sub.f32 	%f5866, %f2, %f5860;
	mul.f32 	%f5867, %f5866, %f5864;
	fma.rn.f32 	%f5868, %f5865, %f5863, %f5867;
	mul.f32 	%f5869, %f5864, %f5864;
	fma.rn.f32 	%f5870, %f5863, %f5863, %f5869;
	div.rn.f32 	%f5871, %f5868, %f5870;
	min.f32 	%f5872, %f5871, 0f3F800000;
	max.f32 	%f5873, %f5872, 0f00000000;
	fma.rn.f32 	%f5874, %f5863, %f5873, %f5859;
	fma.rn.f32 	%f5875, %f5864, %f5873, %f5860;
	sub.f32 	%f5876, %f5874, %f1;
	sub.f32 	%f5877, %f5875, %f2;
	mul.f32 	%f5878, %f5877, %f5877;
	fma.rn.f32 	%f5879, %f5876, %f5876, %f5878;
	sqrt.rn.f32 	%f5880, %f5879;
	setp.lt.f32 	%p438, %f5880, %f5858;
	selp.f32 	%f5881, %f5880, %f5858, %p438;
	ld.global.v2.f32 	{%f5882, %f5883}, [%rd304+32];
	ld.global.v2.f32 	{%f5884, %f5885}, [%rd304+40];
	sub.f32 	%f5886, %f5884, %f5882;
	sub.f32 	%f5887, %f5885, %f5883;
	sub.f32 	%f5888, %f1, %f5882;
	sub.f32 	%f5889, %f2, %f5883;
	mul.f32 	%f5890, %f5889, %f5887;
	fma.rn.f32 	%f5891, %f5888, %f5886, %f5890;
	mul.f32 	%f5892, %f5887, %f5887;
	fma.rn.f32 	%f5893, %f5886, %f5886, %f5892;
	div.rn.f32 	%f5894, %f5891, %f5893;
	min.f32 	%f5895, %f5894, 0f3F800000;
	max.f32 	%f5896, %f5895, 0f00000000;
	fma.rn.f32 	%f5897, %f5886, %f5896, %f5882;
	fma.rn.f32 	%f5898, %f5887, %f5896, %f5883;
	sub.f32 	%f5899, %f5897, %f1;
	sub.f32 	%f5900, %f5898, %f2;
	mul.f32 	%f5901, %f5900, %f5900;
	fma.rn.f32 	%f5902, %f5899, %f5899, %f5901;
	sqrt.rn.f32 	%f5903, %f5902;
	setp.lt.f32 	%p439, %f5903, %f5881;
	selp.f32 	%f5904, %f5903, %f5881, %p439;
	ld.global.v2.f32 	{%f5905, %f5906}, [%rd304+48];
	ld.global.v2.f32 	{%f5907, %f5908}, [%rd304+56];
	sub.f32 	%f5909, %f5907, %f5905;
	sub.f32 	%f5910, %f5908, %f5906;
	sub.f32 	%f5911, %f1, %f5905;
	sub.f32 	%f5912, %f2, %f5906;
	mul.f32 	%f5913, %f5912, %f5910;
	fma.rn.f32 	%f5914, %f5911, %f5909, %f5913;
	mul.f32 	%f5915, %f5910, %f5910;
	fma.rn.f32 	%f5916, %f5909, %f5909, %f5915;
	div.rn.f32 	%f5917, %f5914, %f5916;
	min.f32 	%f5918, %f5917, 0f3F800000;
	max.f32 	%f5919, %f5918, 0f00000000;
	fma.rn.f32 	%f5920, %f5909, %f5919, %f5905;
	fma.rn.f32 	%f5921, %f5910, %f5919, %f5906;
	sub.f32 	%f5922, %f5920, %f1;
	sub.f32 	%f5923, %f5921, %f2;
	mul.f32 	%f5924, %f5923, %f5923;
	fma.rn.f32 	%f5925, %f5922, %f5922, %f5924;
	sqrt.rn.f32 	%f5926, %f5925;
	setp.lt.f32 	%p440, %f5926, %f5904;
	selp.f32 	%f6226, %f5926, %f5904, %p440;
	add.s32 	%r600, %r600, 4;
	setp.ne.s32 	%p441, %r600, %r602;
	@%p441 bra 	$L__BB5_5;
$L__BB5_6:
	setp.eq.s32 	%p442, %r6, 0;
	@%p442 bra 	$L__BB5_11;
	setp.eq.s32 	%p443, %r6, 1;
	@%p443 bra 	$L__BB5_9;
	shl.b32 	%r517, %r602, 1;
	mul.wide.u32 	%rd305, %r517, 8;
	add.s64 	%rd306, %rd3, %rd305;
	ld.global.v2.f32 	{%f5928, %f5929}, [%rd306];
	ld.global.v2.f32 	{%f5930, %f5931}, [%rd306+8];
	sub.f32 	%f5932, %f5930, %f5928;
	sub.f32 	%f5933, %f5931, %f5929;
	sub.f32 	%f5934, %f1, %f5928;
	sub.f32 	%f5935, %f2, %f5929;
	mul.f32 	%f5936, %f5935, %f5933;
	fma.rn.f32 	%f5937, %f5934, %f5932, %f5936;
	mul.f32 	%f5938, %f5933, %f5933;
	fma.rn.f32 	%f5939, %f5932, %f5932, %f5938;
	div.rn.f32 	%f5940, %f5937, %f5939;
	min.f32 	%f5941, %f5940, 0f3F800000;
	max.f32 	%f5942, %f5941, 0f00000000;
	fma.rn.f32 	%f5943, %f5932, %f5942, %f5928;
	fma.rn.f32 	%f5944, %f5933, %f5942, %f5929;
	sub.f32 	%f5945, %f5943, %f1;
	sub.f32 	%f5946, %f5944, %f2;
	mul.f32 	%f5947, %f5946, %f5946;
	fma.rn.f32 	%f5948, %f5945, %f5945, %f5947;
	sqrt.rn.f32 	%f5949, %f5948;
	setp.lt.f32 	%p444, %f5949, %f6226;
	selp.f32 	%f5950, %f5949, %f6226, %p444;
	add.s32 	%r518, %r517, 2;
	mul.wide.u32 	%rd307, %r518, 8;
	add.s64 	%rd308, %rd3, %rd307;
	ld.global.v2.f32 	{%f5951, %f5952}, [%rd308];
	ld.global.v2.f32 	{%f5953, %f5954}, [%rd308+8];
	sub.f32 	%f5955, %f5953, %f5951;
	sub.f32 	%f5956, %f5954, %f5952;
	sub.f32 	%f5957, %f1, %f5951;
	sub.f32 	%f5958, %f2, %f5952;
	mul.f32 	%f5959, %f5958, %f5956;
	fma.rn.f32 	%f5960, %f5957, %f5955, %f5959;
	mul.f32 	%f5961, %f5956, %f5956;
	fma.rn.f32 	%f5962, %f5955, %f5955, %f5961;
	div.rn.f32 	%f5963, %f5960, %f5962;
	min.f32 	%f5964, %f5963, 0f3F800000;
	max.f32 	%f5965, %f5964, 0f00000000;
	fma.rn.f32 	%f5966, %f5955, %f5965, %f5951;
	fma.rn.f32 	%f5967, %f5956, %f5965, %f5952;
	sub.f32 	%f5968, %f5966, %f1;
	sub.f32 	%f5969, %f5967, %f2;
	mul.f32 	%f5970, %f5969, %f5969;
	fma.rn.f32 	%f5971, %f5968, %f5968, %f5970;
	sqrt.rn.f32 	%f5972, %f5971;
	setp.lt.f32 	%p445, %f5972, %f5950;
	selp.f32 	%f6226, %f5972, %f5950, %p445;
	sub.s32 	%r602, %r518, %r602;
$L__BB5_9:
	and.b32  	%r519, %r1, 1;
	setp.eq.b32 	%p446, %r519, 1;
	not.pred 	%p447, %p446;
	@%p447 bra 	$L__BB5_11;
	shl.b32 	%r520, %r602, 1;
	mul.wide.u32 	%rd309, %r520, 8;
	add.s64 	%rd310, %rd3, %rd309;
	ld.global.v2.f32 	{%f5973, %f5974}, [%rd310];
	ld.global.v2.f32 	{%f5975, %f5976}, [%rd310+8];
	sub.f32 	%f5977, %f5975, %f5973;
	sub.f32 	%f5978, %f5976, %f5974;
	sub.f32 	%f5979, %f1, %f5973;
	sub.f32 	%f5980, %f2, %f5974;
	mul.f32 	%f5981, %f5980, %f5978;
	fma.rn.f32 	%f5982, %f5979, %f5977, %f5981;
	mul.f32 	%f5983, %f5978, %f5978;
	fma.rn.f32 	%f5984, %f5977, %f5977, %f5983;
	div.rn.f32 	%f5985, %f5982, %f5984;
	min.f32 	%f5986, %f5985, 0f3F800000;
	max.f32 	%f5987, %f5986, 0f00000000;
	fma.rn.f32 	%f5988, %f5977, %f5987, %f5973;
	fma.rn.f32 	%f5989, %f5978, %f5987, %f5974;
	sub.f32 	%f5990, %f5988, %f1;
	sub.f32 	%f5991, %f5989, %f2;
	mul.f32 	%f5992, %f5991, %f5991;
	fma.rn.f32 	%f5993, %f5990, %f5990, %f5992;
	sqrt.rn.f32 	%f5994, %f5993;
	setp.lt.f32 	%p448, %f5994, %f6226;
	selp.f32 	%f6226, %f5994, %f6226, %p448;
$L__BB5_11:
	add.s32 	%r610, %r5, 256;
$L__BB5_12:
	setp.ge.s32 	%p449, %r610, %r4;
	@%p449 bra 	$L__BB5_29;
	setp.lt.s32 	%p450, %r1, 1;
	@%p450 bra 	$L__BB5_24;
	add.s32 	%r15, %r1, -1;
	and.b32  	%r16, %r1, 3;
	and.b32  	%r17, %r1, 2147483644;
	and.b32  	%r18, %r1, 1;
	neg.s32 	%r19, %r17;
	add.s64 	%rd6, %rd3, 32;
$L__BB5_15:
	setp.lt.u32 	%p455, %r15, 3;
	cvt.s64.s32 	%rd311, %r610;
	add.s64 	%rd312, %rd311, %rd4;
	shl.b64 	%rd313, %rd312, 3;
	add.s64 	%rd314, %rd2, %rd313;
	ld.global.v2.f32 	{%f14, %f15}, [%rd314];
	mov.f32 	%f6230, 0f7F7FFFFF;
	mov.b32 	%r607, 0;
	@%p455 bra 	$L__BB5_18;
	mov.f32 	%f6230, 0f7F7FFFFF;
	mov.u64 	%rd325, %rd6;
	mov.u32 	%r605, %r19;
$L__BB5_17:
	.pragma "nounroll";
	ld.global.v2.f32 	{%f6002, %f6003}, [%rd325+-32];
	ld.global.v2.f32 	{%f6004, %f6005}, [%rd325+-24];
	sub.f32 	%f6006, %f6004, %f6002;
	sub.f32 	%f6007, %f6005, %f6003;
	sub.f32 	%f6008, %f14, %f6002;
	sub.f32 	%f6009, %f15, %f6003;
	mul.f32 	%f6010, %f6009, %f6007;
	fma.rn.f32 	%f6011, %f6008, %f6006, %f6010;
	mul.f32 	%f6012, %f6007, %f6007;
	fma.rn.f32 	%f6013, %f6006, %f6006, %f6012;
	div.rn.f32 	%f6014, %f6011, %f6013;
	min.f32 	%f6015, %f6014, 0f3F800000;
	max.f32 	%f6016, %f6015, 0f00000000;
	fma.rn.f32 	%f6017, %f6006, %f6016, %f6002;
	fma.rn.f32 	%f6018, %f6007, %f6016, %f6003;
	sub.f32 	%f6019, %f6017, %f14;
	sub.f32 	%f6020, %f6018, %f15;
	mul.f32 	%f6021, %f6020, %f6020;
	fma.rn.f32 	%f6022, %f6019, %f6019, %f6021;
	sqrt.rn.f32 	%f6023, %f6022;
	setp.lt.f32 	%p456, %f6023, %f6230;
	selp.f32 	%f6024, %f6023, %f6230, %p456;
	ld.global.v2.f32 	{%f6025, %f6026}, [%rd325+-16];
	ld.global.v2.f32 	{%f6027, %f6028}, [%rd325+-8];
	sub.f32 	%f6029, %f6027, %f6025;
	sub.f32 	%f6030, %f6028, %f6026;
	sub.f32 	%f6031, %f14, %f6025;
	sub.f32 	%f6032, %f15, %f6026;
	mul.f32 	%f6033, %f6032, %f6030;
	fma.rn.f32 	%f6034, %f6031, %f6029, %f6033;
	mul.f32 	%f6035, %f6030, %f6030;
	fma.rn.f32 	%f6036, %f6029, %f6029, %f6035;
	div.rn.f32 	%f6037, %f6034, %f6036;
	min.f32 	%f6038, %f6037, 0f3F800000;
	max.f32 	%f6039, %f6038, 0f00000000;
	fma.rn.f32 	%f6040, %f6029, %f6039, %f6025;
	fma.rn.f32 	%f6041, %f6030, %f6039, %f6026;
	sub.f32 	%f6042, %f6040, %f14;
	sub.f32 	%f6043, %f6041, %f15;
	mul.f32 	%f6044, %f6043, %f6043;
	fma.rn.f32 	%f6045, %f6042, %f6042, %f6044;
	sqrt.rn.f32 	%f6046, %f6045;
	setp.lt.f32 	%p457, %f6046, %f6024;
	selp.f32 	%f6047, %f6046, %f6024, %p457;
	ld.global.v2.f32 	{%f6048, %f6049}, [%rd325];
	ld.global.v2.f32 	{%f6050, %f6051}, [%rd325+8];
	sub.f32 	%f6052, %f6050, %f6048;
	sub.f32 	%f6053, %f6051, %f6049;
	sub.f32 	%f6054, %f14, %f6048;
	sub.f32 	%f6055, %f15, %f6049;
	mul.f32 	%f6056, %f6055, %f6053;
	fma.rn.f32 	%f6057, %f6054, %f6052, %f6056;
	mul.f32 	%f6058, %f6053, %f6053;
	fma.rn.f32 	%f6059, %f6052, %f6052, %f6058;
	div.rn.f32 	%f6060, %f6057, %f6059;
	min.f32 	%f6061, %f6060, 0f3F800000;
	max.f32 	%f6062, %f6061, 0f00000000;
	fma.rn.f32 	%f6063, %f6052, %f6062, %f6048;
	fma.rn.f32 	%f6064, %f6053, %f6062, %f6049;
	sub.f32 	%f6065, %f6063, %f14;
	sub.f32 	%f6066, %f6064, %f15;
	mul.f32 	%f6067, %f6066, %f6066;
	fma.rn.f32 	%f6068, %f6065, %f6065, %f6067;
	sqrt.rn.f32 	%f6069, %f6068;
	setp.lt.f32 	%p458, %f6069, %f6047;
	selp.f32 	%f6070, %f6069, %f6047, %p458;
	ld.global.v2.f32 	{%f6071, %f6072}, [%rd325+16];
	ld.global.v2.f32 	{%f6073, %f6074}, [%rd325+24];
	sub.f32 	%f6075, %f6073, %f6071;
	sub.f32 	%f6076, %f6074, %f6072;
	sub.f32 	%f6077, %f14, %f6071;
	sub.f32 	%f6078, %f15, %f6072;
	mul.f32 	%f6079, %f6078, %f6076;
	fma.rn.f32 	%f6080, %f6077, %f6075, %f6079;
	mul.f32 	%f6081, %f6076, %f6076;
	fma.rn.f32 	%f6082, %f6075, %f6075, %f6081;
	div.rn.f32 	%f6083, %f6080, %f6082;
	min.f32 	%f6084, %f6083, 0f3F800000;
	max.f32 	%f6085, %f6084, 0f00000000;
	fma.rn.f32 	%f6086, %f6075, %f6085, %f6071;
	fma.rn.f32 	%f6087, %f6076, %f6085, %f6072;
	sub.f32 	%f6088, %f6086, %f14;
	sub.f32 	%f6089, %f6087, %f15;
	mul.f32 	%f6090, %f6089, %f6089;
	fma.rn.f32 	%f6091, %f6088, %f6088, %f6090;
	sqrt.rn.f32 	%f6092, %f6091;
	setp.lt.f32 	%p459, %f6092, %f6070;
	selp.f32 	%f6230, %f6092, %f6070, %p459;
	add.s32 	%r605, %r605, 4;
	add.s64 	%rd325, %rd325, 64;
	setp.ne.s32 	%p460, %r605, 0;
	mov.u32 	%r607, %r17;
	@%p460 bra 	$L__BB5_17;
$L__BB5_18:
	setp.eq.s32 	%p461, %r16, 0;
	@%p461 bra 	$L__BB5_23;
	setp.eq.s32 	%p462, %r16, 1;
	@%p462 bra 	$L__BB5_21;
	shl.b32 	%r528, %r607, 1;
	mul.wide.u32 	%rd315, %r528, 8;
	add.s64 	%rd316, %rd3, %rd315;
	ld.global.v2.f32 	{%f6094, %f6095}, [%rd316];
	ld.global.v2.f32 	{%f6096, %f6097}, [%rd316+8];
	sub.f32 	%f6098, %f6096, %f6094;
	sub.f32 	%f6099, %f6097, %f6095;
	sub.f32 	%f6100, %f14, %f6094;
	sub.f32 	%f6101, %f15, %f6095;
	mul.f32 	%f6102, %f6101, %f6099;
	fma.rn.f32 	%f6103, %f6100, %f6098, %f6102;
	mul.f32 	%f6104, %f6099, %f6099;
	fma.rn.f32 	%f6105, %f6098, %f6098, %f6104;
	div.rn.f32 	%f6106, %f6103, %f6105;
	min.f32 	%f6107, %f6106, 0f3F800000;
	max.f32 	%f6108, %f6107, 0f00000000;
	fma.rn.f32 	%f6109, %f6098, %f6108, %f6094;
	fma.rn.f32 	%f6110, %f6099, %f6108, %f6095;
	sub.f32 	%f6111, %f6109, %f14;
	sub.f32 	%f6112, %f6110, %f15;
	mul.f32 	%f6113, %f6112, %f6112;
	fma.rn.f32 	%f6114, %f6111, %f6111, %f6113;
	sqrt.rn.f32 	%f6115, %f6114;
	setp.lt.f32 	%p463, %f6115, %f6230;
	selp.f32 	%f6116, %f6115, %f6230, %p463;
	add.s32 	%r529, %r528, 2;
	mul.wide.u32 	%rd317, %r529, 8;
	add.s64 	%rd318, %rd3, %rd317;
	ld.global.v2.f32 	{%f6117, %f6118}, [%rd318];
	ld.global.v2.f32 	{%f6119, %f6120}, [%rd318+8];
	sub.f32 	%f6121, %f6119, %f6117;
	sub.f32 	%f6122, %f6120, %f6118;
	sub.f32 	%f6123, %f14, %f6117;
	sub.f32 	%f6124, %f15, %f6118;
	mul.f32 	%f6125, %f6124, %f6122;
	fma.rn.f32 	%f6126, %f6123, %f6121, %f6125;
	mul.f32 	%f6127, %f6122, %f6122;
	fma.rn.f32 	%f6128, %f6121, %f6121, %f6127;
	div.rn.f32 	%f6129, %f6126, %f6128;
	min.f32 	%f6130, %f6129, 0f3F800000;
	max.f32 	%f6131, %f6130, 0f00000000;
	fma.rn.f32 	%f6132, %f6121, %f6131, %f6117;
	fma.rn.f32 	%f6133, %f6122, %f6131, %f6118;
	sub.f32 	%f6134, %f6132, %f14;
	sub.f32 	%f6135, %f6133, %f15;
	mul.f32 	%f6136, %f6135, %f6135;
	fma.rn.f32 	%f6137, %f6134, %f6134, %f6136;
	sqrt.rn.f32 	%f6138, %f6137;
	setp.lt.f32 	%p464, %f6138, %f6116;
	selp.f32 	%f6230, %f6138, %f6116, %p464;
	sub.s32 	%r607, %r529, %r607;
$L__BB5_21:
	setp.eq.s32 	%p465, %r18, 0;
	@%p465 bra 	$L__BB5_23;
	shl.b32 	%r530, %r607, 1;
	mul.wide.u32 	%rd319, %r530, 8;
	add.s64 	%rd320, %rd3, %rd319;
	ld.global.v2.f32 	{%f6139, %f6140}, [%rd320];
	ld.global.v2.f32 	{%f6141, %f6142}, [%rd320+8];
	sub.f32 	%f6143, %f6141, %f6139;
	sub.f32 	%f6144, %f6142, %f6140;
	sub.f32 	%f6145, %f14, %f6139;
	sub.f32 	%f6146, %f15, %f6140;
	mul.f32 	%f6147, %f6146, %f6144;
	fma.rn.f32 	%f6148, %f6145, %f6143, %f6147;
	mul.f32 	%f6149, %f6144, %f6144;
	fma.rn.f32 	%f6150, %f6143, %f6143, %f6149;
	div.rn.f32 	%f6151, %f6148, %f6150;
	min.f32 	%f6152, %f6151, 0f3F800000;
	max.f32 	%f6153, %f6152, 0f00000000;
	fma.rn.f32 	%f6154, %f6143, %f6153, %f6139;
	fma.rn.f32 	%f6155, %f6144, %f6153, %f6140;
	sub.f32 	%f6156, %f6154, %f14;
	sub.f32 	%f6157, %f6155, %f15;
	mul.f32 	%f6158, %f6157, %f6157;
	fma.rn.f32 	%f6159, %f6156, %f6156, %f6158;
	sqrt.rn.f32 	%f6160, %f6159;
	setp.lt.f32 	%p466, %f6160, %f6230;
	selp.f32 	%f6230, %f6160, %f6230, %p466;
$L__BB5_23:
	add.f32 	%f6226, %f6226, %f6230;
	add.s32 	%r610, %r610, 256;
	setp.lt.s32 	%p467, %r610, %r4;
	@%p467 bra 	$L__BB5_15;
	bra.uni 	$L__BB5_29;
$L__BB5_24:
	not.b32 	%r522, %r610;
	add.s32 	%r523, %r522, %r3;
	sub.s32 	%r27, %r523, %r510;
	shr.u32 	%r524, %r523, 8;
	add.s32 	%r28, %r524, 1;
	and.b32  	%r525, %r523, 768;
	setp.eq.s32 	%p451, %r525, 768;
	@%p451 bra 	$L__BB5_27;
	and.b32  	%r29, %r28, 3;
	mov.b32 	%r609, 0;
$L__BB5_26:
	.pragma "nounroll";
	add.f32 	%f6226, %f6226, 0f7F7FFFFF;
	add.s32 	%r610, %r610, 256;
	add.s32 	%r609, %r609, 1;
	setp.ne.s32 	%p452, %r609, %r29;
	@%p452 bra 	$L__BB5_26;
$L__BB5_27:
	setp.lt.u32 	%p453, %r27, 768;
	@%p453 bra 	$L__BB5_29;
$L__BB5_28:
	add.f32 	%f5996, %f6226, 0f7F7FFFFF;
	add.f32 	%f5997, %f5996, 0f7F7FFFFF;
	add.f32 	%f5998, %f5997, 0f7F7FFFFF;
	add.f32 	%f6226, %f5998, 0f7F7FFFFF;
	add.s32 	%r610, %r610, 1024;
	setp.lt.s32 	%p454, %r610, %r4;
	@%p454 bra 	$L__BB5_28;
$L__BB5_29:
	setp.lt.s32 	%p468, %r4, 256;
	@%p468 bra 	$L__BB5_34;
	// begin inline asm
	mov.u32 %r569, %laneid;
	// end inline asm
	mov.b32 	%r571, %f6226;
	mov.b32 	%r572, 1;
	mov.b32 	%r593, 31;
	mov.b32 	%r594, -1;
	// begin inline asm
	shfl.sync.down.b32 %r570, %r571, %r572, %r593, %r594;
	// end inline asm
	setp.gt.s32 	%p484, %r569, 30;
	mov.b32 	%f6195, %r570;
	add.f32 	%f6196, %f6226, %f6195;
	selp.f32 	%f6197, %f6226, %f6196, %p484;
	mov.b32 	%r576, %f6197;
	mov.b32 	%r577, 2;
	// begin inline asm
	shfl.sync.down.b32 %r575, %r576, %r577, %r593, %r594;
	// end inline asm
	setp.gt.s32 	%p485, %r569, 29;
	mov.b32 	%f6198, %r575;
	add.f32 	%f6199, %f6197, %f6198;
	selp.f32 	%f6200, %f6197, %f6199, %p485;
	mov.b32 	%r581, %f6200;
	mov.b32 	%r582, 4;
	// begin inline asm
	shfl.sync.down.b32 %r580, %r581, %r582, %r593, %r594;
	// end inline asm
	setp.gt.s32 	%p486, %r569, 27;
	mov.b32 	%f6201, %r580;
	add.f32 	%f6202, %f6200, %f6201;
	selp.f32 	%f6203, %f6200, %f6202, %p486;
	mov.b32 	%r586, %f6203;
	mov.b32 	%r587, 8;
	// begin inline asm
	shfl.sync.down.b32 %r585, %r586, %r587, %r593, %r594;
	// end inline asm
	setp.gt.s32 	%p487, %r569, 23;
	mov.b32 	%f6204, %r585;
	add.f32 	%f6205, %f6203, %f6204;
	selp.f32 	%f6206, %f6203, %f6205, %p487;
	mov.b32 	%r591, %f6206;
	mov.b32 	%r592, 16;
	// begin inline asm
	shfl.sync.down.b32 %r590, %r591, %r592, %r593, %r594;
	// end inline asm
	setp.gt.s32 	%p488, %r569, 15;
	mov.b32 	%f6207, %r590;
	add.f32 	%f33, %f6206, %f6207;
	selp.f32 	%f6451, %f6206, %f33, %p488;
	setp.ne.s32 	%p489, %r569, 0;
	@%p489 bra 	$L__BB5_32;
	shr.u32 	%r595, %r5, 3;
	and.b32  	%r596, %r595, 124;
	mov.u32 	%r597, _ZZN3cub18CUB_300001_SM_10006detail6reduce18DeviceReduceKernelINS2_10policy_hubIfyN4cuda3std3__44plusIfEEE10Policy1000EN6thrust24THRUST_300001_SM_1000_NS6detail15normal_iteratorINSD_10device_ptrI6float2EEEEyS9_f27Point_To_Trajectory_FunctorEEvT0_PT3_T1_NS0_13GridEvenShareISO_EET2_T4_E12temp_storage;
	add.s32 	%r598, %r597, %r596;
	st.shared.f32 	[%r598+8], %f33;
$L__BB5_32:
	bar.sync 	0;
	setp.ne.s32 	%p490, %r5, 0;
	@%p490 bra 	$L__BB5_324;
	ld.shared.f32 	%f6208, [_ZZN3cub18CUB_300001_SM_10006detail6reduce18DeviceReduceKernelINS2_10policy_hubIfyN4cuda3std3__44plusIfEEE10Policy1000EN6thrust24THRUST_300001_SM_1000_NS6detail15normal_iteratorINSD_10device_ptrI6float2EEEEyS9_f27Point_To_Trajectory_FunctorEEvT0_PT3_T1_NS0_13GridEvenShareISO_EET2_T4_E12temp_storage+12];
	add.f32 	%f6209, %f6451, %f6208;
	ld.shared.f32 	%f6210, [_ZZN3cub18CUB_300001_SM_10006detail6reduce18DeviceReduceKernelINS2_10policy_hubIfyN4cuda3std3__44plusIfEEE10Policy1000EN6thrust24THRUST_300001_SM_1000_NS6detail15normal_iteratorINSD_10device_ptrI6float2EEEEyS9_f27Point_To_Trajectory_FunctorEEvT0_PT3_T1_NS0_13GridEvenShareISO_EET2_T4_E12temp_storage+16];
	add.f32 	%f6211, %f6209, %f6210;
	ld.shared.f32 	%f6212, [_ZZN3cub18CUB_300001_SM_10006detail6reduce18DeviceReduceKernelINS2_10policy_hubIfyN4cuda3std3__44plusIfEEE10Policy1000EN6thrust24THRUST_300001_SM_1000_NS6detail15normal_iteratorINSD_10device_ptrI6float2EEEEyS9_f27Point_To_Trajectory_FunctorEEvT0_PT3_T1_NS0_13GridEvenShareISO_EET2_T4_E12temp_storage+20];
	add.f32 	%f6213, %f6211, %f6212;
	ld.shared.f32 	%f6214, [_ZZN3cub18CUB_300001_SM_10006detail6reduce18DeviceReduceKernelINS2_10policy_hubIfyN4cuda3std3__44plusIfEEE10Policy1000EN6thrust24THRUST_300001_SM_1000_NS6detail15normal_iteratorINSD_10device_ptrI6float2EEEEyS9_f27Point_To_Trajectory_FunctorEEvT0_PT3_T1_NS0_13GridEvenShareISO_EET2_T4_E12temp_storage+24];
	add.f32 	%f6215, %f6213, %f6214;
	ld.shared.f32 	%f6216, [_ZZN3cub18CUB_300001_SM_10006detail6reduce18DeviceReduceKernelINS2_10policy_hubIfyN4cuda3std3__44plusIfEEE10Policy1000EN6thrust24THRUST_300001_SM_1000_NS6detail15normal_iteratorINSD_10device_ptrI6float2EEEEyS9_f27Point_To_Trajectory_FunctorEEvT0_PT3_T1_NS0_13GridEvenShareISO_EET2_T4_E12temp_storage+28];
	add.f32 	%f6217, %f6215, %f6216;
	ld.shared.f32 	%f6218, [_ZZN3cub18CUB_300001_SM_10006detail6reduce18DeviceReduceKernelINS2_10policy_hubIfyN4cuda3std3__44plusIfEEE10Policy1000EN6thrust24THRUST_300001_SM_1000_NS6detail15normal_iteratorINSD_10device_ptrI6float2EEEEyS9_f27Point_To_Trajectory_FunctorEEvT0_PT3_T1_NS0_13GridEvenShareISO_EET2_T4_E12temp_storage+32];
	add.f32 	%f6219, %f6217, %f6218;
	ld.shared.f32 	%f6220, [_ZZN3cub18CUB_300001_SM_10006detail6reduce18DeviceReduceKernelINS2_10policy_hubIfyN4cuda3std3__44plusIfEEE10Policy1000EN6thrust24THRUST_300001_SM_1000_NS6detail15normal_iteratorINSD_10device_ptrI6float2EEEEyS9_f27Point_To_Trajectory_FunctorEEvT0_PT3_T1_NS0_13GridEvenShareISO_EET2_T4_E12temp_storage+36];
	add.f32 	%f6451, %f6219, %f6220;
	bra.uni 	$L__BB5_324;
$L__BB5_34:
	// begin inline asm
	mov.u32 %r531, %laneid;
	// end inline asm
	and.b32  	%r557, %r5, 992;
	add.s32 	%r558, %r557, 32;
	setp.gt.s32 	%p469, %r558, %r4;
	not.b32 	%r559, %r557;
	add.s32 	%r560, %r4, %r559;
	selp.b32 	%r555, %r560, 31, %p469;
	mov.b32 	%r533, %f6226;
	mov.b32 	%r534, 1;
	mov.b32 	%r556, -1;
	// begin inline asm
	shfl.sync.down.b32 %r532, %r533, %r534, %r555, %r556;
	// end inline asm
	setp.lt.s32 	%p470, %r531, %r555;
	mov.b32 	%f6161, %r532;
	add.f32 	%f6162, %f6226, %f6161;
	selp.f32 	%f6163, %f6162, %f6226, %p470;
	mov.b32 	%r538, %f6163;
	mov.b32 	%r539, 2;
	// begin inline asm
	shfl.sync.down.b32 %r537, %r538, %r539, %r555, %r556;
	// end inline asm
	add.s32 	%r561, %r531, 2;
	setp.gt.s32 	%p471, %r561, %r555;
	mov.b32 	%f6164, %r537;
	add.f32 	%f6165, %f6163, %f6164;
	selp.f32 	%f6166, %f6163, %f6165, %p471;
	mov.b32 	%r543, %f6166;
	mov.b32 	%r544, 4;
	// begin inline asm
	shfl.sync.down.b32 %r542, %r543, %r544, %r555, %r556;
	// end inline asm
	add.s32 	%r562, %r531, 4;
	setp.gt.s32 	%p472, %r562, %r555;
	mov.b32 	%f6167, %r542;
	add.f32 	%f6168, %f6166, %f6167;
	selp.f32 	%f6169, %f6166, %f6168, %p472;
	mov.b32 	%r548, %f6169;
	mov.b32 	%r549, 8;
	// begin inline asm
	shfl.sync.down.b32 %r547, %r548, %r549, %r555, %r556;
	// end inline asm
	add.s32 	%r563, %r531, 8;
	setp.gt.s32 	%p473, %r563, %r555;
	mov.b32 	%f6170, %r547;
	add.f32 	%f6171, %f6169, %f6170;
	selp.f32 	%f6172, %f6169, %f6171, %p473;
	mov.b32 	%r553, %f6172;
	mov.b32 	%r554, 16;
	// begin inline asm
	shfl.sync.down.b32 %r552, %r553, %r554, %r555, %r556;
	// end inline asm
	add.s32 	%r564, %r531, 16;
	setp.gt.s32 	%p474, %r564, %r555;
	mov.b32 	%f6173, %r552;
	add.f32 	%f6174, %f6172, %f6173;
	selp.f32 	%f6451, %f6172, %f6174, %p474;
	setp.ne.s32 	%p475, %r531, 0;
	@%p475 bra 	$L__BB5_36;
	shr.u32 	%r565, %r5, 3;
	and.b32  	%r566, %r565, 124;
	mov.u32 	%r567, _ZZN3cub18CUB_300001_SM_10006detail6reduce18DeviceReduceKernelINS2_10policy_hubIfyN4cuda3std3__44plusIfEEE10Policy1000EN6thrust24THRUST_300001_SM_1000_NS6detail15normal_iteratorINSD_10device_ptrI6float2EEEEyS9_f27Point_To_Trajectory_FunctorEEvT0_PT3_T1_NS0_13GridEvenShareISO_EET2_T4_E12temp_storage;
	add.s32 	%r568, %r567, %r566;
	st.shared.f32 	[%r568+8], %f6451;
$L__BB5_36:
	bar.sync 	0;
	setp.ne.s32 	%p476, %r5, 0;
	@%p476 bra 	$L__BB5_324;
	setp.gt.s32 	%p477, %r4, 32;
	ld.shared.f32 	%f6175, [_ZZN3cub18CUB_300001_SM_10006detail6reduce18DeviceReduceKernelINS2_10policy_hubIfyN4cuda3std3__44plusIfEEE10Policy1000EN6thrust24THRUST_300001_SM_1000_NS6detail15normal_iteratorINSD_10device_ptrI6float2EEEEyS9_f27Point_To_Trajectory_FunctorEEvT0_PT3_T1_NS0_13GridEvenShareISO_EET2_T4_E12temp_storage+12];
	add.f32 	%f6176, %f6451, %f6175;
	selp.f32 	%f6177, %f6176, %f6451, %p477;
	setp.gt.s32 	%p478, %r4, 64;
	ld.shared.f32 	%f6178, [_ZZN3cub18CUB_300001_SM_10006detail6reduce18DeviceReduceKernelINS2_10policy_hubIfyN4cuda3std3__44plusIfEEE10Policy1000EN6thrust24THRUST_300001_SM_1000_NS6detail15normal_iteratorINSD_10device_ptrI6float2EEEEyS9_f27Point_To_Trajectory_FunctorEEvT0_PT3_T1_NS0_13GridEvenShareISO_EET2_T4_E12temp_storage+16];
	add.f32 	%f6179, %f6178, %f6177;
	selp.f32 	%f6180, %f6179, %f6177, %p478;
	setp.gt.s32 	%p479, %r4, 96;
	ld.shared.f32 	%f6181, [_ZZN3cub18CUB_300001_SM_10006detail6reduce18DeviceReduceKernelINS2_10policy_hubIfyN4cuda3std3__44plusIfEEE10Policy1000EN6thrust24THRUST_300001_SM_1000_NS6detail15normal_iteratorINSD_10device_ptrI6float2EEEEyS9_f27Point_To_Trajectory_FunctorEEvT0_PT3_T1_NS0_13GridEvenShareISO_EET2_T4_E12temp_storage+20];
	add.f32 	%f6182, %f6181, %f6180;
	selp.f32 	%f6183, %f6182, %f6180, %p479;
	setp.gt.s32 	%p480, %r4, 128;
	ld.shared.f32 	%f6184, [_ZZN3cub18CUB_300001_SM_10006detail6reduce18DeviceReduceKernelINS2_10policy_hubIfyN4cuda3std3__44plusIfEEE10Policy1000EN6thrust24THRUST_300001_SM_1000_NS6detail15normal_iteratorINSD_10device_ptrI6float2EEEEyS9_f27Point_To_Trajectory_FunctorEEvT0_PT3_T1_NS0_13GridEvenShareISO_EET2_T4_E12temp_storage+24];
	add.f32 	%f6185, %f6184, %f6183;
	selp.f32 	%f6186, %f6185, %f6183, %p480;
	setp.gt.s32 	%p481, %r4, 160;
	ld.shared.f32 	%f6187, [_ZZN3cub18CUB_300001_SM_10006detail6reduce18DeviceReduceKernelINS2_10policy_hubIfyN4cuda3std3__44plusIfEEE10Policy1000EN6thrust24THRUST_300001_SM_1000_NS6detail15normal_iteratorINSD_10device_ptrI6float2EEEEyS9_f27Point_To_Trajectory_FunctorEEvT0_PT3_T1_NS0_13GridEvenShareISO_EET2_T4_E12temp_storage+28];
	add.f32 	%f6188, %f6187, %f6186;
	selp.f32 	%f6189, %f6188, %f6186, %p481;
	setp.gt.s32 	%p482, %r4, 192;
	ld.shared.f32 	%f6190, [_ZZN3cub18CUB_300001_SM_10006detail6reduce18DeviceReduceKernelINS2_10policy_hubIfyN4cuda3std3__44plusIfEEE10Policy1000EN6thrust24THRUST_300001_SM_1000_NS6detail15normal_iteratorINSD_10device_ptrI6float2EEEEyS9_f27Point_To_Trajectory_FunctorEEvT0_PT3_T1_NS0_13GridEvenShareISO_EET2_T4_E12temp_storage+32];
	add.f32 	%f6191, %f6190, %f6189;
	selp.f32 	%f6192, %f6191, %f6189, %p482;
	setp.gt.s32 	%p483, %r4, 224;
	ld.shared.f32 	%f6193, [_ZZN3cub18CUB_300001_SM_10006detail6reduce18DeviceReduceKernelINS2_10policy_hubIfyN4cuda3std3__44plusIfEEE10Policy1000EN6thrust24THRUST_300001_SM_1000_NS6detail15normal_iteratorINSD_10device_ptrI6float2EEEEyS9_f27Point_To_Trajectory_FunctorEEvT0_PT3_T1_NS0_13GridEvenShareISO_EET2_T4_E12temp_storage+36];
	add.f32 	%f6194, %f6193, %f6192;
	selp.f32 	%f6451, %f6194, %f6192, %p483;
	bra.uni 	$L__BB5_324;
$L__BB5_38:
	mov.u32 	%r37, %tid.x;
	setp.lt.s32 	%p2, %r1, 1;
	mov.f32 	%f6450, 0f7F800000;
	@%p2 bra 	$L__BB5_168;
	add.s32 	%r38, %r1, -1;
	and.b32  	%r39, %r1, 3;
	add.s32 	%r40, %r39, -1;
	cvt.u32.u64 	%r247, %rd4;
	add.s32 	%r248, %r37, %r247;
	mul.wide.u32 	%rd25, %r248, 8;
	add.s64 	%rd9, %rd2, %rd25;
	ld.global.v2.f32 	{%f38, %f39}, [%rd9];
	setp.lt.u32 	%p3, %r38, 3;
	mov.f32 	%f6241, 0f7F7FFFFF;
	mov.b32 	%r614, 0;
	@%p3 bra 	$L__BB5_42;
	and.b32  	%r614, %r1, 2147483644;
	mov.f32 	%f6241, 0f7F7FFFFF;
	mov.b32 	%r612, 0;
$L__BB5_41:
	.pragma "nounroll";
	shl.b32 	%r250, %r612, 1;
	mul.wide.u32 	%rd26, %r250, 8;
	add.s64 	%rd27, %rd3, %rd26;
	ld.global.v2.f32 	{%f430, %f431}, [%rd27];
	ld.global.v2.f32 	{%f432, %f433}, [%rd27+8];
	sub.f32 	%f434, %f432, %f430;
	sub.f32 	%f435, %f433, %f431;
	sub.f32 	%f436, %f38, %f430;
	sub.f32 	%f437, %f39, %f431;
	mul.f32 	%f438, %f437, %f435;
	fma.rn.f32 	%f439, %f436, %f434, %f438;
	mul.f32 	%f440, %f435, %f435;
	fma.rn.f32 	%f441, %f434, %f434, %f440;
	div.rn.f32 	%f442, %f439, %f441;
	min.f32 	%f443, %f442, 0f3F800000;
	max.f32 	%f444, %f443, 0f00000000;
	fma.rn.f32 	%f445, %f434, %f444, %f430;
	fma.rn.f32 	%f446, %f435, %f444, %f431;
	sub.f32 	%f447, %f445, %f38;
	sub.f32 	%f448, %f446, %f39;
	mul.f32 	%f449, %f448, %f448;
	fma.rn.f32 	%f450, %f447, %f447, %f449;
	sqrt.rn.f32 	%f451, %f450;
	setp.lt.f32 	%p4, %f451, %f6241;
	selp.f32 	%f452, %f451, %f6241, %p4;
	ld.global.v2.f32 	{%f453, %f454}, [%rd27+16];
	ld.global.v2.f32 	{%f455, %f456}, [%rd27+24];
	sub.f32 	%f457, %f455, %f453;
	sub.f32 	%f458, %f456, %f454;
	sub.f32 	%f459, %f38, %f453;
	sub.f32 	%f460, %f39, %f454;
	mul.f32 	%f461, %f460, %f458;
	fma.rn.f32 	%f462, %f459, %f457, %f461;
	mul.f32 	%f463, %f458, %f458;
	fma.rn.f32 	%f464, %f457, %f457, %f463;
	div.rn.f32 	%f465, %f462, %f464;
	min.f32 	%f466, %f465, 0f3F800000;
	max.f32 	%f467, %f466, 0f00000000;
	fma.rn.f32 	%f468, %f457, %f467, %f453;
	fma.rn.f32 	%f469, %f458, %f467, %f454;
	sub.f32 	%f470, %f468, %f38;
	sub.f32 	%f471, %f469, %f39;
	mul.f32 	%f472, %f471, %f471;
	fma.rn.f32 	%f473, %f470, %f470, %f472;
	sqrt.rn.f32 	%f474, %f473;
	setp.lt.f32 	%p5, %f474, %f452;
	selp.f32 	%f475, %f474, %f452, %p5;
	ld.global.v2.f32 	{%f476, %f477}, [%rd27+32];
	ld.global.v2.f32 	{%f478, %f479}, [%rd27+40];
	sub.f32 	%f480, %f478, %f476;
	sub.f32 	%f481, %f479, %f477;
	sub.f32 	%f482, %f38, %f476;
	sub.f32 	%f483, %f39, %f477;
	mul.f32 	%f484, %f483, %f481;
	fma.rn.f32 	%f485, %f482, %f480, %f484;
	mul.f32 	%f486, %f481, %f481;
	fma.rn.f32 	%f487, %f480, %f480, %f486;
	div.rn.f32 	%f488, %f485, %f487;
	min.f32 	%f489, %f488, 0f3F800000;
	max.f32 	%f490, %f489, 0f00000000;
	fma.rn.f32 	%f491, %f480, %f490, %f476;
	fma.rn.f32 	%f492, %f481, %f490, %f477;
	sub.f32 	%f493, %f491, %f38;
	sub.f32 	%f494, %f492, %f39;
	mul.f32 	%f495, %f494, %f494;
	fma.rn.f32 	%f496, %f493, %f493, %f495;
	sqrt.rn.f32 	%f497, %f496;
	setp.lt.f32 	%p6, %f497, %f475;
	selp.f32 	%f498, %f497, %f475, %p6;
	ld.global.v2.f32 	{%f499, %f500}, [%rd27+48];
	ld.global.v2.f32 	{%f501, %f502}, [%rd27+56];
	sub.f32 	%f503, %f501, %f499;
	sub.f32 	%f504, %f502, %f500;
	sub.f32 	%f505, %f38, %f499;
	sub.f32 	%f506, %f39, %f500;
	mul.f32 	%f507, %f506, %f504;
	fma.rn.f32 	%f508, %f505, %f503, %f507;
	mul.f32 	%f509, %f504, %f504;
	fma.rn.f32 	%f510, %f503, %f503, %f509;
	div.rn.f32 	%f511, %f508, %f510;
	min.f32 	%f512, %f511, 0f3F800000;
	max.f32 	%f513, %f512, 0f00000000;
	fma.rn.f32 	%f514, %f503, %f513, %f499;
	fma.rn.f32 	%f515, %f504, %f513, %f500;
	sub.f32 	%f516, %f514, %f38;
	sub.f32 	%f517, %f515, %f39;
	mul.f32 	%f518, %f517, %f517;
	fma.rn.f32 	%f519, %f516, %f516, %f518;
	sqrt.rn.f32 	%f520, %f519;
	setp.lt.f32 	%p7, %f520, %f498;
	selp.f32 	%f6241, %f520, %f498, %p7;
	add.s32 	%r612, %r612, 4;
	setp.ne.s32 	%p8, %r612, %r614;
	@%p8 bra 	$L__BB5_41;
$L__BB5_42:
	setp.eq.s32 	%p9, %r39, 0;
	@%p9 bra 	$L__BB5_47;
	setp.eq.s32 	%p10, %r40, 0;
	@%p10 bra 	$L__BB5_45;
	shl.b32 	%r251, %r614, 1;
	mul.wide.u32 	%rd28, %r251, 8;
	add.s64 	%rd29, %rd3, %rd28;
	ld.global.v2.f32 	{%f522, %f523}, [%rd29];
	ld.global.v2.f32 	{%f524, %f525}, [%rd29+8];
	sub.f32 	%f526, %f524, %f522;
	sub.f32 	%f527, %f525, %f523;
	sub.f32 	%f528, %f38, %f522;
	sub.f32 	%f529, %f39, %f523;
	mul.f32 	%f530, %f529, %f527;
	fma.rn.f32 	%f531, %f528, %f526, %f530;
	mul.f32 	%f532, %f527, %f527;
	fma.rn.f32 	%f533, %f526, %f526, %f532;
	div.rn.f32 	%f534, %f531, %f533;
	min.f32 	%f535, %f534, 0f3F800000;
	max.f32 	%f536, %f535, 0f00000000;
	fma.rn.f32 	%f537, %f526, %f536, %f522;
	fma.rn.f32 	%f538, %f527, %f536, %f523;
	sub.f32 	%f539, %f537, %f38;
	sub.f32 	%f540, %f538, %f39;
	mul.f32 	%f541, %f540, %f540;
	fma.rn.f32 	%f542, %f539, %f539, %f541;
	sqrt.rn.f32 	%f543, %f542;
	setp.lt.f32 	%p11, %f543, %f6241;
	selp.f32 	%f544, %f543, %f6241, %p11;
	add.s32 	%r252, %r251, 2;
	mul.wide.u32 	%rd30, %r252, 8;
	add.s64 	%rd31, %rd3, %rd30;
	ld.global.v2.f32 	{%f545, %f546}, [%rd31];
	ld.global.v2.f32 	{%f547, %f548}, [%rd31+8];
	sub.f32 	%f549, %f547, %f545;
	sub.f32 	%f550, %f548, %f546;
	sub.f32 	%f551, %f38, %f545;
	sub.f32 	%f552, %f39, %f546;
	mul.f32 	%f553, %f552, %f550;
	fma.rn.f32 	%f554, %f551, %f549, %f553;
	mul.f32 	%f555, %f550, %f550;
	fma.rn.f32 	%f556, %f549, %f549, %f555;
	div.rn.f32 	%f557, %f554, %f556;
	min.f32 	%f558, %f557, 0f3F800000;
	max.f32 	%f559, %f558, 0f00000000;
	fma.rn.f32 	%f560, %f549, %f559, %f545;
	fma.rn.f32 	%f561, %f550, %f559, %f546;
	sub.f32 	%f562, %f560, %f38;
	sub.f32 	%f563, %f561, %f39;
	mul.f32 	%f564, %f563, %f563;
	fma.rn.f32 	%f565, %f562, %f562, %f564;
	sqrt.rn.f32 	%f566, %f565;
	setp.lt.f32 	%p12, %f566, %f544;
	selp.f32 	%f6241, %f566, %f544, %p12;
	sub.s32 	%r614, %r252, %r614;
$L__BB5_45:
	and.b32  	%r253, %r1, 1;
	setp.eq.b32 	%p13, %r253, 1;
	not.pred 	%p14, %p13;
	@%p14 bra 	$L__BB5_47;
	shl.b32 	%r254, %r614, 1;
	mul.wide.u32 	%rd32, %r254, 8;
	add.s64 	%rd33, %rd3, %rd32;
	ld.global.v2.f32 	{%f567, %f568}, [%rd33];
	ld.global.v2.f32 	{%f569, %f570}, [%rd33+8];
	sub.f32 	%f571, %f569, %f567;
	sub.f32 	%f572, %f570, %f568;
	sub.f32 	%f573, %f38, %f567;
	sub.f32 	%f574, %f39, %f568;
	mul.f32 	%f575, %f574, %f572;
	fma.rn.f32 	%f576, %f573, %f571, %f575;
	mul.f32 	%f577, %f572, %f572;
	fma.rn.f32 	%f578, %f571, %f571, %f577;
	div.rn.f32 	%f579, %f576, %f578;
	min.f32 	%f580, %f579, 0f3F800000;
	max.f32 	%f581, %f580, 0f00000000;
	fma.rn.f32 	%f582, %f571, %f581, %f567;
	fma.rn.f32 	%f583, %f572, %f581, %f568;
	sub.f32 	%f584, %f582, %f38;
	sub.f32 	%f585, %f583, %f39;
	mul.f32 	%f586, %f585, %f585;
	fma.rn.f32 	%f587, %f584, %f584, %f586;
	sqrt.rn.f32 	%f588, %f587;
	setp.lt.f32 	%p15, %f588, %f6241;
	selp.f32 	%f6241, %f588, %f6241, %p15;
$L__BB5_47:
	setp.lt.u32 	%p16, %r38, 3;
	ld.global.v2.f32 	{%f49, %f50}, [%rd9+2048];
	mov.f32 	%f6247, 0f7F7FFFFF;
	mov.b32 	%r617, 0;
	@%p16 bra 	$L__BB5_50;
	and.b32  	%r617, %r1, 2147483644;
	mov.f32 	%f6247, 0f7F7FFFFF;
	mov.b32 	%r615, 0;
$L__BB5_49:
	.pragma "nounroll";
	shl.b32 	%r257, %r615, 1;
	mul.wide.u32 	%rd34, %r257, 8;
	add.s64 	%rd35, %rd3, %rd34;
	ld.global.v2.f32 	{%f592, %f593}, [%rd35];
	ld.global.v2.f32 	{%f594, %f595}, [%rd35+8];
	sub.f32 	%f596, %f594, %f592;
	sub.f32 	%f597, %f595, %f593;
	sub.f32 	%f598, %f49, %f592;
	sub.f32 	%f599, %f50, %f593;
	mul.f32 	%f600, %f599, %f597;
	fma.rn.f32 	%f601, %f598, %f596, %f600;
	mul.f32 	%f602, %f597, %f597;
	fma.rn.f32 	%f603, %f596, %f596, %f602;
	div.rn.f32 	%f604, %f601, %f603;
	min.f32 	%f605, %f604, 0f3F800000;
	max.f32 	%f606, %f605, 0f00000000;
	fma.rn.f32 	%f607, %f596, %f606, %f592;
	fma.rn.f32 	%f608, %f597, %f606, %f593;
	sub.f32 	%f609, %f607, %f49;
	sub.f32 	%f610, %f608, %f50;
	mul.f32 	%f611, %f610, %f610;
	fma.rn.f32 	%f612, %f609, %f609, %f611;
	sqrt.rn.f32 	%f613, %f612;
	setp.lt.f32 	%p17, %f613, %f6247;
	selp.f32 	%f614, %f613, %f6247, %p17;
	ld.global.v2.f32 	{%f615, %f616}, [%rd35+16];
	ld.global.v2.f32 	{%f617, %f618}, [%rd35+24];
	sub.f32 	%f619, %f617, %f615;
	sub.f32 	%f620, %f618, %f616;
	sub.f32 	%f621, %f49, %f615;
	sub.f32 	%f622, %f50, %f616;
	mul.f32 	%f623, %f622, %f620;
	fma.rn.f32 	%f624, %f621, %f619, %f623;
	mul.f32 	%f625, %f620, %f620;
	fma.rn.f32 	%f626, %f619, %f619, %f625;
	div.rn.f32 	%f627, %f624, %f626;
	min.f32 	%f628, %f627, 0f3F800000;
	max.f32 	%f629, %f628, 0f00000000;
	fma.rn.f32 	%f630, %f619, %f629, %f615;
	fma.rn.f32 	%f631, %f620, %f629, %f616;
	sub.f32 	%f632, %f630, %f49;
	sub.f32 	%f633, %f631, %f50;
	mul.f32 	%f634, %f633, %f633;
	fma.rn.f32 	%f635, %f632, %f632, %f634;
	sqrt.rn.f32 	%f636, %f635;
	setp.lt.f32 	%p18, %f636, %f614;
	selp.f32 	%f637, %f636, %f614, %p18;
	ld.global.v2.f32 	{%f638, %f639}, [%rd35+32];
	ld.global.v2.f32 	{%f640, %f641}, [%rd35+40];
	sub.f32 	%f642, %f640, %f638;
	sub.f32 	%f643, %f641, %f639;
	sub.f32 	%f644, %f49, %f638;
	sub.f32 	%f645, %f50, %f639;
	mul.f32 	%f646, %f645, %f643;
	fma.rn.f32 	%f647, %f644, %f642, %f646;
	mul.f32 	%f648, %f643, %f643;
	fma.rn.f32 	%f649, %f642, %f642, %f648;
	div.rn.f32 	%f650, %f647, %f649;
	min.f32 	%f651, %f650, 0f3F800000;
	max.f32 	%f652, %f651, 0f00000000;
	fma.rn.f32 	%f653, %f642, %f652, %f638;
	fma.rn.f32 	%f654, %f643, %f652, %f639;
	sub.f32 	%f655, %f653, %f49;
	sub.f32 	%f656, %f654, %f50;
	mul.f32 	%f657, %f656, %f656;
	fma.rn.f32 	%f658, %f655, %f655, %f657;
	sqrt.rn.f32 	%f659, %f658;
	setp.lt.f32 	%p19, %f659, %f637;
	selp.f32 	%f660, %f659, %f637, %p19;
	ld.global.v2.f32 	{%f661, %f662}, [%rd35+48];
	ld.global.v2.f32 	{%f663, %f664}, [%rd35+56];
	sub.f32 	%f665, %f663, %f661;
	sub.f32 	%f666, %f664, %f662;
	sub.f32 	%f667, %f49, %f661;
	sub.f32 	%f668, %f50, %f662;
	mul.f32 	%f669, %f668, %f666;
	fma.rn.f32 	%f670, %f667, %f665, %f669;
	mul.f32 	%f671, %f666, %f666;
	fma.rn.f32 	%f672, %f665, %f665, %f671;
	div.rn.f32 	%f673, %f670, %f672;
	min.f32 	%f674, %f673, 0f3F800000;
	max.f32 	%f675, %f674, 0f00000000;
	fma.rn.f32 	%f676, %f665, %f675, %f661;
	fma.rn.f32 	%f677, %f666, %f675, %f662;
	sub.f32 	%f678, %f676, %f49;
	sub.f32 	%f679, %f677, %f50;
	mul.f32 	%f680, %f679, %f679;
	fma.rn.f32 	%f681, %f678, %f678, %f680;
	sqrt.rn.f32 	%f682, %f681;
	setp.lt.f32 	%p20, %f682, %f660;
	selp.f32 	%f6247, %f682, %f660, %p20;
	add.s32 	%r615, %r615, 4;
	setp.ne.s32 	%p21, %r615, %r617;
	@%p21 bra 	$L__BB5_49;
$L__BB5_50:
	setp.eq.s32 	%p22, %r39, 0;
	@%p22 bra 	$L__BB5_55;
	setp.eq.s32 	%p23, %r40, 0;
	@%p23 bra 	$L__BB5_53;
	shl.b32 	%r258, %r617, 1;
	mul.wide.u32 	%rd36, %r258, 8;
	add.s64 	%rd37, %rd3, %rd36;
	ld.global.v2.f32 	{%f684, %f685}, [%rd37];
	ld.global.v2.f32 	{%f686, %f687}, [%rd37+8];
	sub.f32 	%f688, %f686, %f684;
	sub.f32 	%f689, %f687, %f685;
	sub.f32 	%f690, %f49, %f684;
	sub.f32 	%f691, %f50, %f685;
	mul.f32 	%f692, %f691, %f689;
	fma.rn.f32 	%f693, %f690, %f688, %f692;
	mul.f32 	%f694, %f689, %f689;
	fma.rn.f32 	%f695, %f688, %f688, %f694;
	div.rn.f32 	%f696, %f693, %f695;
	min.f32 	%f697, %f696, 0f3F800000;
	max.f32 	%f698, %f697, 0f00000000;
	fma.rn.f32 	%f699, %f688, %f698, %f684;
	fma.rn.f32 	%f700, %f689, %f698, %f685;
	sub.f32 	%f701, %f699, %f49;
	sub.f32 	%f702, %f700, %f50;
	mul.f32 	%f703, %f702, %f702;
	fma.rn.f32 	%f704, %f701, %f701, %f703;
	sqrt.rn.f32 	%f705, %f704;
	setp.lt.f32 	%p24, %f705, %f6247;
	selp.f32 	%f706, %f705, %f6247, %p24;
	add.s32 	%r259, %r258, 2;
	mul.wide.u32 	%rd38, %r259, 8;
	add.s64 	%rd39, %rd3, %rd38;
	ld.global.v2.f32 	{%f707, %f708}, [%rd39];
	ld.global.v2.f32 	{%f709, %f710}, [%rd39+8];
	sub.f32 	%f711, %f709, %f707;
	sub.f32 	%f712, %f710, %f708;
	sub.f32 	%f713, %f49, %f707;
	sub.f32 	%f714, %f50, %f708;
	mul.f32 	%f715, %f714, %f712;
	fma.rn.f32 	%f716, %f713, %f711, %f715;
	mul.f32 	%f717, %f712, %f712;
	fma.rn.f32 	%f718, %f711, %f711, %f717;
	div.rn.f32 	%f719, %f716, %f718;
	min.f32 	%f720, %f719, 0f3F800000;
	max.f32 	%f721, %f720, 0f00000000;
	fma.rn.f32 	%f722, %f711, %f721, %f707;
	fma.rn.f32 	%f723, %f712, %f721, %f708;
	sub.f32 	%f724, %f722, %f49;
	sub.f32 	%f725, %f723, %f50;
	mul.f32 	%f726, %f725, %f725;
	fma.rn.f32 	%f727, %f724, %f724, %f726;
	sqrt.rn.f32 	%f728, %f727;
	setp.lt.f32 	%p25, %f728, %f706;
	selp.f32 	%f6247, %f728, %f706, %p25;
	sub.s32 	%r617, %r259, %r617;
$L__BB5_53:
	and.b32  	%r260, %r1, 1;
	setp.eq.b32 	%p26, %r260, 1;
	not.pred 	%p27, %p26;
	@%p27 bra 	$L__BB5_55;
	shl.b32 	%r261, %r617, 1;
	mul.wide.u32 	%rd40, %r261, 8;
	add.s64 	%rd41, %rd3, %rd40;
	ld.global.v2.f32 	{%f729, %f730}, [%rd41];
	ld.global.v2.f32 	{%f731, %f732}, [%rd41+8];
	sub.f32 	%f733, %f731, %f729;
	sub.f32 	%f734, %f732, %f730;
	sub.f32 	%f735, %f49, %f729;
	sub.f32 	%f736, %f50, %f730;
	mul.f32 	%f737, %f736, %f734;
	fma.rn.f32 	%f738, %f735, %f733, %f737;
	mul.f32 	%f739, %f734, %f734;
	fma.rn.f32 	%f740, %f733, %f733, %f739;
	div.rn.f32 	%f741, %f738, %f740;
	min.f32 	%f742, %f741, 0f3F800000;
	max.f32 	%f743, %f742, 0f00000000;
	fma.rn.f32 	%f744, %f733, %f743, %f729;
	fma.rn.f32 	%f745, %f734, %f743, %f730;
	sub.f32 	%f746, %f744, %f49;
	sub.f32 	%f747, %f745, %f50;
	mul.f32 	%f748, %f747, %f747;
	fma.rn.f32 	%f749, %f746, %f746, %f748;
	sqrt.rn.f32 	%f750, %f749;
	setp.lt.f32 	%p28, %f750, %f6247;
	selp.f32 	%f6247, %f750, %f6247, %p28;
$L__BB5_55:
	setp.lt.u32 	%p29, %r38, 3;
	ld.global.v2.f32 	{%f60, %f61}, [%rd9+4096];
	mov.f32 	%f6253, 0f7F7FFFFF;
	mov.b32 	%r620, 0;
	@%p29 bra 	$L__BB5_58;
	and.b32  	%r620, %r1, 2147483644;
	mov.f32 	%f6253, 0f7F7FFFFF;
	mov.b32 	%r618, 0;
$L__BB5_57:
	.pragma "nounroll";
	shl.b32 	%r264, %r618, 1;
	mul.wide.u32 	%rd42, %r264, 8;
	add.s64 	%rd43, %rd3, %rd42;
	ld.global.v2.f32 	{%f754, %f755}, [%rd43];
	ld.global.v2.f32 	{%f756, %f757}, [%rd43+8];
	sub.f32 	%f758, %f756, %f754;
	sub.f32 	%f759, %f757, %f755;
	sub.f32 	%f760, %f60, %f754;
	sub.f32 	%f761, %f61, %f755;
	mul.f32 	%f762, %f761, %f759;
	fma.rn.f32 	%f763, %f760, %f758, %f762;
	mul.f32 	%f764, %f759, %f759;
	fma.rn.f32 	%f765, %f758, %f758, %f764;
	div.rn.f32 	%f766, %f763, %f765;
	min.f32 	%f767, %f766, 0f3F800000;
	max.f32 	%f768, %f767, 0f00000000;
	fma.rn.f32 	%f769, %f758, %f768, %f754;
	fma.rn.f32 	%f770, %f759, %f768, %f755;
	sub.f32 	%f771, %f769, %f60;
	sub.f32 	%f772, %f770, %f61;
	mul.f32 	%f773, %f772, %f772;
	fma.rn.f32 	%f774, %f771, %f771, %f773;
	sqrt.rn.f32 	%f775, %f774;
	setp.lt.f32 	%p30, %f775, %f6253;
	selp.f32 	%f776, %f775, %f6253, %p30;
	ld.global.v2.f32 	{%f777, %f778}, [%rd43+16];
	ld.global.v2.f32 	{%f779, %f780}, [%rd43+24];
	sub.f32 	%f781, %f779, %f777;
	sub.f32 	%f782, %f780, %f778;
	sub.f32 	%f783, %f60, %f777;
	sub.f32 	%f784, %f61, %f778;
	mul.f32 	%f785, %f784, %f782;
	fma.rn.f32 	%f786, %f783, %f781, %f785;
	mul.f32 	%f787, %f782, %f782;
	fma.rn.f32 	%f788, %f781, %f781, %f787;
	div.rn.f32 	%f789, %f786, %f788;
	min.f32 	%f790, %f789, 0f3F800000;
	max.f32 	%f791, %f790, 0f00000000;
	fma.rn.f32 	%f792, %f781, %f791, %f777;
	fma.rn.f32 	%f793, %f782, %f791, %f778;
	sub.f32 	%f794, %f792, %f60;
	sub.f32 	%f795, %f793, %f61;
	mul.f32 	%f796, %f795, %f795;
	fma.rn.f32 	%f797, %f794, %f794, %f796;
	sqrt.rn.f32 	%f798, %f797;
	setp.lt.f32 	%p31, %f798, %f776;
	selp.f32 	%f799, %f798, %f776, %p31;
	ld.global.v2.f32 	{%f800, %f801}, [%rd43+32];
	ld.global.v2.f32 	{%f802, %f803}, [%rd43+40];
	sub.f32 	%f804, %f802, %f800;
	sub.f32 	%f805, %f803, %f801;
	sub.f32 	%f806, %f60, %f800;
	sub.f32 	%f807, %f61, %f801;
	mul.f32 	%f808, %f807, %f805;
	fma.rn.f32 	%f809, %f806, %f804, %f808;
	mul.f32 	%f810, %f805, %f805;
	fma.rn.f32 	%f811, %f804, %f804, %f810;
	div.rn.f32 	%f812, %f809, %f811;
	min.f32 	%f813, %f812, 0f3F800000;
	max.f32 	%f814, %f813, 0f00000000;
	fma.rn.f32 	%f815, %f804, %f814, %f800;
	fma.rn.f32 	%f816, %f805, %f814, %f801;
	sub.f32 	%f817, %f815, %f60;
	sub.f32 	%f818, %f816, %f61;
	mul.f32 	%f819, %f818, %f818;
	fma.rn.f32 	%f820, %f817, %f817, %f819;
	sqrt.rn.f32 	%f821, %f820;
	setp.lt.f32 	%p32, %f821, %f799;
	selp.f32 	%f822, %f821, %f799, %p32;
	ld.global.v2.f32 	{%f823, %f824}, [%rd43+48];
	ld.global.v2.f32 	{%f825, %f826}, [%rd43+56];
	sub.f32 	%f827, %f825, %f823;
	sub.f32 	%f828, %f826, %f824;
	sub.f32 	%f829, %f60, %f823;
	sub.f32 	%f830, %f61, %f824;
	mul.f32 	%f831, %f830, %f828;
	fma.rn.f32 	%f832, %f829, %f827, %f831;
	mul.f32 	%f833, %f828, %f828;
	fma.rn.f32 	%f834, %f827, %f827, %f833;
	div.rn.f32 	%f835, %f832, %f834;
	min.f32 	%f836, %f835, 0f3F800000;
	max.f32 	%f837, %f836, 0f00000000;
	fma.rn.f32 	%f838, %f827, %f837, %f823;
	fma.rn.f32 	%f839, %f828, %f837, %f824;
	sub.f32 	%f840, %f838, %f60;
	sub.f32 	%f841, %f839, %f61;
	mul.f32 	%f842, %f841, %f841;
	fma.rn.f32 	%f843, %f840, %f840, %f842;
	sqrt.rn.f32 	%f844, %f843;
	setp.lt.f32 	%p33, %f844, %f822;
	selp.f32 	%f6253, %f844, %f822, %p33;
	add.s32 	%r618, %r618, 4;
	setp.ne.s32 	%p34, %r618, %r620;
	@%p34 bra 	$L__BB5_57;
$L__BB5_58:
	setp.eq.s32 	%p35, %r39, 0;
	@%p35 bra 	$L__BB5_63;
	setp.eq.s32 	%p36, %r40, 0;
	@%p36 bra 	$L__BB5_61;
	shl.b32 	%r265, %r620, 1;
	mul.wide.u32 	%rd44, %r265, 8;
	add.s64 	%rd45, %rd3, %rd44;
	ld.global.v2.f32 	{%f846, %f847}, [%rd45];
	ld.global.v2.f32 	{%f848, %f849}, [%rd45+8];
	sub.f32 	%f850, %f848, %f846;
	sub.f32 	%f851, %f849, %f847;
	sub.f32 	%f852, %f60, %f846;
	sub.f32 	%f853, %f61, %f847;
	mul.f32 	%f854, %f853, %f851;
	fma.rn.f32 	%f855, %f852, %f850, %f854;
	mul.f32 	%f856, %f851, %f851;
	fma.rn.f32 	%f857, %f850, %f850, %f856;
	div.rn.f32 	%f858, %f855, %f857;
	min.f32 	%f859, %f858, 0f3F800000;
	max.f32 	%f860, %f859, 0f00000000;
	fma.rn.f32 	%f861, %f850, %f860, %f846;
	fma.rn.f32 	%f862, %f851, %f860, %f847;
	sub.f32 	%f863, %f861, %f60;
	sub.f32 	%f864, %f862, %f61;
	mul.f32 	%f865, %f864, %f864;
	fma.rn.f32 	%f866, %f863, %f863, %f865;
	sqrt.rn.f32 	%f867, %f866;
	setp.lt.f32 	%p37, %f867, %f6253;
	selp.f32 	%f868, %f867, %f6253, %p37;
	add.s32 	%r266, %r265, 2;
	mul.wide.u32 	%rd46, %r266, 8;
	add.s64 	%rd47, %rd3, %rd46;
	ld.global.v2.f32 	{%f869, %f870}, [%rd47];
	ld.global.v2.f32 	{%f871, %f872}, [%rd47+8];
	sub.f32 	%f873, %f871, %f869;
	sub.f32 	%f874, %f872, %f870;
	sub.f32 	%f875, %f60, %f869;
	sub.f32 	%f876, %f61, %f870;
	mul.f32 	%f877, %f876, %f874;
	fma.rn.f32 	%f878, %f875, %f873, %f877;
	mul.f32 	%f879, %f874, %f874;
	fma.rn.f32 	%f880, %f873, %f873, %f879;
	div.rn.f32 	%f881, %f878, %f880;
	min.f32 	%f882, %f881, 0f3F800000;
	max.f32 	%f883, %f882, 0f00000000;
	fma.rn.f32 	%f884, %f873, %f883, %f869;
	fma.rn.f32 	%f885, %f874, %f883, %f870;
	sub.f32 	%f886, %f884, %f60;
	sub.f32 	%f887, %f885, %f61;
	mul.f32 	%f888, %f887, %f887;
	fma.rn.f32 	%f889, %f886, %f886, %f888;
	sqrt.rn.f32 	%f890, %f889;
	setp.lt.f32 	%p38, %f890, %f868;
	selp.f32 	%f6253, %f890, %f868, %p38;
	sub.s32 	%r620, %r266, %r620;
$L__BB5_61:
	and.b32  	%r267, %r1, 1;
	setp.eq.b32 	%p39, %r267, 1;
	not.pred 	%p40, %p39;
	@%p40 bra 	$L__BB5_63;
	shl.b32 	%r268, %r620, 1;
	mul.wide.u32 	%rd48, %r268, 8;
	add.s64 	%rd49, %rd3, %rd48;
	ld.global.v2.f32 	{%f891, %f892}, [%rd49];
	ld.global.v2.f32 	{%f893, %f894}, [%rd49+8];
	sub.f32 	%f895, %f893, %f891;
	sub.f32 	%f896, %f894, %f892;
	sub.f32 	%f897, %f60, %f891;
	sub.f32 	%f898, %f61, %f892;
	mul.f32 	%f899, %f898, %f896;
	fma.rn.f32 	%f900, %f897, %f895, %f899;
	mul.f32 	%f901, %f896, %f896;
	fma.rn.f32 	%f902, %f895, %f895, %f901;
	div.rn.f32 	%f903, %f900, %f902;
	min.f32 	%f904, %f903, 0f3F800000;
	max.f32 	%f905, %f904, 0f00000000;
	fma.rn.f32 	%f906, %f895, %f905, %f891;
	fma.rn.f32 	%f907, %f896, %f905, %f892;
	sub.f32 	%f908, %f906, %f60;
	sub.f32 	%f909, %f907, %f61;
	mul.f32 	%f910, %f909, %f909;
	fma.rn.f32 	%f911, %f908, %f908, %f910;
	sqrt.rn.f32 	%f912, %f911;
	setp.lt.f32 	%p41, %f912, %f6253;
	selp.f32 	%f6253, %f912, %f6253, %p41;
$L__BB5_63:
	setp.lt.u32 	%p42, %r38, 3;
	ld.global.v2.f32 	{%f71, %f72}, [%rd9+6144];
	mov.f32 	%f6259, 0f7F7FFFFF;
	mov.b32 	%r623, 0;
	@%p42 bra 	$L__BB5_66;
	and.b32  	%r623, %r1, 2147483644;
	mov.f32 	%f6259, 0f7F7FFFFF;
	mov.b32 	%r621, 0;
$L__BB5_65:
	.pragma "nounroll";
	shl.b32 	%r271, %r621, 1;
	mul.wide.u32 	%rd50, %r271, 8;
	add.s64 	%rd51, %rd3, %rd50;
	ld.global.v2.f32 	{%f916, %f917}, [%rd51];
	ld.global.v2.f32 	{%f918, %f919}, [%rd51+8];
	sub.f32 	%f920, %f918, %f916;
	sub.f32 	%f921, %f919, %f917;
	sub.f32 	%f922, %f71, %f916;
	sub.f32 	%f923, %f72, %f917;
	mul.f32 	%f924, %f923, %f921;
	fma.rn.f32 	%f925, %f922, %f920, %f924;
	mul.f32 	%f926, %f921, %f921;
	fma.rn.f32 	%f927, %f920, %f920, %f926;
	div.rn.f32 	%f928, %f925, %f927;
	min.f32 	%f929, %f928, 0f3F800000;
	max.f32 	%f930, %f929, 0f00000000;
	fma.rn.f32 	%f931, %f920, %f930, %f916;
	fma.rn.f32 	%f932, %f921, %f930, %f917;
	sub.f32 	%f933, %f931, %f71;
	sub.f32 	%f934, %f932, %f72;
	mul.f32 	%f935, %f934, %f934;
	fma.rn.f32 	%f936, %f933, %f933, %f935;
	sqrt.rn.f32 	%f937, %f936;
	setp.lt.f32 	%p43, %f937, %f6259;
	selp.f32 	%f938, %f937, %f6259, %p43;
	ld.global.v2.f32 	{%f939, %f940}, [%rd51+16];
	ld.global.v2.f32 	{%f941, %f942}, [%rd51+24];
	sub.f32 	%f943, %f941, %f939;
	sub.f32 	%f944, %f942, %f940;
	sub.f32 	%f945, %f71, %f939;
	sub.f32 	%f946, %f72, %f940;
	mul.f32 	%f947, %f946, %f944;
	fma.rn.f32 	%f948, %f945, %f943, %f947;
	mul.f32 	%f949, %f944, %f944;
	fma.rn.f32 	%f950, %f943, %f943, %f949;
	div.rn.f32 	%f951, %f948, %f950;
	min.f32 	%f952, %f951, 0f3F800000;
	max.f32 	%f953, %f952, 0f00000000;
	fma.rn.f32 	%f954, %f943, %f953, %f939;
	fma.rn.f32 	%f955, %f944, %f953, %f940;
	sub.f32 	%f956, %f954, %f71;
	sub.f32 	%f957, %f955, %f72;
	mul.f32 	%f958, %f957, %f957;
	fma.rn.f32 	%f959, %f956, %f956, %f958;
	sqrt.rn.f32 	%f960, %f959;
	setp.lt.f32 	%p44, %f960, %f938;
	selp.f32 	%f961, %f960, %f938, %p44;
	ld.global.v2.f32 	{%f962, %f963}, [%rd51+32];
	ld.global.v2.f32 	{%f964, %f965}, [%rd51+40];
	sub.f32 	%f966, %f964, %f962;
	sub.f32 	%f967, %f965, %f963;
	sub.f32 	%f968, %f71, %f962;
	sub.f32 	%f969, %f72, %f963;
	mul.f32 	%f970, %f969, %f967;
	fma.rn.f32 	%f971, %f968, %f966, %f970;
	mul.f32 	%f972, %f967, %f967;
	fma.rn.f32 	%f973, %f966, %f966, %f972;
	div.rn.f32 	%f974, %f971, %f973;
	min.f32 	%f975, %f974, 0f3F800000;
	max.f32 	%f976, %f975, 0f00000000;
	fma.rn.f32 	%f977, %f966, %f976, %f962;
	fma.rn.f32 	%f978, %f967, %f976, %f963;
	sub.f32 	%f979, %f977, %f71;
	sub.f32 	%f980, %f978, %f72;
	mul.f32 	%f981, %f980, %f980;
	fma.rn.f32 	%f982, %f979, %f979, %f981;
	sqrt.rn.f32 	%f983, %f982;
	setp.lt.f32 	%p45, %f983, %f961;
	selp.f32 	%f984, %f983, %f961, %p45;
	ld.global.v2.f32 	{%f985, %f986}, [%rd51+48];
	ld.global.v2.f32 	{%f987, %f988}, [%rd51+56];
	sub.f32 	%f989, %f987, %f985;
	sub.f32 	%f990, %f988, %f986;
	sub.f32 	%f991, %f71, %f985;
	sub.f32 	%f992, %f72, %f986;
	mul.f32 	%f993, %f992, %f990;
	fma.rn.f32 	%f994, %f991, %f989, %f993;
	mul.f32 	%f995, %f990, %f990;
	fma.rn.f32 	%f996, %f989, %f989, %f995;
	div.rn.f32 	%f997, %f994, %f996;
	min.f32 	%f998, %f997, 0f3F800000;
	max.f32 	%f999, %f998, 0f00000000;
	fma.rn.f32 	%f1000, %f989, %f999, %f985;
	fma.rn.f32 	%f1001, %f990, %f999, %f986;
	sub.f32 	%f1002, %f1000, %f71;
	sub.f32 	%f1003, %f1001, %f72;
	mul.f32 	%f1004, %f1003, %f1003;
	fma.rn.f32 	%f1005, %f1002, %f1002, %f1004;
	sqrt.rn.f32 	%f1006, %f1005;
	setp.lt.f32 	%p46, %f1006, %f984;
	selp.f32 	%f6259, %f1006, %f984, %p46;
	add.s32 	%r621, %r621, 4;
	setp.ne.s32 	%p47, %r621, %r623;
	@%p47 bra 	$L__BB5_65;
$L__BB5_66:
	setp.eq.s32 	%p48, %r39, 0;
	@%p48 bra 	$L__BB5_71;
	setp.eq.s32 	%p49, %r40, 0;
	@%p49 bra 	$L__BB5_69;
	shl.b32 	%r272, %r623, 1;
	mul.wide.u32 	%rd52, %r272, 8;
	add.s64 	%rd53, %rd3, %rd52;
	ld.global.v2.f32 	{%f1008, %f1009}, [%rd53];
	ld.global.v2.f32 	{%f1010, %f1011}, [%rd53+8];
	sub.f32 	%f1012, %f1010, %f1008;
	sub.f32 	%f1013, %f1011, %f1009;
	sub.f32 	%f1014, %f71, %f1008;
	sub.f32 	%f1015, %f72, %f1009;
	mul.f32 	%f1016, %f1015, %f1013;
	fma.rn.f32 	%f1017, %f1014, %f1012, %f1016;
	mul.f32 	%f1018, %f1013, %f1013;
	fma.rn.f32 	%f1019, %f1012, %f1012, %f1018;
	div.rn.f32 	%f1020, %f1017, %f1019;
	min.f32 	%f1021, %f1020, 0f3F800000;
	max.f32 	%f1022, %f1021, 0f00000000;
	fma.rn.f32 	%f1023, %f1012, %f1022, %f1008;
	fma.rn.f32 	%f1024, %f1013, %f1022, %f1009;
	sub.f32 	%f1025, %f1023, %f71;
	sub.f32 	%f1026, %f1024, %f72;
	mul.f32 	%f1027, %f1026, %f1026;
	fma.rn.f32 	%f1028, %f1025, %f1025, %f1027;
	sqrt.rn.f32 	%f1029, %f1028;
	setp.lt.f32 	%p50, %f1029, %f6259;
	selp.f32 	%f1030, %f1029, %f6259, %p50;
	add.s32 	%r273, %r272, 2;
	mul.wide.u32 	%rd54, %r273, 8;
	add.s64 	%rd55, %rd3, %rd54;
	ld.global.v2.f32 	{%f1031, %f1032}, [%rd55];
	ld.global.v2.f32 	{%f1033, %f1034}, [%rd55+8];
	sub.f32 	%f1035, %f1033, %f1031;
	sub.f32 	%f1036, %f1034, %f1032;
	sub.f32 	%f1037, %f71, %f1031;
	sub.f32 	%f1038, %f72, %f1032;
	mul.f32 	%f1039, %f1038, %f1036;
	fma.rn.f32 	%f1040, %f1037, %f1035, %f1039;
	mul.f32 	%f1041, %f1036, %f1036;
	fma.rn.f32 	%f1042, %f1035, %f1035, %f1041;
	div.rn.f32 	%f1043, %f1040, %f1042;
	min.f32 	%f1044, %f1043, 0f3F800000;
	max.f32 	%f1045, %f1044, 0f00000000;
	fma.rn.f32 	%f1046, %f1035, %f1045, %f1031;
	fma.rn.f32 	%f1047, %f1036, %f1045, %f1032;
	sub.f32 	%f1048, %f1046, %f71;
	sub.f32 	%f1049, %f1047, %f72;
	mul.f32 	%f1050, %f1049, %f1049;
	fma.rn.f32 	%f1051, %f1048, %f1048, %f1050;
	sqrt.rn.f32 	%f1052, %f1051;
	setp.lt.f32 	%p51, %f1052, %f1030;
	selp.f32 	%f6259, %f1052, %f1030, %p51;
	sub.s32 	%r623, %r273, %r623;
$L__BB5_69:
	and.b32  	%r274, %r1, 1;
	setp.eq.b32 	%p52, %r274, 1;
	not.pred 	%p53, %p52;
	@%p53 bra 	$L__BB5_71;
	shl.b32 	%r275, %r623, 1;
	mul.wide.u32 	%rd56, %r275, 8;
	add.s64 	%rd57, %rd3, %rd56;
	ld.global.v2.f32 	{%f1053, %f1054}, [%rd57];
	ld.global.v2.f32 	{%f1055, %f1056}, [%rd57+8];
	sub.f32 	%f1057, %f1055, %f1053;
	sub.f32 	%f1058, %f1056, %f1054;
	sub.f32 	%f1059, %f71, %f1053;
	sub.f32 	%f1060, %f72, %f1054;
	mul.f32 	%f1061, %f1060, %f1058;
	fma.rn.f32 	%f1062, %f1059, %f1057, %f1061;
	mul.f32 	%f1063, %f1058, %f1058;
	fma.rn.f32 	%f1064, %f1057, %f1057, %f1063;
	div.rn.f32 	%f1065, %f1062, %f1064;
	min.f32 	%f1066, %f1065, 0f3F800000;
	max.f32 	%f1067, %f1066, 0f00000000;
	fma.rn.f32 	%f1068, %f1057, %f1067, %f1053;
	fma.rn.f32 	%f1069, %f1058, %f1067, %f1054;
	sub.f32 	%f1070, %f1068, %f71;
	sub.f32 	%f1071, %f1069, %f72;
	mul.f32 	%f1072, %f1071, %f1071;
	fma.rn.f32 	%f1073, %f1070, %f1070, %f1072;
	sqrt.rn.f32 	%f1074, %f1073;
	setp.lt.f32 	%p54, %f1074, %f6259;
	selp.f32 	%f6259, %f1074, %f6259, %p54;
$L__BB5_71:
	setp.lt.u32 	%p55, %r38, 3;
	ld.global.v2.f32 	{%f82, %f83}, [%rd9+8192];
	mov.f32 	%f6265, 0f7F7FFFFF;
	mov.b32 	%r626, 0;
	@%p55 bra 	$L__BB5_74;
	and.b32  	%r626, %r1, 2147483644;
	mov.f32 	%f6265, 0f7F7FFFFF;
	mov.b32 	%r624, 0;
$L__BB5_73:
	.pragma "nounroll";
	shl.b32 	%r278, %r624, 1;
	mul.wide.u32 	%rd58, %r278, 8;
	add.s64 	%rd59, %rd3, %rd58;
	ld.global.v2.f32 	{%f1078, %f1079}, [%rd59];
	ld.global.v2.f32 	{%f1080, %f1081}, [%rd59+8];
	sub.f32 	%f1082, %f1080, %f1078;
	sub.f32 	%f1083, %f1081, %f1079;
	sub.f32 	%f1084, %f82, %f1078;
	sub.f32 	%f1085, %f83, %f1079;
	mul.f32 	%f1086, %f1085, %f1083;
	fma.rn.f32 	%f1087, %f1084, %f1082, %f1086;
	mul.f32 	%f1088, %f1083, %f1083;
	fma.rn.f32 	%f1089, %f1082, %f1082, %f1088;
	div.rn.f32 	%f1090, %f1087, %f1089;
	min.f32 	%f1091, %f1090, 0f3F800000;
	max.f32 	%f1092, %f1091, 0f00000000;
	fma.rn.f32 	%f1093, %f1082, %f1092, %f1078;
	fma.rn.f32 	%f1094, %f1083, %f1092, %f1079;
	sub.f32 	%f1095, %f1093, %f82;
	sub.f32 	%f1096, %f1094, %f83;
	mul.f32 	%f1097, %f1096, %f1096;
	fma.rn.f32 	%f1098, %f1095, %f1095, %f1097;
	sqrt.rn.f32 	%f1099, %f1098;
	setp.lt.f32 	%p56, %f1099, %f6265;
	selp.f32 	%f1100, %f1099, %f6265, %p56;
	ld.global.v2.f32 	{%f1101, %f1102}, [%rd59+16];
	ld.global.v2.f32 	{%f1103, %f1104}, [%rd59+24];
	sub.f32 	%f1105, %f1103, %f1101;
	sub.f32 	%f1106, %f1104, %f1102;
	sub.f32 	%f1107, %f82, %f1101;
	sub.f32 	%f1108, %f83, %f1102;
	mul.f32 	%f1109, %f1108, %f1106;
	fma.rn.f32 	%f1110, %f1107, %f1105, %f1109;
	mul.f32 	%f1111, %f1106, %f1106;
	fma.rn.f32 	%f1112, %f1105, %f1105, %f1111;
	div.rn.f32 	%f1113, %f1110, %f1112;
	min.f32 	%f1114, %f1113, 0f3F800000;
	max.f32 	%f1115, %f1114, 0f00000000;
	fma.rn.f32 	%f1116, %f1105, %f1115, %f1101;
	fma.rn.f32 	%f1117, %f1106, %f1115, %f1102;
	sub.f32 	%f1118, %f1116, %f82;
	sub.f32 	%f1119, %f1117, %f83;
	mul.f32 	%f1120, %f1119, %f1119;
	fma.rn.f32 	%f1121, %f1118, %f1118, %f1120;
	sqrt.rn.f32 	%f1122, %f1121;
	setp.lt.f32 	%p57, %f1122, %f1100;
	selp.f32 	%f1123, %f1122, %f1100, %p57;
	ld.global.v2.f32 	{%f1124, %f1125}, [%rd59+32];
	ld.global.v2.f32 	{%f1126, %f1127}, [%rd59+40];
	sub.f32 	%f1128, %f1126, %f1124;
	sub.f32 	%f1129, %f1127, %f1125;
	sub.f32 	%f1130, %f82, %f1124;
	sub.f32 	%f1131, %f83, %f1125;
	mul.f32 	%f1132, %f1131, %f1129;
	fma.rn.f32 	%f1133, %f1130, %f1128, %f1132;
	mul.f32 	%f1134, %f1129, %f1129;
	fma.rn.f32 	%f1135, %f1128, %f1128, %f1134;
	div.rn.f32 	%f1136, %f1133, %f1135;
	min.f32 	%f1137, %f1136, 0f3F800000;
	max.f32 	%f1138, %f1137, 0f00000000;
	fma.rn.f32 	%f1139, %f1128, %f1138, %f1124;
	fma.rn.f32 	%f1140, %f1129, %f1138, %f1125;
	sub.f32 	%f1141, %f1139, %f82;
	sub.f32 	%f1142, %f1140, %f83;
	mul.f32 	%f1143, %f1142, %f1142;
	fma.rn.f32 	%f1144, %f1141, %f1141, %f1143;
	sqrt.rn.f32 	%f1145, %f1144;
	setp.lt.f32 	%p58, %f1145, %f1123;
	selp.f32 	%f1146, %f1145, %f1123, %p58;
	ld.global.v2.f32 	{%f1147, %f1148}, [%rd59+48];
	ld.global.v2.f32 	{%f1149, %f1150}, [%rd59+56];
	sub.f32 	%f1151, %f1149, %f1147;
	sub.f32 	%f1152, %f1150, %f1148;
	sub.f32 	%f1153, %f82, %f1147;
	sub.f32 	%f1154, %f83, %f1148;
	mul.f32 	%f1155, %f1154, %f1152;
	fma.rn.f32 	%f1156, %f1153, %f1151, %f1155;
	mul.f32 	%f1157, %f1152, %f1152;
	fma.rn.f32 	%f1158, %f1151, %f1151, %f1157;
	div.rn.f32 	%f1159, %f1156, %f1158;
	min.f32 	%f1160, %f1159, 0f3F800000;
	max.f32 	%f1161, %f1160, 0f00000000;
	fma.rn.f32 	%f1162, %f1151, %f1161, %f1147;
	fma.rn.f32 	%f1163, %f1152, %f1161, %f1148;
	sub.f32 	%f1164, %f1162, %f82;
	sub.f32 	%f1165, %f1163, %f83;
	mul.f32 	%f1166, %f1165, %f1165;
	fma.rn.f32 	%f1167, %f1164, %f1164, %f1166;
	sqrt.rn.f32 	%f1168, %f1167;
	setp.lt.f32 	%p59, %f1168, %f1146;
	selp.f32 	%f6265, %f1168, %f1146, %p59;
	add.s32 	%r624, %r624, 4;
	setp.ne.s32 	%p60, %r624, %r626;
	@%p60 bra 	$L__BB5_73;
$L__BB5_74:
	setp.eq.s32 	%p61, %r39, 0;
	@%p61 bra 	$L__BB5_79;
	setp.eq.s32 	%p62, %r40, 0;
	@%p62 bra 	$L__BB5_77;
	shl.b32 	%r279, %r626, 1;
	mul.wide.u32 	%rd60, %r279, 8;
	add.s64 	%rd61, %rd3, %rd60;
	ld.global.v2.f32 	{%f1170, %f1171}, [%rd61];
	ld.global.v2.f32 	{%f1172, %f1173}, [%rd61+8];
	sub.f32 	%f1174, %f1172, %f1170;
	sub.f32 	%f1175, %f1173, %f1171;
	sub.f32 	%f1176, %f82, %f1170;
	sub.f32 	%f1177, %f83, %f1171;
	mul.f32 	%f1178, %f1177, %f1175;
	fma.rn.f32 	%f1179, %f1176, %f1174, %f1178;
	mul.f32 	%f1180, %f1175, %f1175;
	fma.rn.f32 	%f1181, %f1174, %f1174, %f1180;
	div.rn.f32 	%f1182, %f1179, %f1181;
	min.f32 	%f1183, %f1182, 0f3F800000;
	max.f32 	%f1184, %f1183, 0f00000000;
	fma.rn.f32 	%f1185, %f1174, %f1184, %f1170;
	fma.rn.f32 	%f1186, %f1175, %f1184, %f1171;
	sub.f32 	%f1187, %f1185, %f82;
	sub.f32 	%f1188, %f1186, %f83;
	mul.f32 	%f1189, %f1188, %f1188;
	fma.rn.f32 	%f1190, %f1187, %f1187, %f1189;
	sqrt.rn.f32 	%f1191, %f1190;
	setp.lt.f32 	%p63, %f1191, %f6265;
	selp.f32 	%f1192, %f1191, %f6265, %p63;
	add.s32 	%r280, %r279, 2;
	mul.wide.u32 	%rd62, %r280, 8;
	add.s64 	%rd63, %rd3, %rd62;
	ld.global.v2.f32 	{%f1193, %f1194}, [%rd63];
	ld.global.v2.f32 	{%f1195, %f1196}, [%rd63+8];
	sub.f32 	%f1197, %f1195, %f1193;
	sub.f32 	%f1198, %f1196, %f1194;
	sub.f32 	%f1199, %f82, %f1193;
	sub.f32 	%f1200, %f83, %f1194;
	mul.f32 	%f1201, %f1200, %f1198;
	fma.rn.f32 	%f1202, %f1199, %f1197, %f1201;
	mul.f32 	%f1203, %f1198, %f1198;
	fma.rn.f32 	%f1204, %f1197, %f1197, %f1203;
	div.rn.f32 	%f1205, %f1202, %f1204;
	min.f32 	%f1206, %f1205, 0f3F800000;
	max.f32 	%f1207, %f1206, 0f00000000;
	fma.rn.f32 	%f1208, %f1197, %f1207, %f1193;
	fma.rn.f32 	%f1209, %f1198, %f1207, %f1194;
	sub.f32 	%f1210, %f1208, %f82;
	sub.f32 	%f1211, %f1209, %f83;
	mul.f32 	%f1212, %f1211, %f1211;
	fma.rn.f32 	%f1213, %f1210, %f1210, %f1212;
	sqrt.rn.f32 	%f1214, %f1213;
	setp.lt.f32 	%p64, %f1214, %f1192;
	selp.f32 	%f6265, %f1214, %f1192, %p64;
	sub.s32 	%r626, %r280, %r626;
$L__BB5_77:
	and.b32  	%r281, %r1, 1;
	setp.eq.b32 	%p65, %r281, 1;
	not.pred 	%p66, %p65;
	@%p66 bra 	$L__BB5_79;
	shl.b32 	%r282, %r626, 1;
	mul.wide.u32 	%rd64, %r282, 8;
	add.s64 	%rd65, %rd3, %rd64;
	ld.global.v2.f32 	{%f1215, %f1216}, [%rd65];
	ld.global.v2.f32 	{%f1217, %f1218}, [%rd65+8];
	sub.f32 	%f1219, %f1217, %f1215;
	sub.f32 	%f1220, %f1218, %f1216;
	sub.f32 	%f1221, %f82, %f1215;
	sub.f32 	%f1222, %f83, %f1216;
	mul.f32 	%f1223, %f1222, %f1220;
	fma.rn.f32 	%f1224, %f1221, %f1219, %f1223;
	mul.f32 	%f1225, %f1220, %f1220;
	fma.rn.f32 	%f1226, %f1219, %f1219, %f1225;
	div.rn.f32 	%f1227, %f1224, %f1226;
	min.f32 	%f1228, %f1227, 0f3F800000;
	max.f32 	%f1229, %f1228, 0f00000000;
	fma.rn.f32 	%f1230, %f1219, %f1229, %f1215;
	fma.rn.f32 	%f1231, %f1220, %f1229, %f1216;
	sub.f32 	%f1232, %f1230, %f82;
	sub.f32 	%f1233, %f1231, %f83;
	mul.f32 	%f1234, %f1233, %f1233;
	fma.rn.f32 	%f1235, %f1232, %f1232, %f1234;
	sqrt.rn.f32 	%f1236, %f1235;
	setp.lt.f32 	%p67, %f1236, %f6265;
	selp.f32 	%f6265, %f1236, %f6265, %p67;
$L__BB5_79:
	setp.lt.u32 	%p68, %r38, 3;
	ld.global.v2.f32 	{%f93, %f94}, [%rd9+10240];
	mov.f32 	%f6271, 0f7F7FFFFF;
	mov.b32 	%r629, 0;
	@%p68 bra 	$L__BB5_82;
	and.b32  	%r629, %r1, 2147483644;
	mov.f32 	%f6271, 0f7F7FFFFF;
	mov.b32 	%r627, 0;
$L__BB5_81:
	.pragma "nounroll";
	shl.b32 	%r285, %r627, 1;
	mul.wide.u32 	%rd66, %r285, 8;
	add.s64 	%rd67, %rd3, %rd66;
	ld.global.v2.f32 	{%f1240, %f1241}, [%rd67];
	ld.global.v2.f32 	{%f1242, %f1243}, [%rd67+8];
	sub.f32 	%f1244, %f1242, %f1240;
	sub.f32 	%f1245, %f1243, %f1241;
	sub.f32 	%f1246, %f93, %f1240;
	sub.f32 	%f1247, %f94, %f1241;
	mul.f32 	%f1248, %f1247, %f1245;
	fma.rn.f32 	%f1249, %f1246, %f1244, %f1248;
	mul.f32 	%f1250, %f1245, %f1245;
	fma.rn.f32 	%f1251, %f1244, %f1244, %f1250;
	div.rn.f32 	%f1252, %f1249, %f1251;
	min.f32 	%f1253, %f1252, 0f3F800000;
	max.f32 	%f1254, %f1253, 0f00000000;
	fma.rn.f32 	%f1255, %f1244, %f1254, %f1240;
	fma.rn.f32 	%f1256, %f1245, %f1254, %f1241;
	sub.f32 	%f1257, %f1255, %f93;
	sub.f32 	%f1258, %f1256, %f94;
	mul.f32 	%f1259, %f1258, %f1258;
	fma.rn.f32 	%f1260, %f1257, %f1257, %f1259;
	sqrt.rn.f32 	%f1261, %f1260;
	setp.lt.f32 	%p69, %f1261, %f6271;
	selp.f32 	%f1262, %f1261, %f6271, %p69;
	ld.global.v2.f32 	{%f1263, %f1264}, [%rd67+16];
	ld.global.v2.f32 	{%f1265, %f1266}, [%rd67+24];
	sub.f32 	%f1267, %f1265, %f1263;
	sub.f32 	%f1268, %f1266, %f1264;
	sub.f32 	%f1269, %f93, %f1263;
	sub.f32 	%f1270, %f94, %f1264;
	mul.f32 	%f1271, %f1270, %f1268;
	fma.rn.f32 	%f1272, %f1269, %f1267, %f1271;
	mul.f32 	%f1273, %f1268, %f1268;
	fma.rn.f32 	%f1274, %f1267, %f1267, %f1273;
	div.rn.f32 	%f1275, %f1272, %f1274;
	min.f32 	%f1276, %f1275, 0f3F800000;
	max.f32 	%f1277, %f1276, 0f00000000;
	fma.rn.f32 	%f1278, %f1267, %f1277, %f1263;
	fma.rn.f32 	%f1279, %f1268, %f1277, %f1264;
	sub.f32 	%f1280, %f1278, %f93;
	sub.f32 	%f1281, %f1279, %f94;
	mul.f32 	%f1282, %f1281, %f1281;
	fma.rn.f32 	%f1283, %f1280, %f1280, %f1282;
	sqrt.rn.f32 	%f1284, %f1283;
	setp.lt.f32 	%p70, %f1284, %f1262;
	selp.f32 	%f1285, %f1284, %f1262, %p70;
	ld.global.v2.f32 	{%f1286, %f1287}, [%rd67+32];
	ld.global.v2.f32 	{%f1288, %f1289}, [%rd67+40];
	sub.f32 	%f1290, %f1288, %f1286;
	sub.f32 	%f1291, %f1289, %f1287;
	sub.f32 	%f1292, %f93, %f1286;
	sub.f32 	%f1293, %f94, %f1287;
	mul.f32 	%f1294, %f1293, %f1291;
	fma.rn.f32 	%f1295, %f1292, %f1290, %f1294;
	mul.f32 	%f1296, %f1291, %f1291;
	fma.rn.f32 	%f1297, %f1290, %f1290, %f1296;
	div.rn.f32 	%f1298, %f1295, %f1297;
	min.f32 	%f1299, %f1298, 0f3F800000;
	max.f32 	%f1300, %f1299, 0f00000000;
	fma.rn.f32 	%f1301, %f1290, %f1300, %f1286;
	fma.rn.f32 	%f1302, %f1291, %f1300, %f1287;
	sub.f32 	%f1303, %f1301, %f93;
	sub.f32 	%f1304, %f1302, %f94;
	mul.f32 	%f1305, %f1304, %f1304;
	fma.rn.f32 	%f1306, %f1303, %f1303, %f1305;
	sqrt.rn.f32 	%f1307, %f1306;
	setp.lt.f32 	%p71, %f1307, %f1285;
	selp.f32 	%f1308, %f1307, %f1285, %p71;
	ld.global.v2.f32 	{%f1309, %f1310}, [%rd67+48];
	ld.global.v2.f32 	{%f1311, %f1312}, [%rd67+56];
	sub.f32 	%f1313, %f1311, %f1309;
	sub.f32 	%f1314, %f1312, %f1310;
	sub.f32 	%f1315, %f93, %f1309;
	sub.f32 	%f1316, %f94, %f1310;
	mul.f32 	%f1317, %f1316, %f1314;
	fma.rn.f32 	%f1318, %f1315, %f1313, %f1317;
	mul.f32 	%f1319, %f1314, %f1314;
	fma.rn.f32 	%f1320, %f1313, %f1313, %f1319;
	div.rn.f32 	%f1321, %f1318, %f1320;
	min.f32 	%f1322, %f1321, 0f3F800000;
	max.f32 	%f1323, %f1322, 0f00000000;
	fma.rn.f32 	%f1324, %f1313, %f1323, %f1309;
	fma.rn.f32 	%f1325, %f1314, %f1323, %f1310;
	sub.f32 	%f1326, %f1324, %f93;
	sub.f32 	%f1327, %f1325, %f94;
	mul.f32 	%f1328, %f1327, %f1327;
	fma.rn.f32 	%f1329, %f1326, %f1326, %f1328;
	sqrt.rn.f32 	%f1330, %f1329;
	setp.lt.f32 	%p72, %f1330, %f1308;
	selp.f32 	%f6271, %f1330, %f1308, %p72;
	add.s32 	%r627, %r627, 4;
	setp.ne.s32 	%p73, %r627, %r629;
	@%p73 bra 	$L__BB5_81;
$L__BB5_82:
	setp.eq.s32 	%p74, %r39, 0;
	@%p74 bra 	$L__BB5_87;
	setp.eq.s32 	%p75, %r40, 0;
	@%p75 bra 	$L__BB5_85;
	shl.b32 	%r286, %r629, 1;
	mul.wide.u32 	%rd68, %r286, 8;
	add.s64 	%rd69, %rd3, %rd68;
	ld.global.v2.f32 	{%f1332, %f1333}, [%rd69];
	ld.global.v2.f32 	{%f1334, %f1335}, [%rd69+8];
	sub.f32 	%f1336, %f1334, %f1332;
	sub.f32 	%f1337, %f1335, %f1333;
	sub.f32 	%f1338, %f93, %f1332;
	sub.f32 	%f1339, %f94, %f1333;
	mul.f32 	%f1340, %f1339, %f1337;
	fma.rn.f32 	%f1341, %f1338, %f1336, %f1340;
	mul.f32 	%f1342, %f1337, %f1337;
	fma.rn.f32 	%f1343, %f1336, %f1336, %f1342;
	div.rn.f32 	%f1344, %f1341, %f1343;
	min.f32 	%f1345, %f1344, 0f3F800000;
	max.f32 	%f1346, %f1345, 0f00000000;
	fma.rn.f32 	%f1347, %f1336, %f1346, %f1332;
	fma.rn.f32 	%f1348, %f1337, %f1346, %f1333;
	sub.f32 	%f1349, %f1347, %f93;
	sub.f32 	%f1350, %f1348, %f94;
	mul.f32 	%f1351, %f1350, %f1350;
	fma.rn.f32 	%f1352, %f1349, %f1349, %f1351;
	sqrt.rn.f32 	%f1353, %f1352;
	setp.lt.f32 	%p76, %f1353, %f6271;
	selp.f32 	%f1354, %f1353, %f6271, %p76;
	add.s32 	%r287, %r286, 2;
	mul.wide.u32 	%rd70, %r287, 8;
	add.s64 	%rd71, %rd3, %rd70;
	ld.global.v2.f32 	{%f1355, %f1356}, [%rd71];
	ld.global.v2.f32 	{%f1357, %f1358}, [%rd71+8];
	sub.f32 	%f1359, %f1357, %f1355;
	sub.f32 	%f1360, %f1358, %f1356;
	sub.f32 	%f1361, %f93, %f1355;
	sub.f32 	%f1362, %f94, %f1356;
	mul.f32 	%f1363, %f1362, %f1360;
	fma.rn.f32 	%f1364, %f1361, %f1359, %f1363;
	mul.f32 	%f1365, %f1360, %f1360;
	fma.rn.f32 	%f1366, %f1359, %f1359, %f1365;
	div.rn.f32 	%f1367, %f1364, %f1366;
	min.f32 	%f1368, %f1367, 0f3F800000;
	max.f32 	%f1369, %f1368, 0f00000000;
	fma.rn.f32 	%f1370, %f1359, %f1369, %f1355;
	fma.rn.f32 	%f1371, %f1360, %f1369, %f1356;
	sub.f32 	%f1372, %f1370, %f93;
	sub.f32 	%f1373, %f1371, %f94;
	mul.f32 	%f1374, %f1373, %f1373;
	fma.rn.f32 	%f1375, %f1372, %f1372, %f1374;
	sqrt.rn.f32 	%f1376, %f1375;
	setp.lt.f32 	%p77, %f1376, %f1354;
	selp.f32 	%f6271, %f1376, %f1354, %p77;
	sub.s32 	%r629, %r287, %r629;
$L__BB5_85:
	and.b32  	%r288, %r1, 1;
	setp.eq.b32 	%p78, %r288, 1;
	not.pred 	%p79, %p78;
	@%p79 bra 	$L__BB5_87;
	shl.b32 	%r289, %r629, 1;
	mul.wide.u32 	%rd72, %r289, 8;
	add.s64 	%rd73, %rd3, %rd72;
	ld.global.v2.f32 	{%f1377, %f1378}, [%rd73];
	ld.global.v2.f32 	{%f1379, %f1380}, [%rd73+8];
	sub.f32 	%f1381, %f1379, %f1377;
	sub.f32 	%f1382, %f1380, %f1378;
	sub.f32 	%f1383, %f93, %f1377;
	sub.f32 	%f1384, %f94, %f1378;
	mul.f32 	%f1385, %f1384, %f1382;
	fma.rn.f32 	%f1386, %f1383, %f1381, %f1385;
	mul.f32 	%f1387, %f1382, %f1382;
	fma.rn.f32 	%f1388, %f1381, %f1381, %f1387;
	div.rn.f32 	%f1389, %f1386, %f1388;
	min.f32 	%f1390, %f1389, 0f3F800000;
	max.f32 	%f1391, %f1390, 0f00000000;
	fma.rn.f32 	%f1392, %f1381, %f1391, %f1377;
	fma.rn.f32 	%f1393, %f1382, %f1391, %f1378;
	sub.f32 	%f1394, %f1392, %f93;
	sub.f32 	%f1395, %f1393, %f94;
	mul.f32 	%f1396, %f1395, %f1395;
	fma.rn.f32 	%f1397, %f1394, %f1394, %f1396;
	sqrt.rn.f32 	%f1398, %f1397;
	setp.lt.f32 	%p80, %f1398, %f6271;
	selp.f32 	%f6271, %f1398, %f6271, %p80;
$L__BB5_87:
	setp.lt.u32 	%p81, %r38, 3;
	ld.global.v2.f32 	{%f104, %f105}, [%rd9+12288];
	mov.f32 	%f6277, 0f7F7FFFFF;
	mov.b32 	%r632, 0;
	@%p81 bra 	$L__BB5_90;
	and.b32  	%r632, %r1, 2147483644;
	mov.f32 	%f6277, 0f7F7FFFFF;
	mov.b32 	%r630, 0;
$L__BB5_89:
	.pragma "nounroll";
	shl.b32 	%r292, %r630, 1;
	mul.wide.u32 	%rd74, %r292, 8;
	add.s64 	%rd75, %rd3, %rd74;
	ld.global.v2.f32 	{%f1402, %f1403}, [%rd75];
	ld.global.v2.f32 	{%f1404, %f1405}, [%rd75+8];
	sub.f32 	%f1406, %f1404, %f1402;
	sub.f32 	%f1407, %f1405, %f1403;
	sub.f32 	%f1408, %f104, %f1402;
	sub.f32 	%f1409, %f105, %f1403;
	mul.f32 	%f1410, %f1409, %f1407;
	fma.rn.f32 	%f1411, %f1408, %f1406, %f1410;
	mul.f32 	%f1412, %f1407, %f1407;
	fma.rn.f32 	%f1413, %f1406, %f1406, %f1412;
	div.rn.f32 	%f1414, %f1411, %f1413;
	min.f32 	%f1415, %f1414, 0f3F800000;
	max.f32 	%f1416, %f1415, 0f00000000;
	fma.rn.f32 	%f1417, %f1406, %f1416, %f1402;
	fma.rn.f32 	%f1418, %f1407, %f1416, %f1403;
	sub.f32 	%f1419, %f1417, %f104;
	sub.f32 	%f1420, %f1418, %f105;
	mul.f32 	%f1421, %f1420, %f1420;
	fma.rn.f32 	%f1422, %f1419, %f1419, %f1421;
	sqrt.rn.f32 	%f1423, %f1422;
	setp.lt.f32 	%p82, %f1423, %f6277;
	selp.f32 	%f1424, %f1423, %f6277, %p82;
	ld.global.v2.f32 	{%f1425, %f1426}, [%rd75+16];
	ld.global.v2.f32 	{%f1427, %f1428}, [%rd75+24];
	sub.f32 	%f1429, %f1427, %f1425;
	sub.f32 	%f1430, %f1428, %f1426;
	sub.f32 	%f1431, %f104, %f1425;
	sub.f32 	%f1432, %f105, %f1426;
	mul.f32 	%f1433, %f1432, %f1430;
	fma.rn.f32 	%f1434, %f1431, %f1429, %f1433;
	mul.f32 	%f1435, %f1430, %f1430;
	fma.rn.f32 	%f1436, %f1429, %f1429, %f1435;
	div.rn.f32 	%f1437, %f1434, %f1436;
	min.f32 	%f1438, %f1437, 0f3F800000;
	max.f32 	%f1439, %f1438, 0f00000000;
	fma.rn.f32 	%f1440, %f1429, %f1439, %f1425;
	fma.rn.f32 	%f1441, %f1430, %f1439, %f1426;
	sub.f32 	%f1442, %f1440, %f104;
	sub.f32 	%f1443, %f1441, %f105;
	mul.f32 	%f1444, %f1443, %f1443;
	fma.rn.f32 	%f1445, %f1442, %f1442, %f1444;
	sqrt.rn.f32 	%f1446, %f1445;
	setp.lt.f32 	%p83, %f1446, %f1424;
	selp.f32 	%f1447, %f1446, %f1424, %p83;
	ld.global.v2.f32 	{%f1448, %f1449}, [%rd75+32];
	ld.global.v2.f32 	{%f1450, %f1451}, [%rd75+40];
	sub.f32 	%f1452, %f1450, %f1448;
	sub.f32 	%f1453, %f1451, %f1449;
	sub.f32 	%f1454, %f104, %f1448;
	sub.f32 	%f1455, %f105, %f1449;
	mul.f32 	%f1456, %f1455, %f1453;
	fma.rn.f32 	%f1457, %f1454, %f1452, %f1456;
	mul.f32 	%f1458, %f1453, %f1453;
	fma.rn.f32 	%f1459, %f1452, %f1452, %f1458;
	div.rn.f32 	%f1460, %f1457, %f1459;
	min.f32 	%f1461, %f1460, 0f3F800000;
	max.f32 	%f1462, %f1461, 0f00000000;
	fma.rn.f32 	%f1463, %f1452, %f1462, %f1448;
	fma.rn.f32 	%f1464, %f1453, %f1462, %f1449;
	sub.f32 	%f1465, %f1463, %f104;
	sub.f32 	%f1466, %f1464, %f105;
	mul.f32 	%f1467, %f1466, %f1466;
	fma.rn.f32 	%f1468, %f1465, %f1465, %f1467;
	sqrt.rn.f32 	%f1469, %f1468;
	setp.lt.f32 	%p84, %f1469, %f1447;
	selp.f32 	%f1470, %f1469, %f1447, %p84;
	ld.global.v2.f32 	{%f1471, %f1472}, [%rd75+48];
	ld.global.v2.f32 	{%f1473, %f1474}, [%rd75+56];
	sub.f32 	%f1475, %f1473, %f1471;
	sub.f32 	%f1476, %f1474, %f1472;
	sub.f32 	%f1477, %f104, %f1471;
	sub.f32 	%f1478, %f105, %f1472;
	mul.f32 	%f1479, %f1478, %f1476;
	fma.rn.f32 	%f1480, %f1477, %f1475, %f1479;
	mul.f32 	%f1481, %f1476, %f1476;
	fma.rn.f32 	%f1482, %f1475, %f1475, %f1481;
	div.rn.f32 	%f1483, %f1480, %f1482;
	min.f32 	%f1484, %f1483, 0f3F800000;
	max.f32 	%f1485, %f1484, 0f00000000;
	fma.rn.f32 	%f1486, %f1475, %f1485, %f1471;
	fma.rn.f32 	%f1487, %f1476, %f1485, %f1472;
	sub.f32 	%f1488, %f1486, %f104;
	sub.f32 	%f1489, %f1487, %f105;
	mul.f32 	%f1490, %f1489, %f1489;
	fma.rn.f32 	%f1491, %f1488, %f1488, %f1490;
	sqrt.rn.f32 	%f1492, %f1491;
	setp.lt.f32 	%p85, %f1492, %f1470;
	selp.f32 	%f6277, %f1492, %f1470, %p85;
	add.s32 	%r630, %r630, 4;
	setp.ne.s32 	%p86, %r630, %r632;
	@%p86 bra 	$L__BB5_89;
$L__BB5_90:
	setp.eq.s32 	%p87, %r39, 0;
	@%p87 bra 	$L__BB5_95;
	setp.eq.s32 	%p88, %r40, 0;
	@%p88 bra 	$L__BB5_93;
	shl.b32 	%r293, %r632, 1;
	mul.wide.u32 	%rd76, %r293, 8;
	add.s64 	%rd77, %rd3, %rd76;
	ld.global.v2.f32 	{%f1494, %f1495}, [%rd77];
	ld.global.v2.f32 	{%f1496, %f1497}, [%rd77+8];
	sub.f32 	%f1498, %f1496, %f1494;
	sub.f32 	%f1499, %f1497, %f1495;
	sub.f32 	%f1500, %f104, %f1494;
	sub.f32 	%f1501, %f105, %f1495;
	mul.f32 	%f1502, %f1501, %f1499;
	fma.rn.f32 	%f1503, %f1500, %f1498, %f1502;
	mul.f32 	%f1504, %f1499, %f1499;
	fma.rn.f32 	%f1505, %f1498, %f1498, %f1504;
	div.rn.f32 	%f1506, %f1503, %f1505;
	min.f32 	%f1507, %f1506, 0f3F800000;
	max.f32 	%f1508, %f1507, 0f00000000;
	fma.rn.f32 	%f1509, %f1498, %f1508, %f1494;
	fma.rn.f32 	%f1510, %f1499, %f1508, %f1495;
	sub.f32 	%f1511, %f1509, %f104;
	sub.f32 	%f1512, %f1510, %f105;
	mul.f32 	%f1513, %f1512, %f1512;
	fma.rn.f32 	%f1514, %f1511, %f1511, %f1513;
	sqrt.rn.f32 	%f1515, %f1514;
	setp.lt.f32 	%p89, %f1515, %f6277;
	selp.f32 	%f1516, %f1515, %f6277, %p89;
	add.s32 	%r294, %r293, 2;
	mul.wide.u32 	%rd78, %r294, 8;
	add.s64 	%rd79, %rd3, %rd78;
	ld.global.v2.f32 	{%f1517, %f1518}, [%rd79];
	ld.global.v2.f32 	{%f1519, %f1520}, [%rd79+8];
	sub.f32 	%f1521, %f1519, %f1517;
	sub.f32 	%f1522, %f1520, %f1518;
	sub.f32 	%f1523, %f104, %f1517;
	sub.f32 	%f1524, %f105, %f1518;
	mul.f32 	%f1525, %f1524, %f1522;
	fma.rn.f32 	%f1526, %f1523, %f1521, %f1525;
	mul.f32 	%f1527, %f1522, %f1522;
	fma.rn.f32 	%f1528, %f1521, %f1521, %f1527;
	div.rn.f32 	%f1529, %f1526, %f1528;
	min.f32 	%f1530, %f1529, 0f3F800000;
	max.f32 	%f1531, %f1530, 0f00000000;
	fma.rn.f32 	%f1532, %f1521, %f1531, %f1517;
	fma.rn.f32 	%f1533, %f1522, %f1531, %f1518;
	sub.f32 	%f1534, %f1532, %f104;
	sub.f32 	%f1535, %f1533, %f105;
	mul.f32 	%f1536, %f1535, %f1535;
	fma.rn.f32 	%f1537, %f1534, %f1534, %f1536;
	sqrt.rn.f32 	%f1538, %f1537;
	setp.lt.f32 	%p90, %f1538, %f1516;
	selp.f32 	%f6277, %f1538, %f1516, %p90;
	sub.s32 	%r632, %r294, %r632;
$L__BB5_93:
	and.b32  	%r295, %r1, 1;
	setp.eq.b32 	%p91, %r295, 1;
	not.pred 	%p92, %p91;
	@%p92 bra 	$L__BB5_95;
	shl.b32 	%r296, %r632, 1;
	mul.wide.u32 	%rd80, %r296, 8;
	add.s64 	%rd81, %rd3, %rd80;
	ld.global.v2.f32 	{%f1539, %f1540}, [%rd81];
	ld.global.v2.f32 	{%f1541, %f1542}, [%rd81+8];
	sub.f32 	%f1543, %f1541, %f1539;
	sub.f32 	%f1544, %f1542, %f1540;
	sub.f32 	%f1545, %f104, %f1539;
	sub.f32 	%f1546, %f105, %f1540;
	mul.f32 	%f1547, %f1546, %f1544;
	fma.rn.f32 	%f1548, %f1545, %f1543, %f1547;
	mul.f32 	%f1549, %f1544, %f1544;
	fma.rn.f32 	%f1550, %f1543, %f1543, %f1549;
	div.rn.f32 	%f1551, %f1548, %f1550;
	min.f32 	%f1552, %f1551, 0f3F800000;
	max.f32 	%f1553, %f1552, 0f00000000;
	fma.rn.f32 	%f1554, %f1543, %f1553, %f1539;
	fma.rn.f32 	%f1555, %f1544, %f1553, %f1540;
	sub.f32 	%f1556, %f1554, %f104;
	sub.f32 	%f1557, %f1555, %f105;
	mul.f32 	%f1558, %f1557, %f1557;
	fma.rn.f32 	%f1559, %f1556, %f1556, %f1558;
	sqrt.rn.f32 	%f1560, %f1559;
	setp.lt.f32 	%p93, %f1560, %f6277;
	selp.f32 	%f6277, %f1560, %f6277, %p93;
$L__BB5_95:
	setp.lt.u32 	%p94, %r38, 3;
	ld.global.v2.f32 	{%f115, %f116}, [%rd9+14336];
	mov.f32 	%f6283, 0f7F7FFFFF;
	mov.b32 	%r635, 0;
	@%p94 bra 	$L__BB5_98;
	and.b32  	%r635, %r1, 2147483644;
	mov.f32 	%f6283, 0f7F7FFFFF;
	mov.b32 	%r633, 0;
$L__BB5_97:
	.pragma "nounroll";
	shl.b32 	%r299, %r633, 1;
	mul.wide.u32 	%rd82, %r299, 8;
	add.s64 	%rd83, %rd3, %rd82;
	ld.global.v2.f32 	{%f1564, %f1565}, [%rd83];
	ld.global.v2.f32 	{%f1566, %f1567}, [%rd83+8];
	sub.f32 	%f1568, %f1566, %f1564;
	sub.f32 	%f1569, %f1567, %f1565;
	sub.f32 	%f1570, %f115, %f1564;
	sub.f32 	%f1571, %f116, %f1565;
	mul.f32 	%f1572, %f1571, %f1569;
	fma.rn.f32 	%f1573, %f1570, %f1568, %f1572;
	mul.f32 	%f1574, %f1569, %f1569;
	fma.rn.f32 	%f1575, %f1568, %f1568, %f1574;
	div.rn.f32 	%f1576, %f1573, %f1575;
	min.f32 	%f1577, %f1576, 0f3F800000;
	max.f32 	%f1578, %f1577, 0f00000000;
	fma.rn.f32 	%f1579, %f1568, %f1578, %f1564;
	fma.rn.f32 	%f1580, %f1569, %f1578, %f1565;
	sub.f32 	%f1581, %f1579, %f115;
	sub.f32 	%f1582, %f1580, %f116;
	mul.f32 	%f1583, %f1582, %f1582;
	fma.rn.f32 	%f1584, %f1581, %f1581, %f1583;
	sqrt.rn.f32 	%f1585, %f1584;
	setp.lt.f32 	%p95, %f1585, %f6283;
	selp.f32 	%f1586, %f1585, %f6283, %p95;
	ld.global.v2.f32 	{%f1587, %f1588}, [%rd83+16];
	ld.global.v2.f32 	{%f1589, %f1590}, [%rd83+24];
	sub.f32 	%f1591, %f1589, %f1587;
	sub.f32 	%f1592, %f1590, %f1588;
	sub.f32 	%f1593, %f115, %f1587;
	sub.f32 	%f1594, %f116, %f1588;
	mul.f32 	%f1595, %f1594, %f1592;
	fma.rn.f32 	%f1596, %f1593, %f1591, %f1595;
	mul.f32 	%f1597, %f1592, %f1592;
	fma.rn.f32 	%f1598, %f1591, %f1591, %f1597;
	div.rn.f32 	%f1599, %f1596, %f1598;
	min.f32 	%f1600, %f1599, 0f3F800000;
	max.f32 	%f1601, %f1600, 0f00000000;
	fma.rn.f32 	%f1602, %f1591, %f1601, %f1587;
	fma.rn.f32 	%f1603, %f1592, %f1601, %f1588;
	sub.f32 	%f1604, %f1602, %f115;
	sub.f32 	%f1605, %f1603, %f116;
	mul.f32 	%f1606, %f1605, %f1605;
	fma.rn.f32 	%f1607, %f1604, %f1604, %f1606;
	sqrt.rn.f32 	%f1608, %f1607;
	setp.lt.f32 	%p96, %f1608, %f1586;
	selp.f32 	%f1609, %f1608, %f1586, %p96;
	ld.global.v2.f32 	{%f1610, %f1611}, [%rd83+32];
	ld.global.v2.f32 	{%f1612, %f1613}, [%rd83+40];
	sub.f32 	%f1614, %f1612, %f1610;
	sub.f32 	%f1615, %f1613, %f1611;
	sub.f32 	%f1616, %f115, %f1610;
	sub.f32 	%f1617, %f116, %f1611;
	mul.f32 	%f1618, %f1617, %f1615;
	fma.rn.f32 	%f1619, %f1616, %f1614, %f1618;
	mul.f32 	%f1620, %f1615, %f1615;
	fma.rn.f32 	%f1621, %f1614, %f1614, %f1620;
	div.rn.f32 	%f1622, %f1619, %f1621;
	min.f32 	%f1623, %f1622, 0f3F800000;
	max.f32 	%f1624, %f1623, 0f00000000;
	fma.rn.f32 	%f1625, %f1614, %f1624, %f1610;
	fma.rn.f32 	%f1626, %f1615, %f1624, %f1611;
	sub.f32 	%f1627, %f1625, %f115;
	sub.f32 	%f1628, %f1626, %f116;
	mul.f32 	%f1629, %f1628, %f1628;
	fma.rn.f32 	%f1630, %f1627, %f1627, %f1629;
	sqrt.rn.f32 	%f1631, %f1630;
	setp.lt.f32 	%p97, %f1631, %f1609;
	selp.f32 	%f1632, %f1631, %f1609, %p97;
	ld.global.v2.f32 	{%f1633, %f1634}, [%rd83+48];
	ld.global.v2.f32 	{%f1635, %f1636}, [%rd83+56];
	sub.f32 	%f1637, %f1635, %f1633;
	sub.f32 	%f1638, %f1636, %f1634;
	sub.f32 	%f1639, %f115, %f1633;
	sub.f32 	%f1640, %f116, %f1634;
	mul.f32 	%f1641, %f1640, %f1638;
	fma.rn.f32 	%f1642, %f1639, %f1637, %f1641;
	mul.f32 	%f1643, %f1638, %f1638;
	fma.rn.f32 	%f1644, %f1637, %f1637, %f1643;
	div.rn.f32 	%f1645, %f1642, %f1644;
	min.f32 	%f1646, %f1645, 0f3F800000;
	max.f32 	%f1647, %f1646, 0f00000000;
	fma.rn.f32 	%f1648, %f1637, %f1647, %f1633;
	fma.rn.f32 	%f1649, %f1638, %f1647, %f1634;
	sub.f32 	%f1650, %f1648, %f115;
	sub.f32 	%f1651, %f1649, %f116;
	mul.f32 	%f1652, %f1651, %f1651;
	fma.rn.f32 	%f1653, %f1650, %f1650, %f1652;
	sqrt.rn.f32 	%f1654, %f1653;
	setp.lt.f32 	%p98, %f1654, %f1632;
	selp.f32 	%f6283, %f1654, %f1632, %p98;
	add.s32 	%r633, %r633, 4;
	setp.ne.s32 	%p99, %r633, %r635;
	@%p99 bra 	$L__BB5_97;
$L__BB5_98:
	setp.eq.s32 	%p100, %r39, 0;
	@%p100 bra 	$L__BB5_103;
	setp.eq.s32 	%p101, %r40, 0;
	@%p101 bra 	$L__BB5_101;
	shl.b32 	%r300, %r635, 1;
	mul.wide.u32 	%rd84, %r300, 8;
	add.s64 	%rd85, %rd3, %rd84;
	ld.global.v2.f32 	{%f1656, %f1657}, [%rd85];
	ld.global.v2.f32 	{%f1658, %f1659}, [%rd85+8];
	sub.f32 	%f1660, %f1658, %f1656;
	sub.f32 	%f1661, %f1659, %f1657;
	sub.f32 	%f1662, %f115, %f1656;
	sub.f32 	%f1663, %f116, %f1657;
	mul.f32 	%f1664, %f1663, %f1661;
	fma.rn.f32 	%f1665, %f1662, %f1660, %f1664;
	mul.f32 	%f1666, %f1661, %f1661;
	fma.rn.f32 	%f1667, %f1660, %f1660, %f1666;
	div.rn.f32 	%f1668, %f1665, %f1667;
	min.f32 	%f1669, %f1668, 0f3F800000;
	max.f32 	%f1670, %f1669, 0f00000000;
	fma.rn.f32 	%f1671, %f1660, %f1670, %f1656;
	fma.rn.f32 	%f1672, %f1661, %f1670, %f1657;
	sub.f32 	%f1673, %f1671, %f115;
	sub.f32 	%f1674, %f1672, %f116;
	mul.f32 	%f1675, %f1674, %f1674;
	fma.rn.f32 	%f1676, %f1673, %f1673, %f1675;
	sqrt.rn.f32 	%f1677, %f1676;
	setp.lt.f32 	%p102, %f1677, %f6283;
	selp.f32 	%f1678, %f1677, %f6283, %p102;
	add.s32 	%r301, %r300, 2;
	mul.wide.u32 	%rd86, %r301, 8;
	add.s64 	%rd87, %rd3, %rd86;
	ld.global.v2.f32 	{%f1679, %f1680}, [%rd87];
	ld.global.v2.f32 	{%f1681, %f1682}, [%rd87+8];
	sub.f32 	%f1683, %f1681, %f1679;
	sub.f32 	%f1684, %f1682, %f1680;
	sub.f32 	%f1685, %f115, %f1679;
	sub.f32 	%f1686, %f116, %f1680;
	mul.f32 	%f1687, %f1686, %f1684;
	fma.rn.f32 	%f1688, %f1685, %f1683, %f1687;
	mul.f32 	%f1689, %f1684, %f1684;
	fma.rn.f32 	%f1690, %f1683, %f1683, %f1689;
	div.rn.f32 	%f1691, %f1688, %f1690;
	min.f32 	%f1692, %f1691, 0f3F800000;
	max.f32 	%f1693, %f1692, 0f00000000;
	fma.rn.f32 	%f1694, %f1683, %f1693, %f1679;
	fma.rn.f32 	%f1695, %f1684, %f1693, %f1680;
	sub.f32 	%f1696, %f1694, %f115;
	sub.f32 	%f1697, %f1695, %f116;
	mul.f32 	%f1698, %f1697, %f1697;
	fma.rn.f32 	%f1699, %f1696, %f1696, %f1698;
	sqrt.rn.f32 	%f1700, %f1699;
	setp.lt.f32 	%p103, %f1700, %f1678;
	selp.f32 	%f6283, %f1700, %f1678, %p103;
	sub.s32 	%r635, %r301, %r635;
$L__BB5_101:
	and.b32  	%r302, %r1, 1;
	setp.eq.b32 	%p104, %r302, 1;
	not.pred 	%p105, %p104;
	@%p105 bra 	$L__BB5_103;
	shl.b32 	%r303, %r635, 1;
	mul.wide.u32 	%rd88, %r303, 8;
	add.s64 	%rd89, %rd3, %rd88;
	ld.global.v2.f32 	{%f1701, %f1702}, [%rd89];
	ld.global.v2.f32 	{%f1703, %f1704}, [%rd89+8];
	sub.f32 	%f1705, %f1703, %f1701;
	sub.f32 	%f1706, %f1704, %f1702;
	sub.f32 	%f1707, %f115, %f1701;
	sub.f32 	%f1708, %f116, %f1702;
	mul.f32 	%f1709, %f1708, %f1706;
	fma.rn.f32 	%f1710, %f1707, %f1705, %f1709;
	mul.f32 	%f1711, %f1706, %f1706;
	fma.rn.f32 	%f1712, %f1705, %f1705, %f1711;
	div.rn.f32 	%f1713, %f1710, %f1712;
	min.f32 	%f1714, %f1713, 0f3F800000;
	max.f32 	%f1715, %f1714, 0f00000000;
	fma.rn.f32 	%f1716, %f1705, %f1715, %f1701;
	fma.rn.f32 	%f1717, %f1706, %f1715, %f1702;
	sub.f32 	%f1718, %f1716, %f115;
	sub.f32 	%f1719, %f1717, %f116;
	mul.f32 	%f1720, %f1719, %f1719;
	fma.rn.f32 	%f1721, %f1718, %f1718, %f1720;
	sqrt.rn.f32 	%f1722, %f1721;
	setp.lt.f32 	%p106, %f1722, %f6283;
	selp.f32 	%f6283, %f1722, %f6283, %p106;
$L__BB5_103:
	setp.lt.u32 	%p107, %r38, 3;
	ld.global.v2.f32 	{%f126, %f127}, [%rd9+16384];
	mov.f32 	%f6289, 0f7F7FFFFF;
	mov.b32 	%r638, 0;
	@%p107 bra 	$L__BB5_106;
	and.b32  	%r638, %r1, 2147483644;
	mov.f32 	%f6289, 0f7F7FFFFF;
	mov.b32 	%r636, 0;
$L__BB5_105:
	.pragma "nounroll";
	shl.b32 	%r306, %r636, 1;
	mul.wide.u32 	%rd90, %r306, 8;
	add.s64 	%rd91, %rd3, %rd90;
	ld.global.v2.f32 	{%f1726, %f1727}, [%rd91];
	ld.global.v2.f32 	{%f1728, %f1729}, [%rd91+8];
	sub.f32 	%f1730, %f1728, %f1726;
	sub.f32 	%f1731, %f1729, %f1727;
	sub.f32 	%f1732, %f126, %f1726;
	sub.f32 	%f1733, %f127, %f1727;
	mul.f32 	%f1734, %f1733, %f1731;
	fma.rn.f32 	%f1735, %f1732, %f1730, %f1734;
	mul.f32 	%f1736, %f1731, %f1731;
	fma.rn.f32 	%f1737, %f1730, %f1730, %f1736;
	div.rn.f32 	%f1738, %f1735, %f1737;
	min.f32 	%f1739, %f1738, 0f3F800000;
	max.f32 	%f1740, %f1739, 0f00000000;
	fma.rn.f32 	%f1741, %f1730, %f1740, %f1726;
	fma.rn.f32 	%f1742, %f1731, %f1740, %f1727;
	sub.f32 	%f1743, %f1741, %f126;
	sub.f32 	%f1744, %f1742, %f127;
	mul.f32 	%f1745, %f1744, %f1744;
	fma.rn.f32 	%f1746, %f1743, %f1743, %f1745;
	sqrt.rn.f32 	%f1747, %f1746;
	setp.lt.f32 	%p108, %f1747, %f6289;
	selp.f32 	%f1748, %f1747, %f6289, %p108;
	ld.global.v2.f32 	{%f1749, %f1750}, [%rd91+16];
	ld.global.v2.f32 	{%f1751, %f1752}, [%rd91+24];
	sub.f32 	%f1753, %f1751, %f1749;
	sub.f32 	%f1754, %f1752, %f1750;
	sub.f32 	%f1755, %f126, %f1749;
	sub.f32 	%f1756, %f127, %f1750;
	mul.f32 	%f1757, %f1756, %f1754;
	fma.rn.f32 	%f1758, %f1755, %f1753, %f1757;
	mul.f32 	%f1759, %f1754, %f1754;
	fma.rn.f32 	%f1760, %f1753, %f1753, %f1759;
	div.rn.f32 	%f1761, %f1758, %f1760;
	min.f32 	%f1762, %f1761, 0f3F800000;
	max.f32 	%f1763, %f1762, 0f00000000;
	fma.rn.f32 	%f1764, %f1753, %f1763, %f1749;
	fma.rn.f32 	%f1765, %f1754, %f1763, %f1750;
	sub.f32 	%f1766, %f1764, %f126;
	sub.f32 	%f1767, %f1765, %f127;
	mul.f32 	%f1768, %f1767, %f1767;
	fma.rn.f32 	%f1769, %f1766, %f1766, %f1768;
	sqrt.rn.f32 	%f1770, %f1769;
	setp.lt.f32 	%p109, %f1770, %f1748;
	selp.f32 	%f1771, %f1770, %f1748, %p109;
	ld.global.v2.f32 	{%f1772, %f1773}, [%rd91+32];
	ld.global.v2.f32 	{%f1774, %f1775}, [%rd91+40];
	sub.f32 	%f1776, %f1774, %f1772;
	sub.f32 	%f1777, %f1775, %f1773;
	sub.f32 	%f1778, %f126, %f1772;
	sub.f32 	%f1779, %f127, %f1773;
	mul.f32 	%f1780, %f1779, %f1777;
	fma.rn.f32 	%f1781, %f1778, %f1776, %f1780;
	mul.f32 	%f1782, %f1777, %f1777;
	fma.rn.f32 	%f1783, %f1776, %f1776, %f1782;
	div.rn.f32 	%f1784, %f1781, %f1783;
	min.f32 	%f1785, %f1784, 0f3F800000;
	max.f32 	%f1786, %f1785, 0f00000000;
	fma.rn.f32 	%f1787, %f1776, %f1786, %f1772;
	fma.rn.f32 	%f1788, %f1777, %f1786, %f1773;
	sub.f32 	%f1789, %f1787, %f126;
	sub.f32 	%f1790, %f1788, %f127;
	mul.f32 	%f1791, %f1790, %f1790;
	fma.rn.f32 	%f1792, %f1789, %f1789, %f1791;
	sqrt.rn.f32 	%f1793, %f1792;
	setp.lt.f32 	%p110, %f1793, %f1771;
	selp.f32 	%f1794, %f1793, %f1771, %p110;
	ld.global.v2.f32 	{%f1795, %f1796}, [%rd91+48];
	ld.global.v2.f32 	{%f1797, %f1798}, [%rd91+56];
	sub.f32 	%f1799, %f1797, %f1795;
	sub.f32 	%f1800, %f1798, %f1796;
	sub.f32 	%f1801, %f126, %f1795;
	sub.f32 	%f1802, %f127, %f1796;
	mul.f32 	%f1803, %f1802, %f1800;
	fma.rn.f32 	%f1804, %f1801, %f1799, %f1803;
	mul.f32 	%f1805, %f1800, %f1800;
	fma.rn.f32 	%f1806, %f1799, %f1799, %f1805;
	div.rn.f32 	%f1807, %f1804, %f1806;
	min.f32 	%f1808, %f1807, 0f3F800000;
	max.f32 	%f1809, %f1808, 0f00000000;
	fma.rn.f32 	%f1810, %f1799, %f1809, %f1795;
	fma.rn.f32 	%f1811, %f1800, %f1809, %f1796;
	sub.f32 	%f1812, %f1810, %f126;
	sub.f32 	%f1813, %f1811, %f127;
	mul.f32 	%f1814, %f1813, %f1813;
	fma.rn.f32 	%f1815, %f1812, %f1812, %f1814;
	sqrt.rn.f32 	%f1816, %f1815;
	setp.lt.f32 	%p111, %f1816, %f1794;
	selp.f32 	%f6289, %f1816, %f1794, %p111;
	add.s32 	%r636, %r636, 4;
	setp.ne.s32 	%p112, %r636, %r638;
	@%p112 bra 	$L__BB5_105;
$L__BB5_106:
	setp.eq.s32 	%p113, %r39, 0;
	@%p113 bra 	$L__BB5_111;
	setp.eq.s32 	%p114, %r40, 0;
	@%p114 bra 	$L__BB5_109;
	shl.b32 	%r307, %r638, 1;
	mul.wide.u32 	%rd92, %r307, 8;
	add.s64 	%rd93, %rd3, %rd92;
	ld.global.v2.f32 	{%f1818, %f1819}, [%rd93];
	ld.global.v2.f32 	{%f1820, %f1821}, [%rd93+8];
	sub.f32 	%f1822, %f1820, %f1818;
	sub.f32 	%f1823, %f1821, %f1819;
	sub.f32 	%f1824, %f126, %f1818;
	sub.f32 	%f1825, %f127, %f1819;
	mul.f32 	%f1826, %f1825, %f1823;
	fma.rn.f32 	%f1827, %f1824, %f1822, %f1826;
	mul.f32 	%f1828, %f1823, %f1823;
	fma.rn.f32 	%f1829, %f1822, %f1822, %f1828;
	div.rn.f32 	%f1830, %f1827, %f1829;
	min.f32 	%f1831, %f1830, 0f3F800000;
	max.f32 	%f1832, %f1831, 0f00000000;
	fma.rn.f32 	%f1833, %f1822, %f1832, %f1818;
	fma.rn.f32 	%f1834, %f1823, %f1832, %f1819;
	sub.f32 	%f1835, %f1833, %f126;
	sub.f32 	%f1836, %f1834, %f127;
	mul.f32 	%f1837, %f1836, %f1836;
	fma.rn.f32 	%f1838, %f1835, %f1835, %f1837;
	sqrt.rn.f32 	%f1839, %f1838;
	setp.lt.f32 	%p115, %f1839, %f6289;
	selp.f32 	%f1840, %f1839, %f6289, %p115;
	add.s32 	%r308, %r307, 2;
	mul.wide.u32 	%rd94, %r308, 8;
	add.s64 	%rd95, %rd3, %rd94;
	ld.global.v2.f32 	{%f1841, %f1842}, [%rd95];
	ld.global.v2.f32 	{%f1843, %f1844}, [%rd95+8];
	sub.f32 	%f1845, %f1843, %f1841;
	sub.f32 	%f1846, %f1844, %f1842;
	sub.f32 	%f1847, %f126, %f1841;
	sub.f32 	%f1848, %f127, %f1842;
	mul.f32 	%f1849, %f1848, %f1846;
	fma.rn.f32 	%f1850, %f1847, %f1845, %f1849;
	mul.f32 	%f1851, %f1846, %f1846;
	fma.rn.f32 	%f1852, %f1845, %f1845, %f1851;
	div.rn.f32 	%f1853, %f1850, %f1852;
	min.f32 	%f1854, %f1853, 0f3F800000;
	max.f32 	%f1855, %f1854, 0f00000000;
	fma.rn.f32 	%f1856, %f1845, %f1855, %f1841;
	fma.rn.f32 	%f1857, %f1846, %f1855, %f1842;
	sub.f32 	%f1858, %f1856, %f126;
	sub.f32 	%f1859, %f1857, %f127;
	mul.f32 	%f1860, %f1859, %f1859;
	fma.rn.f32 	%f1861, %f1858, %f1858, %f1860;
	sqrt.rn.f32 	%f1862, %f1861;
	setp.lt.f32 	%p116, %f1862, %f1840;
	selp.f32 	%f6289, %f1862, %f1840, %p116;
	sub.s32 	%r638, %r308, %r638;
$L__BB5_109:
	and.b32  	%r309, %r1, 1;
	setp.eq.b32 	%p117, %r309, 1;
	not.pred 	%p118, %p117;
	@%p118 bra 	$L__BB5_111;
	shl.b32 	%r310, %r638, 1;
	mul.wide.u32 	%rd96, %r310, 8;
	add.s64 	%rd97, %rd3, %rd96;
	ld.global.v2.f32 	{%f1863, %f1864}, [%rd97];
	ld.global.v2.f32 	{%f1865, %f1866}, [%rd97+8];
	sub.f32 	%f1867, %f1865, %f1863;
	sub.f32 	%f1868, %f1866, %f1864;
	sub.f32 	%f1869, %f126, %f1863;
	sub.f32 	%f1870, %f127, %f1864;
	mul.f32 	%f1871, %f1870, %f1868;
	fma.rn.f32 	%f1872, %f1869, %f1867, %f1871;
	mul.f32 	%f1873, %f1868, %f1868;
	fma.rn.f32 	%f1874, %f1867, %f1867, %f1873;
	div.rn.f32 	%f1875, %f1872, %f1874;
	min.f32 	%f1876, %f1875, 0f3F800000;
	max.f32 	%f1877, %f1876, 0f00000000;
	fma.rn.f32 	%f1878, %f1867, %f1877, %f1863;
	fma.rn.f32 	%f1879, %f1868, %f1877, %f1864;
	sub.f32 	%f1880, %f1878, %f126;
	sub.f32 	%f1881, %f1879, %f127;
	mul.f32 	%f1882, %f1881, %f1881;
	fma.rn.f32 	%f1883, %f1880, %f1880, %f1882;
	sqrt.rn.f32 	%f1884, %f1883;
	setp.lt.f32 	%p119, %f1884, %f6289;
	selp.f32 	%f6289, %f1884, %f6289, %p119;
$L__BB5_111:
	setp.lt.u32 	%p120, %r38, 3;
	ld.global.v2.f32 	{%f137, %f138}, [%rd9+18432];
	mov.f32 	%f6295, 0f7F7FFFFF;
	mov.b32 	%r641, 0;
	@%p120 bra 	$L__BB5_114;
	and.b32  	%r641, %r1, 2147483644;
	mov.f32 	%f6295, 0f7F7FFFFF;
	mov.b32 	%r639, 0;
$L__BB5_113:
	.pragma "nounroll";
	shl.b32 	%r313, %r639, 1;
	mul.wide.u32 	%rd98, %r313, 8;
	add.s64 	%rd99, %rd3, %rd98;
	ld.global.v2.f32 	{%f1888, %f1889}, [%rd99];
	ld.global.v2.f32 	{%f1890, %f1891}, [%rd99+8];
	sub.f32 	%f1892, %f1890, %f1888;
	sub.f32 	%f1893, %f1891, %f1889;
	sub.f32 	%f1894, %f137, %f1888;
	sub.f32 	%f1895, %f138, %f1889;
	mul.f32 	%f1896, %f1895, %f1893;
	fma.rn.f32 	%f1897, %f1894, %f1892, %f1896;
	mul.f32 	%f1898, %f1893, %f1893;
	fma.rn.f32 	%f1899, %f1892, %f1892, %f1898;
	div.rn.f32 	%f1900, %f1897, %f1899;
	min.f32 	%f1901, %f1900, 0f3F800000;
	max.f32 	%f1902, %f1901, 0f00000000;
	fma.rn.f32 	%f1903, %f1892, %f1902, %f1888;
	fma.rn.f32 	%f1904, %f1893, %f1902, %f1889;
	sub.f32 	%f1905, %f1903, %f137;
	sub.f32 	%f1906, %f1904, %f138;
	mul.f32 	%f1907, %f1906, %f1906;
	fma.rn.f32 	%f1908, %f1905, %f1905, %f1907;
	sqrt.rn.f32 	%f1909, %f1908;
	setp.lt.f32 	%p121, %f1909, %f6295;
	selp.f32 	%f1910, %f1909, %f6295, %p121;
	ld.global.v2.f32 	{%f1911, %f1912}, [%rd99+16];
	ld.global.v2.f32 	{%f1913, %f1914}, [%rd99+24];
	sub.f32 	%f1915, %f1913, %f1911;
	sub.f32 	%f1916, %f1914, %f1912;
	sub.f32 	%f1917, %f137, %f1911;
	sub.f32 	%f1918, %f138, %f1912;
	mul.f32 	%f1919, %f1918, %f1916;
	fma.rn.f32 	%f1920, %f1917, %f1915, %f1919;
	mul.f32 	%f1921, %f1916, %f1916;
	fma.rn.f32 	%f1922, %f1915, %f1915, %f1921;
	div.rn.f32 	%f1923, %f1920, %f1922;
	min.f32 	%f1924, %f1923, 0f3F800000;
	max.f32 	%f1925, %f1924, 0f00000000;
	fma.rn.f32 	%f1926, %f1915, %f1925, %f1911;
	fma.rn.f32 	%f1927, %f1916, %f1925, %f1912;
	sub.f32 	%f1928, %f1926, %f137;
	sub.f32 	%f1929, %f1927, %f138;
	mul.f32 	%f1930, %f1929, %f1929;
	fma.rn.f32 	%f1931, %f1928, %f1928, %f1930;
	sqrt.rn.f32 	%f1932, %f1931;
	setp.lt.f32 	%p122, %f1932, %f1910;
	selp.f32 	%f1933, %f1932, %f1910, %p122;
	ld.global.v2.f32 	{%f1934, %f1935}, [%rd99+32];
	ld.global.v2.f32 	{%f1936, %f1937}, [%rd99+40];
	sub.f32 	%f1938, %f1936, %f1934;
	sub.f32 	%f1939, %f1937, %f1935;
	sub.f32 	%f1940, %f137, %f1934;
	sub.f32 	%f1941, %f138, %f1935;
	mul.f32 	%f1942, %f1941, %f1939;
	fma.rn.f32 	%f1943, %f1940, %f1938, %f1942;
	mul.f32 	%f1944, %f1939, %f1939;
	fma.rn.f32 	%f1945, %f1938, %f1938, %f1944;
	div.rn.f32 	%f1946, %f1943, %f1945;
	min.f32 	%f1947, %f1946, 0f3F800000;
	max.f32 	%f1948, %f1947, 0f00000000;
	fma.rn.f32 	%f1949, %f1938, %f1948, %f1934;
	fma.rn.f32 	%f1950, %f1939, %f1948, %f1935;
	sub.f32 	%f1951, %f1949, %f137;
	sub.f32 	%f1952, %f1950, %f138;
	mul.f32 	%f1953, %f1952, %f1952;
	fma.rn.f32 	%f1954, %f1951, %f1951, %f1953;
	sqrt.rn.f32 	%f1955, %f1954;
	setp.lt.f32 	%p123, %f1955, %f1933;
	selp.f32 	%f1956, %f1955, %f1933, %p123;
	ld.global.v2.f32 	{%f1957, %f1958}, [%rd99+48];
	ld.global.v2.f32 	{%f1959, %f1960}, [%rd99+56];
	sub.f32 	%f1961, %f1959, %f1957;
	sub.f32 	%f1962, %f1960, %f1958;
	sub.f32 	%f1963, %f137, %f1957;
	sub.f32 	%f1964, %f138, %f1958;
	mul.f32 	%f1965, %f1964, %f1962;
	fma.rn.f32 	%f1966, %f1963, %f1961, %f1965;
	mul.f32 	%f1967, %f1962, %f1962;
	fma.rn.f32 	%f1968, %f1961, %f1961, %f1967;
	div.rn.f32 	%f1969, %f1966, %f1968;
	min.f32 	%f1970, %f1969, 0f3F800000;
	max.f32 	%f1971, %f1970, 0f00000000;
	fma.rn.f32 	%f1972, %f1961, %f1971, %f1957;
	fma.rn.f32 	%f1973, %f1962, %f1971, %f1958;
	sub.f32 	%f1974, %f1972, %f137;
	sub.f32 	%f1975, %f1973, %f138;
	mul.f32 	%f1976, %f1975, %f1975;
	fma.rn.f32 	%f1977, %f1974, %f1974, %f1976;
	sqrt.rn.f32 	%f1978, %f1977;
	setp.lt.f32 	%p124, %f1978, %f1956;
	selp.f32 	%f6295, %f1978, %f1956, %p124;
	add.s32 	%r639, %r639, 4;
	setp.ne.s32 	%p125, %r639, %r641;
	@%p125 bra 	$L__BB5_113;
$L__BB5_114:
	setp.eq.s32 	%p126, %r39, 0;
	@%p126 bra 	$L__BB5_119;
	setp.eq.s32 	%p127, %r40, 0;
	@%p127 bra 	$L__BB5_117;
	shl.b32 	%r314, %r641, 1;
	mul.wide.u32 	%rd100, %r314, 8;
	add.s64 	%rd101, %rd3, %rd100;
	ld.global.v2.f32 	{%f1980, %f1981}, [%rd101];
	ld.global.v2.f32 	{%f1982, %f1983}, [%rd101+8];
	sub.f32 	%f1984, %f1982, %f1980;
	sub.f32 	%f1985, %f1983, %f1981;
	sub.f32 	%f1986, %f137, %f1980;
	sub.f32 	%f1987, %f138, %f1981;
	mul.f32 	%f1988, %f1987, %f1985;
	fma.rn.f32 	%f1989, %f1986, %f1984, %f1988;
	mul.f32 	%f1990, %f1985, %f1985;
	fma.rn.f32 	%f1991, %f1984, %f1984, %f1990;
	div.rn.f32 	%f1992, %f1989, %f1991;
	min.f32 	%f1993, %f1992, 0f3F800000;
	max.f32 	%f1994, %f1993, 0f00000000;
	fma.rn.f32 	%f1995, %f1984, %f1994, %f1980;
	fma.rn.f32 	%f1996, %f1985, %f1994, %f1981;
	sub.f32 	%f1997, %f1995, %f137;
	sub.f32 	%f1998, %f1996, %f138;
	mul.f32 	%f1999, %f1998, %f1998;
	fma.rn.f32 	%f2000, %f1997, %f1997, %f1999;
	sqrt.rn.f32 	%f2001, %f2000;
	setp.lt.f32 	%p128, %f2001, %f6295;
	selp.f32 	%f2002, %f2001, %f6295, %p128;
	add.s32 	%r315, %r314, 2;
	mul.wide.u32 	%rd102, %r315, 8;
	add.s64 	%rd103, %rd3, %rd102;
	ld.global.v2.f32 	{%f2003, %f2004}, [%rd103];
	ld.global.v2.f32 	{%f2005, %f2006}, [%rd103+8];
	sub.f32 	%f2007, %f2005, %f2003;
	sub.f32 	%f2008, %f2006, %f2004;
	sub.f32 	%f2009, %f137, %f2003;
	sub.f32 	%f2010, %f138, %f2004;
	mul.f32 	%f2011, %f2010, %f2008;
	fma.rn.f32 	%f2012, %f2009, %f2007, %f2011;
	mul.f32 	%f2013, %f2008, %f2008;
	fma.rn.f32 	%f2014, %f2007, %f2007, %f2013;
	div.rn.f32 	%f2015, %f2012, %f2014;
	min.f32 	%f2016, %f2015, 0f3F800000;
	max.f32 	%f2017, %f2016, 0f00000000;
	fma.rn.f32 	%f2018, %f2007, %f2017, %f2003;
	fma.rn.f32 	%f2019, %f2008, %f2017, %f2004;
	sub.f32 	%f2020, %f2018, %f137;
	sub.f32 	%f2021, %f2019, %f138;
	mul.f32 	%f2022, %f2021, %f2021;
	fma.rn.f32 	%f2023, %f2020, %f2020, %f2022;
	sqrt.rn.f32 	%f2024, %f2023;
	setp.lt.f32 	%p129, %f2024, %f2002;
	selp.f32 	%f6295, %f2024, %f2002, %p129;
	sub.s32 	%r641, %r315, %r641;
$L__BB5_117:
	and.b32  	%r316, %r1, 1;
	setp.eq.b32 	%p130, %r316, 1;
	not.pred 	%p131, %p130;
	@%p131 bra 	$L__BB5_119;
	shl.b32 	%r317, %r641, 1;
	mul.wide.u32 	%rd104, %r317, 8;
	add.s64 	%rd105, %rd3, %rd104;
	ld.global.v2.f32 	{%f2025, %f2026}, [%rd105];
	ld.global.v2.f32 	{%f2027, %f2028}, [%rd105+8];
	sub.f32 	%f2029, %f2027, %f2025;
	sub.f32 	%f2030, %f2028, %f2026;
	sub.f32 	%f2031, %f137, %f2025;
	sub.f32 	%f2032, %f138, %f2026;
	mul.f32 	%f2033, %f2032, %f2030;
	fma.rn.f32 	%f2034, %f2031, %f2029, %f2033;
	mul.f32 	%f2035, %f2030, %f2030;
	fma.rn.f32 	%f2036, %f2029, %f2029, %f2035;
	div.rn.f32 	%f2037, %f2034, %f2036;
	min.f32 	%f2038, %f2037, 0f3F800000;
	max.f32 	%f2039, %f2038, 0f00000000;
	fma.rn.f32 	%f2040, %f2029, %f2039, %f2025;
	fma.rn.f32 	%f2041, %f2030, %f2039, %f2026;
	sub.f32 	%f2042, %f2040, %f137;
	sub.f32 	%f2043, %f2041, %f138;
	mul.f32 	%f2044, %f2043, %f2043;
	fma.rn.f32 	%f2045, %f2042, %f2042, %f2044;
	sqrt.rn.f32 	%f2046, %f2045;
	setp.lt.f32 	%p132, %f2046, %f6295;
	selp.f32 	%f6295, %f2046, %f6295, %p132;
$L__BB5_119:
	setp.lt.u32 	%p133, %r38, 3;
	ld.global.v2.f32 	{%f148, %f149}, [%rd9+20480];
	mov.f32 	%f6301, 0f7F7FFFFF;
	mov.b32 	%r644, 0;
	@%p133 bra 	$L__BB5_122;
	and.b32  	%r644, %r1, 2147483644;
	mov.f32 	%f6301, 0f7F7FFFFF;
	mov.b32 	%r642, 0;
$L__BB5_121:
	.pragma "nounroll";
	shl.b32 	%r320, %r642, 1;
	mul.wide.u32 	%rd106, %r320, 8;
	add.s64 	%rd107, %rd3, %rd106;
	ld.global.v2.f32 	{%f2050, %f2051}, [%rd107];
	ld.global.v2.f32 	{%f2052, %f2053}, [%rd107+8];
	sub.f32 	%f2054, %f2052, %f2050;
	sub.f32 	%f2055, %f2053, %f2051;
	sub.f32 	%f2056, %f148, %f2050;
	sub.f32 	%f2057, %f149, %f2051;
	mul.f32 	%f2058, %f2057, %f2055;
	fma.rn.f32 	%f2059, %f2056, %f2054, %f2058;
	mul.f32 	%f2060, %f2055, %f2055;
	fma.rn.f32 	%f2061, %f2054, %f2054, %f2060;
	div.rn.f32 	%f2062, %f2059, %f2061;
	min.f32 	%f2063, %f2062, 0f3F800000;
	max.f32 	%f2064, %f2063, 0f00000000;
	fma.rn.f32 	%f2065, %f2054, %f2064, %f2050;
	fma.rn.f32 	%f2066, %f2055, %f2064, %f2051;
	sub.f32 	%f2067, %f2065, %f148;
	sub.f32 	%f2068, %f2066, %f149;
	mul.f32 	%f2069, %f2068, %f2068;
	fma.rn.f32 	%f2070, %f2067, %f2067, %f2069;
	sqrt.rn.f32 	%f2071, %f2070;
	setp.lt.f32 	%p134, %f2071, %f6301;
	selp.f32 	%f2072, %f2071, %f6301, %p134;
	ld.global.v2.f32 	{%f2073, %f2074}, [%rd107+16];
	ld.global.v2.f32 	{%f2075, %f2076}, [%rd107+24];
	sub.f32 	%f2077, %f2075, %f2073;
	sub.f32 	%f2078, %f2076, %f2074;
	sub.f32 	%f2079, %f148, %f2073;
	sub.f32 	%f2080, %f149, %f2074;
	mul.f32 	%f2081, %f2080, %f2078;
	fma.rn.f32 	%f2082, %f2079, %f2077, %f2081;
	mul.f32 	%f2083, %f2078, %f2078;
	fma.rn.f32 	%f2084, %f2077, %f2077, %f2083;
	div.rn.f32 	%f2085, %f2082, %f2084;
	min.f32 	%f2086, %f2085, 0f3F800000;
	max.f32 	%f2087, %f2086, 0f00000000;
	fma.rn.f32 	%f2088, %f2077, %f2087, %f2073;
	fma.rn.f32 	%f2089, %f2078, %f2087, %f2074;
	sub.f32 	%f2090, %f2088, %f148;
	sub.f32 	%f2091, %f2089, %f149;
	mul.f32 	%f2092, %f2091, %f2091;
	fma.rn.f32 	%f2093, %f2090, %f2090, %f2092;
	sqrt.rn.f32 	%f2094, %f2093;
	setp.lt.f32 	%p135, %f2094, %f2072;
	selp.f32 	%f2095, %f2094, %f2072, %p135;
	ld.global.v2.f32 	{%f2096, %f2097}, [%rd107+32];
	ld.global.v2.f32 	{%f2098, %f2099}, [%rd107+40];
	sub.f32 	%f2100, %f2098, %f2096;
	sub.f32 	%f2101, %f2099, %f2097;
	sub.f32 	%f2102, %f148, %f2096;
	sub.f32 	%f2103, %f149, %f2097;
	mul.f32 	%f2104, %f2103, %f2101;
	fma.rn.f32 	%f2105, %f2102, %f2100, %f2104;
	mul.f32 	%f2106, %f2101, %f2101;
	fma.rn.f32 	%f2107, %f2100, %f2100, %f2106;
	div.rn.f32 	%f2108, %f2105, %f2107;
	min.f32 	%f2109, %f2108, 0f3F800000;
	max.f32 	%f2110, %f2109, 0f00000000;
	fma.rn.f32 	%f2111, %f2100, %f2110, %f2096;
	fma.rn.f32 	%f2112, %f2101, %f2110, %f2097;
	sub.f32 	%f2113, %f2111, %f148;
	sub.f32 	%f2114, %f2112, %f149;
	mul.f32 	%f2115, %f2114, %f2114;
	fma.rn.f32 	%f2116, %f2113, %f2113, %f2115;
	sqrt.rn.f32 	%f2117, %f2116;
	setp.lt.f32 	%p136, %f2117, %f2095;
	selp.f32 	%f2118, %f2117, %f2095, %p136;
	ld.global.v2.f32 	{%f2119, %f2120}, [%rd107+48];
	ld.global.v2.f32 	{%f2121, %f2122}, [%rd107+56];
	sub.f32 	%f2123, %f2121, %f2119;
	sub.f32 	%f2124, %f2122, %f2120;
	sub.f32 	%f2125, %f148, %f2119;
	sub.f32 	%f2126, %f149, %f2120;
	mul.f32 	%f2127, %f2126, %f2124;
	fma.rn.f32 	%f2128, %f2125, %f2123, %f2127;
	mul.f32 	%f2129, %f2124, %f2124;
	fma.rn.f32 	%f2130, %f2123, %f2123, %f2129;
	div.rn.f32 	%f2131, %f2128, %f2130;
	min.f32 	%f2132, %f2131, 0f3F800000;
	max.f32 	%f2133, %f2132, 0f00000000;
	fma.rn.f32 	%f2134, %f2123, %f2133, %f2119;
	fma.rn.f32 	%f2135, %f2124, %f2133, %f2120;
	sub.f32 	%f2136, %f2134, %f148;
	sub.f32 	%f2137, %f2135, %f149;
	mul.f32 	%f2138, %f2137, %f2137;
	fma.rn.f32 	%f2139, %f2136, %f2136, %f2138;
	sqrt.rn.f32 	%f2140, %f2139;
	setp.lt.f32 	%p137, %f2140, %f2118;
	selp.f32 	%f6301, %f2140, %f2118, %p137;
	add.s32 	%r642, %r642, 4;
	setp.ne.s32 	%p138, %r642, %r644;
	@%p138 bra 	$L__BB5_121;
$L__BB5_122:
	setp.eq.s32 	%p139, %r39, 0;
	@%p139 bra 	$L__BB5_127;
	setp.eq.s32 	%p140, %r40, 0;
	@%p140 bra 	$L__BB5_125;
	shl.b32 	%r321, %r644, 1;
	mul.wide.u32 	%rd108, %r321, 8;
	add.s64 	%rd109, %rd3, %rd108;
	ld.global.v2.f32 	{%f2142, %f2143}, [%rd109];
	ld.global.v2.f32 	{%f2144, %f2145}, [%rd109+8];
	sub.f32 	%f2146, %f2144, %f2142;
	sub.f32 	%f2147, %f2145, %f2143;
	sub.f32 	%f2148, %f148, %f2142;
	sub.f32 	%f2149, %f149, %f2143;
	mul.f32 	%f2150, %f2149, %f2147;
	fma.rn.f32 	%f2151, %f2148, %f2146, %f2150;
	mul.f32 	%f2152, %f2147, %f2147;
	fma.rn.f32 	%f2153, %f2146, %f2146, %f2152;
	div.rn.f32 	%f2154, %f2151, %f2153;
	min.f32 	%f2155, %f2154, 0f3F800000;
	max.f32 	%f2156, %f2155, 0f00000000;
	fma.rn.f32 	%f2157, %f2146, %f2156, %f2142;
	fma.rn.f32 	%f2158, %f2147, %f2156, %f2143;
	sub.f32 	%f2159, %f2157, %f148;
	sub.f32 	%f2160, %f2158, %f149;
	mul.f32 	%f2161, %f2160, %f2160;
	fma.rn.f32 	%f2162, %f2159, %f2159, %f2161;
	sqrt.rn.f32 	%f2163, %f2162;
	setp.lt.f32 	%p141, %f2163, %f6301;
	selp.f32 	%f2164, %f2163, %f6301, %p141;
	add.s32 	%r322, %r321, 2;
	mul.wide.u32 	%rd110, %r322, 8;
	add.s64 	%rd111, %rd3, %rd110;
	ld.global.v2.f32 	{%f2165, %f2166}, [%rd111];
	ld.global.v2.f32 	{%f2167, %f2168}, [%rd111+8];
	sub.f32 	%f2169, %f2167, %f2165;
	sub.f32 	%f2170, %f2168, %f2166;
	sub.f32 	%f2171, %f148, %f2165;
	sub.f32 	%f2172, %f149, %f2166;
	mul.f32 	%f2173, %f2172, %f2170;
	fma.rn.f32 	%f2174, %f2171, %f2169, %f2173;
	mul.f32 	%f2175, %f2170, %f2170;
	fma.rn.f32 	%f2176, %f2169, %f2169, %f2175;
	div.rn.f32 	%f2177, %f2174, %f2176;
	min.f32 	%f2178, %f2177, 0f3F800000;
	max.f32 	%f2179, %f2178, 0f00000000;
	fma.rn.f32 	%f2180, %f2169, %f2179, %f2165;
	fma.rn.f32 	%f2181, %f2170, %f2179, %f2166;
	sub.f32 	%f2182, %f2180, %f148;
	sub.f32 	%f2183, %f2181, %f149;
	mul.f32 	%f2184, %f2183, %f2183;
	fma.rn.f32 	%f2185, %f2182, %f2182, %f2184;
	sqrt.rn.f32 	%f2186, %f2185;
	setp.lt.f32 	%p142, %f2186, %f2164;
	selp.f32 	%f6301, %f2186, %f2164, %p142;
	sub.s32 	%r644, %r322, %r644;
$L__BB5_125:
	and.b32  	%r323, %r1, 1;
	setp.eq.b32 	%p143, %r323, 1;
	not.pred 	%p144, %p143;
	@%p144 bra 	$L__BB5_127;
	shl.b32 	%r324, %r644, 1;
	mul.wide.u32 	%rd112, %r324, 8;
	add.s64 	%rd113, %rd3, %rd112;
	ld.global.v2.f32 	{%f2187, %f2188}, [%rd113];
	ld.global.v2.f32 	{%f2189, %f2190}, [%rd113+8];
	sub.f32 	%f2191, %f2189, %f2187;
	sub.f32 	%f2192, %f2190, %f2188;
	sub.f32 	%f2193, %f148, %f2187;
	sub.f32 	%f2194, %f149, %f2188;
	mul.f32 	%f2195, %f2194, %f2192;
	fma.rn.f32 	%f2196, %f2193, %f2191, %f2195;
	mul.f32 	%f2197, %f2192, %f2192;
	fma.rn.f32 	%f2198, %f2191, %f2191, %f2197;
	div.rn.f32 	%f2199, %f2196, %f2198;
	min.f32 	%f2200, %f2199, 0f3F800000;
	max.f32 	%f2201, %f2200, 0f00000000;
	fma.rn.f32 	%f2202, %f2191, %f2201, %f2187;
	fma.rn.f32 	%f2203, %f2192, %f2201, %f2188;
	sub.f32 	%f2204, %f2202, %f148;
	sub.f32 	%f2205, %f2203, %f149;
	mul.f32 	%f2206, %f2205, %f2205;
	fma.rn.f32 	%f2207, %f2204, %f2204, %f2206;
	sqrt.rn.f32 	%f2208, %f2207;
	setp.lt.f32 	%p145, %f2208, %f6301;
	selp.f32 	%f6301, %f2208, %f6301, %p145;
$L__BB5_127:
	setp.lt.u32 	%p146, %r38, 3;
	ld.global.v2.f32 	{%f159, %f160}, [%rd9+22528];
	mov.f32 	%f6307, 0f7F7FFFFF;
	mov.b32 	%r647, 0;
	@%p146 bra 	$L__BB5_130;
	mov.f32 	%f6307, 0f7F7FFFFF;
	mov.b32 	%r645, 0;
	and.b32  	%r647, %r1, 2147483644;
$L__BB5_129:
	.pragma "nounroll";
	shl.b32 	%r327, %r645, 1;
	mul.wide.u32 	%rd114, %r327, 8;
	add.s64 	%rd115, %rd3, %rd114;
	ld.global.v2.f32 	{%f2212, %f2213}, [%rd115];
	ld.global.v2.f32 	{%f2214, %f2215}, [%rd115+8];
	sub.f32 	%f2216, %f2214, %f2212;
	sub.f32 	%f2217, %f2215, %f2213;
	sub.f32 	%f2218, %f159, %f2212;
	sub.f32 	%f2219, %f160, %f2213;
	mul.f32 	%f2220, %f2219, %f2217;
	fma.rn.f32 	%f2221, %f2218, %f2216, %f2220;
	mul.f32 	%f2222, %f2217, %f2217;
	fma.rn.f32 	%f2223, %f2216, %f2216, %f2222;
	div.rn.f32 	%f2224, %f2221, %f2223;
	min.f32 	%f2225, %f2224, 0f3F800000;
	max.f32 	%f2226, %f2225, 0f00000000;
	fma.rn.f32 	%f2227, %f2216, %f2226, %f2212;
	fma.rn.f32 	%f2228, %f2217, %f2226, %f2213;
	sub.f32 	%f2229, %f2227, %f159;
	sub.f32 	%f2230, %f2228, %f160;
	mul.f32 	%f2231, %f2230, %f2230;
	fma.rn.f32 	%f2232, %f2229, %f2229, %f2231;
	sqrt.rn.f32 	%f2233, %f2232;
	setp.lt.f32 	%p147, %f2233, %f6307;
	selp.f32 	%f2234, %f2233, %f6307, %p147;
	ld.global.v2.f32 	{%f2235, %f2236}, [%rd115+16];
	ld.global.v2.f32 	{%f2237, %f2238}, [%rd115+24];
	sub.f32 	%f2239, %f2237, %f2235;
	sub.f32 	%f2240, %f2238, %f2236;
	sub.f32 	%f2241, %f159, %f2235;
	sub.f32 	%f2242, %f160, %f2236;
	mul.f32 	%f2243, %f2242, %f2240;
	fma.rn.f32 	%f2244, %f2241, %f2239, %f2243;
	mul.f32 	%f2245, %f2240, %f2240;
	fma.rn.f32 	%f2246, %f2239, %f2239, %f2245;
	div.rn.f32 	%f2247, %f2244, %f2246;
	min.f32 	%f2248, %f2247, 0f3F800000;
	max.f32 	%f2249, %f2248, 0f00000000;
	fma.rn.f32 	%f2250, %f2239, %f2249, %f2235;
	fma.rn.f32 	%f2251, %f2240, %f2249, %f2236;
	sub.f32 	%f2252, %f2250, %f159;
	sub.f32 	%f2253, %f2251, %f160;
	mul.f32 	%f2254, %f2253, %f2253;
	fma.rn.f32 	%f2255, %f2252, %f2252, %f2254;
	sqrt.rn.f32 	%f2256, %f2255;
	setp.lt.f32 	%p148, %f2256, %f2234;
	selp.f32 	%f2257, %f2256, %f2234, %p148;
	ld.global.v2.f32 	{%f2258, %f2259}, [%rd115+32];
	ld.global.v2.f32 	{%f2260, %f2261}, [%rd115+40];
	sub.f32 	%f2262, %f2260, %f2258;
	sub.f32 	%f2263, %f2261, %f2259;
	sub.f32 	%f2264, %f159, %f2258;
	sub.f32 	%f2265, %f160, %f2259;
	mul.f32 	%f2266, %f2265, %f2263;
	fma.rn.f32 	%f2267, %f2264, %f2262, %f2266;
	mul.f32 	%f2268, %f2263, %f2263;
	fma.rn.f32 	%f2269, %f2262, %f2262, %f2268;
	div.rn.f32 	%f2270, %f2267, %f2269;
	min.f32 	%f2271, %f2270, 0f3F800000;
	max.f32 	%f2272, %f2271, 0f00000000;
	fma.rn.f32 	%f2273, %f2262, %f2272, %f2258;
	fma.rn.f32 	%f2274, %f2263, %f2272, %f2259;
	sub.f32 	%f2275, %f2273, %f159;
	sub.f32 	%f2276, %f2274, %f160;
	mul.f32 	%f2277, %f2276, %f2276;
	fma.rn.f32 	%f2278, %f2275, %f2275, %f2277;
	sqrt.rn.f32 	%f2279, %f2278;
	setp.lt.f32 	%p149, %f2279, %f2257;
	selp.f32 	%f2280, %f2279, %f2257, %p149;
	ld.global.v2.f32 	{%f2281, %f2282}, [%rd115+48];
	ld.global.v2.f32 	{%f2283, %f2284}, [%rd115+56];
	sub.f32 	%f2285, %f2283, %f2281;
	sub.f32 	%f2286, %f2284, %f2282;
	sub.f32 	%f2287, %f159, %f2281;
	sub.f32 	%f2288, %f160, %f2282;
	mul.f32 	%f2289, %f2288, %f2286;
	fma.rn.f32 	%f2290, %f2287, %f2285, %f2289;
	mul.f32 	%f2291, %f2286, %f2286;
	fma.rn.f32 	%f2292, %f2285, %f2285, %f2291;
	div.rn.f32 	%f2293, %f2290, %f2292;
	min.f32 	%f2294, %f2293, 0f3F800000;
	max.f32 	%f2295, %f2294, 0f00000000;
	fma.rn.f32 	%f2296, %f2285, %f2295, %f2281;
	fma.rn.f32 	%f2297, %f2286, %f2295, %f2282;
	sub.f32 	%f2298, %f2296, %f159;
	sub.f32 	%f2299, %f2297, %f160;
	mul.f32 	%f2300, %f2299, %f2299;
	fma.rn.f32 	%f2301, %f2298, %f2298, %f2300;
	sqrt.rn.f32 	%f2302, %f2301;
	setp.lt.f32 	%p150, %f2302, %f2280;
	selp.f32 	%f6307, %f2302, %f2280, %p150;
	add.s32 	%r645, %r645, 4;
	setp.ne.s32 	%p151, %r645, %r647;
	@%p151 bra 	$L__BB5_129;
$L__BB5_130:
	setp.eq.s32 	%p152, %r39, 0;
	@%p152 bra 	$L__BB5_135;
	setp.eq.s32 	%p153, %r40, 0;
	@%p153 bra 	$L__BB5_133;
	shl.b32 	%r328, %r647, 1;
	mul.wide.u32 	%rd116, %r328, 8;
	add.s64 	%rd117, %rd3, %rd116;
	ld.global.v2.f32 	{%f2304, %f2305}, [%rd117];
	ld.global.v2.f32 	{%f2306, %f2307}, [%rd117+8];
	sub.f32 	%f2308, %f2306, %f2304;
	sub.f32 	%f2309, %f2307, %f2305;
	sub.f32 	%f2310, %f159, %f2304;
	sub.f32 	%f2311, %f160, %f2305;
	mul.f32 	%f2312, %f2311, %f2309;
	fma.rn.f32 	%f2313, %f2310, %f2308, %f2312;
	mul.f32 	%f2314, %f2309, %f2309;
	fma.rn.f32 	%f2315, %f2308, %f2308, %f2314;
	div.rn.f32 	%f2316, %f2313, %f2315;
	min.f32 	%f2317, %f2316, 0f3F800000;
	max.f32 	%f2318, %f2317, 0f00000000;
	fma.rn.f32 	%f2319, %f2308, %f2318, %f2304;
	fma.rn.f32 	%f2320, %f2309, %f2318, %f2305;
	sub.f32 	%f2321, %f2319, %f159;
	sub.f32 	%f2322, %f2320, %f160;
	mul.f32 	%f2323, %f2322, %f2322;
	fma.rn.f32 	%f2324, %f2321, %f2321, %f2323;
	sqrt.rn.f32 	%f2325, %f2324;
	setp.lt.f32 	%p154, %f2325, %f6307;
	selp.f32 	%f2326, %f2325, %f6307, %p154;
	add.s32 	%r329, %r328, 2;
	mul.wide.u32 	%rd118, %r329, 8;
	add.s64 	%rd119, %rd3, %rd118;
	ld.global.v2.f32 	{%f2327, %f2328}, [%rd119];
	ld.global.v2.f32 	{%f2329, %f2330}, [%rd119+8];
	sub.f32 	%f2331, %f2329, %f2327;
	sub.f32 	%f2332, %f2330, %f2328;
	sub.f32 	%f2333, %f159, %f2327;
	sub.f32 	%f2334, %f160, %f2328;
	mul.f32 	%f2335, %f2334, %f2332;
	fma.rn.f32 	%f2336, %f2333, %f2331, %f2335;
	mul.f32 	%f2337, %f2332, %f2332;
	fma.rn.f32 	%f2338, %f2331, %f2331, %f2337;
	div.rn.f32 	%f2339, %f2336, %f2338;
	min.f32 	%f2340, %f2339, 0f3F800000;
	max.f32 	%f2341, %f2340, 0f00000000;
	fma.rn.f32 	%f2342, %f2331, %f2341, %f2327;
	fma.rn.f32 	%f2343, %f2332, %f2341, %f2328;
	sub.f32 	%f2344, %f2342, %f159;
	sub.f32 	%f2345, %f2343, %f160;
	mul.f32 	%f2346, %f2345, %f2345;
	fma.rn.f32 	%f2347, %f2344, %f2344, %f2346;
	sqrt.rn.f32 	%f2348, %f2347;
	setp.lt.f32 	%p155, %f2348, %f2326;
	selp.f32 	%f6307, %f2348, %f2326, %p155;
	sub.s32 	%r647, %r329, %r647;
$L__BB5_133:
	and.b32  	%r330, %r1, 1;
	setp.eq.b32 	%p156, %r330, 1;
	not.pred 	%p157, %p156;
	@%p157 bra 	$L__BB5_135;
	shl.b32 	%r331, %r647, 1;
	mul.wide.u32 	%rd120, %r331, 8;
	add.s64 	%rd121, %rd3, %rd120;
	ld.global.v2.f32 	{%f2349, %f2350}, [%rd121];
	ld.global.v2.f32 	{%f2351, %f2352}, [%rd121+8];
	sub.f32 	%f2353, %f2351, %f2349;
	sub.f32 	%f2354, %f2352, %f2350;
	sub.f32 	%f2355, %f159, %f2349;
	sub.f32 	%f2356, %f160, %f2350;
	mul.f32 	%f2357, %f2356, %f2354;
	fma.rn.f32 	%f2358, %f2355, %f2353, %f2357;
	mul.f32 	%f2359, %f2354, %f2354;
	fma.rn.f32 	%f2360, %f2353, %f2353, %f2359;
	div.rn.f32 	%f2361, %f2358, %f2360;
	min.f32 	%f2362, %f2361, 0f3F800000;
	max.f32 	%f2363, %f2362, 0f00000000;
	fma.rn.f32 	%f2364, %f2353, %f2363, %f2349;
	fma.rn.f32 	%f2365, %f2354, %f2363, %f2350;
	sub.f32 	%f2366, %f2364, %f159;
	sub.f32 	%f2367, %f2365, %f160;
	mul.f32 	%f2368, %f2367, %f2367;
	fma.rn.f32 	%f2369, %f2366, %f2366, %f2368;
	sqrt.rn.f32 	%f2370, %f2369;
	setp.lt.f32 	%p158, %f2370, %f6307;
	selp.f32 	%f6307, %f2370, %f6307, %p158;
$L__BB5_135:
	setp.lt.u32 	%p159, %r38, 3;
	ld.global.v2.f32 	{%f170, %f171}, [%rd9+24576];
	mov.f32 	%f6313, 0f7F7FFFFF;
	mov.b32 	%r650, 0;
	@%p159 bra 	$L__BB5_138;
	mov.f32 	%f6313, 0f7F7FFFFF;
	mov.b32 	%r648, 0;
	and.b32  	%r650, %r1, 2147483644;
$L__BB5_137:
	.pragma "nounroll";
	shl.b32 	%r334, %r648, 1;
	mul.wide.u32 	%rd122, %r334, 8;
	add.s64 	%rd123, %rd3, %rd122;
	ld.global.v2.f32 	{%f2374, %f2375}, [%rd123];
	ld.global.v2.f32 	{%f2376, %f2377}, [%rd123+8];
	sub.f32 	%f2378, %f2376, %f2374;
	sub.f32 	%f2379, %f2377, %f2375;
	sub.f32 	%f2380, %f170, %f2374;
	sub.f32 	%f2381, %f171, %f2375;
	mul.f32 	%f2382, %f2381, %f2379;
	fma.rn.f32 	%f2383, %f2380, %f2378, %f2382;
	mul.f32 	%f2384, %f2379, %f2379;
	fma.rn.f32 	%f2385, %f2378, %f2378, %f2384;
	div.rn.f32 	%f2386, %f2383, %f2385;
	min.f32 	%f2387, %f2386, 0f3F800000;
	max.f32 	%f2388, %f2387, 0f00000000;
	fma.rn.f32 	%f2389, %f2378, %f2388, %f2374;
	fma.rn.f32 	%f2390, %f2379, %f2388, %f2375;
	sub.f32 	%f2391, %f2389, %f170;
	sub.f32 	%f2392, %f2390, %f171;
	mul.f32 	%f2393, %f2392, %f2392;
	fma.rn.f32 	%f2394, %f2391, %f2391, %f2393;
	sqrt.rn.f32 	%f2395, %f2394;
	setp.lt.f32 	%p160, %f2395, %f6313;
	selp.f32 	%f2396, %f2395, %f6313, %p160;
	ld.global.v2.f32 	{%f2397, %f2398}, [%rd123+16];
	ld.global.v2.f32 	{%f2399, %f2400}, [%rd123+24];
	sub.f32 	%f2401, %f2399, %f2397;
	sub.f32 	%f2402, %f2400, %f2398;
	sub.f32 	%f2403, %f170, %f2397;
	sub.f32 	%f2404, %f171, %f2398;
	mul.f32 	%f2405, %f2404, %f2402;
	fma.rn.f32 	%f2406, %f2403, %f2401, %f2405;
	mul.f32 	%f2407, %f2402, %f2402;
	fma.rn.f32 	%f2408, %f2401, %f2401, %f2407;
	div.rn.f32 	%f2409, %f2406, %f2408;
	min.f32 	%f2410, %f2409, 0f3F800000;
	max.f32 	%f2411, %f2410, 0f00000000;
	fma.rn.f32 	%f2412, %f2401, %f2411, %f2397;
	fma.rn.f32 	%f2413, %f2402, %f2411, %f2398;
	sub.f32 	%f2414, %f2412, %f170;
	sub.f32 	%f2415, %f2413, %f171;
	mul.f32 	%f2416, %f2415, %f2415;
	fma.rn.f32 	%f2417, %f2414, %f2414, %f2416;
	sqrt.rn.f32 	%f2418, %f2417;
	setp.lt.f32 	%p161, %f2418, %f2396;
	selp.f32 	%f2419, %f2418, %f2396, %p161;
	ld.global.v2.f32 	{%f2420, %f2421}, [%rd123+32];
	ld.global.v2.f32 	{%f2422, %f2423}, [%rd123+40];
	sub.f32 	%f2424, %f2422, %f2420;
	sub.f32 	%f2425, %f2423, %f2421;
	sub.f32 	%f2426, %f170, %f2420;
	sub.f32 	%f2427, %f171, %f2421;
	mul.f32 	%f2428, %f2427, %f2425;
	fma.rn.f32 	%f2429, %f2426, %f2424, %f2428;
	mul.f32 	%f2430, %f2425, %f2425;
	fma.rn.f32 	%f2431, %f2424, %f2424, %f2430;
	div.rn.f32 	%f2432, %f2429, %f2431;
	min.f32 	%f2433, %f2432, 0f3F800000;
	max.f32 	%f2434, %f2433, 0f00000000;
	fma.rn.f32 	%f2435, %f2424, %f2434, %f2420;
	fma.rn.f32 	%f2436, %f2425, %f2434, %f2421;
	sub.f32 	%f2437, %f2435, %f170;
	sub.f32 	%f2438, %f2436, %f171;
	mul.f32 	%f2439, %f2438, %f2438;
	fma.rn.f32 	%f2440, %f2437, %f2437, %f2439;
	sqrt.rn.f32 	%f2441, %f2440;
	setp.lt.f32 	%p162, %f2441, %f2419;
	selp.f32 	%f2442, %f2441, %f2419, %p162;
	ld.global.v2.f32 	{%f2443, %f2444}, [%rd123+48];
	ld.global.v2.f32 	{%f2445, %f2446}, [%rd123+56];
	sub.f32 	%f2447, %f2445, %f2443;
	sub.f32 	%f2448, %f2446, %f2444;
	sub.f32 	%f2449, %f170, %f2443;
	sub.f32 	%f2450, %f171, %f2444;
	mul.f32 	%f2451, %f2450, %f2448;
	fma.rn.f32 	%f2452, %f2449, %f2447, %f2451;
	mul.f32 	%f2453, %f2448, %f2448;
	fma.rn.f32 	%f2454, %f2447, %f2447, %f2453;
	div.rn.f32 	%f2455, %f2452, %f2454;
	min.f32 	%f2456, %f2455, 0f3F800000;
	max.f32 	%f2457, %f2456, 0f00000000;
	fma.rn.f32 	%f2458, %f2447, %f2457, %f2443;
	fma.rn.f32 	%f2459, %f2448, %f2457, %f2444;
	sub.f32 	%f2460, %f2458, %f170;
	sub.f32 	%f2461, %f2459, %f171;
	mul.f32 	%f2462, %f2461, %f2461;
	fma.rn.f32 	%f2463, %f2460, %f2460, %f2462;
	sqrt.rn.f32 	%f2464, %f2463;
	setp.lt.f32 	%p163, %f2464, %f2442;
	selp.f32 	%f6313, %f2464, %f2442, %p163;
	add.s32 	%r648, %r648, 4;
	setp.ne.s32 	%p164, %r648, %r650;
	@%p164 bra 	$L__BB5_137;
$L__BB5_138:
	setp.eq.s32 	%p165, %r39, 0;
	@%p165 bra 	$L__BB5_143;
	setp.eq.s32 	%p166, %r40, 0;
	@%p166 bra 	$L__BB5_141;
	shl.b32 	%r335, %r650, 1;
	mul.wide.u32 	%rd124, %r335, 8;
	add.s64 	%rd125, %rd3, %rd124;
	ld.global.v2.f32 	{%f2466, %f2467}, [%rd125];
	ld.global.v2.f32 	{%f2468, %f2469}, [%rd125+8];
	sub.f32 	%f2470, %f2468, %f2466;
	sub.f32 	%f2471, %f2469, %f2467;
	sub.f32 	%f2472, %f170, %f2466;
	sub.f32 	%f2473, %f171, %f2467;
	mul.f32 	%f2474, %f2473, %f2471;
	fma.rn.f32 	%f2475, %f2472, %f2470, %f2474;
	mul.f32 	%f2476, %f2471, %f2471;
	fma.rn.f32 	%f2477, %f2470, %f2470, %f2476;
	div.rn.f32 	%f2478, %f2475, %f2477;
	min.f32 	%f2479, %f2478, 0f3F800000;
	max.f32 	%f2480, %f2479, 0f00000000;
	fma.rn.f32 	%f2481, %f2470, %f2480, %f2466;
	fma.rn.f32 	%f2482, %f2471, %f2480, %f2467;
	sub.f32 	%f2483, %f2481, %f170;
	sub.f32 	%f2484, %f2482, %f171;
	mul.f32 	%f2485, %f2484, %f2484;
	fma.rn.f32 	%f2486, %f2483, %f2483, %f2485;
	sqrt.rn.f32 	%f2487, %f2486;
	setp.lt.f32 	%p167, %f2487, %f6313;
	selp.f32 	%f2488, %f2487, %f6313, %p167;
	add.s32 	%r336, %r335, 2;
	mul.wide.u32 	%rd126, %r336, 8;
	add.s64 	%rd127, %rd3, %rd126;
	ld.global.v2.f32 	{%f2489, %f2490}, [%rd127];
	ld.global.v2.f32 	{%f2491, %f2492}, [%rd127+8];
	sub.f32 	%f2493, %f2491, %f2489;
	sub.f32 	%f2494, %f2492, %f2490;
	sub.f32 	%f2495, %f170, %f2489;
	sub.f32 	%f2496, %f171, %f2490;
	mul.f32 	%f2497, %f2496, %f2494;
	fma.rn.f32 	%f2498, %f2495, %f2493, %f2497;
	mul.f32 	%f2499, %f2494, %f2494;
	fma.rn.f32 	%f2500, %f2493, %f2493, %f2499;
	div.rn.f32 	%f2501, %f2498, %f2500;
	min.f32 	%f2502, %f2501, 0f3F800000;
	max.f32 	%f2503, %f2502, 0f00000000;
	fma.rn.f32 	%f2504, %f2493, %f2503, %f2489;
	fma.rn.f32 	%f2505, %f2494, %f2503, %f2490;
	sub.f32 	%f2506, %f2504, %f170;
	sub.f32 	%f2507, %f2505, %f171;
	mul.f32 	%f2508, %f2507, %f2507;
	fma.rn.f32 	%f2509, %f2506, %f2506, %f2508;
	sqrt.rn.f32 	%f2510, %f2509;
	setp.lt.f32 	%p168, %f2510, %f2488;
	selp.f32 	%f6313, %f2510, %f2488, %p168;
	sub.s32 	%r650, %r336, %r650;
$L__BB5_141:
	and.b32  	%r337, %r1, 1;
	setp.eq.b32 	%p169, %r337, 1;
	not.pred 	%p170, %p169;
	@%p170 bra 	$L__BB5_143;
	shl.b32 	%r338, %r650, 1;
	mul.wide.u32 	%rd128, %r338, 8;
	add.s64 	%rd129, %rd3, %rd128;
	ld.global.v2.f32 	{%f2511, %f2512}, [%rd129];
	ld.global.v2.f32 	{%f2513, %f2514}, [%rd129+8];
	sub.f32 	%f2515, %f2513, %f2511;
	sub.f32 	%f2516, %f2514, %f2512;
	sub.f32 	%f2517, %f170, %f2511;
	sub.f32 	%f2518, %f171, %f2512;
	mul.f32 	%f2519, %f2518, %f2516;
	fma.rn.f32 	%f2520, %f2517, %f2515, %f2519;
	mul.f32 	%f2521, %f2516, %f2516;
	fma.rn.f32 	%f2522, %f2515, %f2515, %f2521;
	div.rn.f32 	%f2523, %f2520, %f2522;
	min.f32 	%f2524, %f2523, 0f3F800000;
	max.f32 	%f2525, %f2524, 0f00000000;
	fma.rn.f32 	%f2526, %f2515, %f2525, %f2511;
	fma.rn.f32 	%f2527, %f2516, %f2525, %f2512;
	sub.f32 	%f2528, %f2526, %f170;
	sub.f32 	%f2529, %f2527, %f171;
	mul.f32 	%f2530, %f2529, %f2529;
	fma.rn.f32 	%f2531, %f2528, %f2528, %f2530;
	sqrt.rn.f32 	%f2532, %f2531;
	setp.lt.f32 	%p171, %f2532, %f6313;
	selp.f32 	%f6313, %f2532, %f6313, %p171;
$L__BB5_143:
	setp.lt.u32 	%p172, %r38, 3;
	ld.global.v2.f32 	{%f181, %f182}, [%rd9+26624];
	mov.f32 	%f6319, 0f7F7FFFFF;
	mov.b32 	%r653, 0;
	@%p172 bra 	$L__BB5_146;
	mov.f32 	%f6319, 0f7F7FFFFF;
	mov.b32 	%r651, 0;
	and.b32  	%r653, %r1, 2147483644;
$L__BB5_145:
	.pragma "nounroll";
	shl.b32 	%r341, %r651, 1;
	mul.wide.u32 	%rd130, %r341, 8;
	add.s64 	%rd131, %rd3, %rd130;
	ld.global.v2.f32 	{%f2536, %f2537}, [%rd131];
	ld.global.v2.f32 	{%f2538, %f2539}, [%rd131+8];
	sub.f32 	%f2540, %f2538, %f2536;
	sub.f32 	%f2541, %f2539, %f2537;
	sub.f32 	%f2542, %f181, %f2536;
	sub.f32 	%f2543, %f182, %f2537;
	mul.f32 	%f2544, %f2543, %f2541;
	fma.rn.f32 	%f2545, %f2542, %f2540, %f2544;
	mul.f32 	%f2546, %f2541, %f2541;
	fma.rn.f32 	%f2547, %f2540, %f2540, %f2546;
	div.rn.f32 	%f2548, %f2545, %f2547;
	min.f32 	%f2549, %f2548, 0f3F800000;
	max.f32 	%f2550, %f2549, 0f00000000;
	fma.rn.f32 	%f2551, %f2540, %f2550, %f2536;
	fma.rn.f32 	%f2552, %f2541, %f2550, %f2537;
	sub.f32 	%f2553, %f2551, %f181;
	sub.f32 	%f2554, %f2552, %f182;
	mul.f32 	%f2555, %f2554, %f2554;
	fma.rn.f32 	%f2556, %f2553, %f2553, %f2555;
	sqrt.rn.f32 	%f2557, %f2556;
	setp.lt.f32 	%p173, %f2557, %f6319;
	selp.f32 	%f2558, %f2557, %f6319, %p173;
	ld.global.v2.f32 	{%f2559, %f2560}, [%rd131+16];
	ld.global.v2.f32 	{%f2561, %f2562}, [%rd131+24];
	sub.f32 	%f2563, %f2561, %f2559;
	sub.f32 	%f2564, %f2562, %f2560;
	sub.f32 	%f2565, %f181, %f2559;
	sub.f32 	%f2566, %f182, %f2560;
	mul.f32 	%f2567, %f2566, %f2564;
	fma.rn.f32 	%f2568, %f2565, %f2563, %f2567;
	mul.f32 	%f2569, %f2564, %f2564;
	fma.rn.f32 	%f2570, %f2563, %f2563, %f2569;
	div.rn.f32 	%f2571, %f2568, %f2570;
	min.f32 	%f2572, %f2571, 0f3F800000;
	max.f32 	%f2573, %f2572, 0f00000000;
	fma.rn.f32 	%f2574, %f2563, %f2573, %f2559;
	fma.rn.f32 	%f2575, %f2564, %f2573, %f2560;
	sub.f32 	%f2576, %f2574, %f181;
	sub.f32 	%f2577, %f2575, %f182;
	mul.f32 	%f2578, %f2577, %f2577;
	fma.rn.f32 	%f2579, %f2576, %f2576, %f2578;
	sqrt.rn.f32 	%f2580, %f2579;
	setp.lt.f32 	%p174, %f2580, %f2558;
	selp.f32 	%f2581, %f2580, %f2558, %p174;
	ld.global.v2.f32 	{%f2582, %f2583}, [%rd131+32];
	ld.global.v2.f32 	{%f2584, %f2585}, [%rd131+40];
	sub.f32 	%f2586, %f2584, %f2582;
	sub.f32 	%f2587, %f2585, %f2583;
	sub.f32 	%f2588, %f181, %f2582;
	sub.f32 	%f2589, %f182, %f2583;
	mul.f32 	%f2590, %f2589, %f2587;
	fma.rn.f32 	%f2591, %f2588, %f2586, %f2590;
	mul.f32 	%f2592, %f2587, %f2587;
	fma.rn.f32 	%f2593, %f2586, %f2586, %f2592;
	div.rn.f32 	%f2594, %f2591, %f2593;
	min.f32 	%f2595, %f2594, 0f3F800000;
	max.f32 	%f2596, %f2595, 0f00000000;
	fma.rn.f32 	%f2597, %f2586, %f2596, %f2582;
	fma.rn.f32 	%f2598, %f2587, %f2596, %f2583;
	sub.f32 	%f2599, %f2597, %f181;
	sub.f32 	%f2600, %f2598, %f182;
	mul.f32 	%f2601, %f2600, %f2600;
	fma.rn.f32 	%f2602, %f2599, %f2599, %f2601;
	sqrt.rn.f32 	%f2603, %f2602;
	setp.lt.f32 	%p175, %f2603, %f2581;
	selp.f32 	%f2604, %f2603, %f2581, %p175;
	ld.global.v2.f32 	{%f2605, %f2606}, [%rd131+48];
	ld.global.v2.f32 	{%f2607, %f2608}, [%rd131+56];
	sub.f32 	%f2609, %f2607, %f2605;
	sub.f32 	%f2610, %f2608, %f2606;
	sub.f32 	%f2611, %f181, %f2605;
	sub.f32 	%f2612, %f182, %f2606;
	mul.f32 	%f2613, %f2612, %f2610;
	fma.rn.f32 	%f2614, %f2611, %f2609, %f2613;
	mul.f32 	%f2615, %f2610, %f2610;
	fma.rn.f32 	%f2616, %f2609, %f2609, %f2615;
	div.rn.f32 	%f2617, %f2614, %f2616;
	min.f32 	%f2618, %f2617, 0f3F800000;
	max.f32 	%f2619, %f2618, 0f00000000;
	fma.rn.f32 	%f2620, %f2609, %f2619, %f2605;
	fma.rn.f32 	%f2621, %f2610, %f2619, %f2606;
	sub.f32 	%f2622, %f2620, %f181;
	sub.f32 	%f2623, %f2621, %f182;
	mul.f32 	%f2624, %f2623, %f2623;
	fma.rn.f32 	%f2625, %f2622, %f2622, %f2624;
	sqrt.rn.f32 	%f2626, %f2625;
	setp.lt.f32 	%p176, %f2626, %f2604;
	selp.f32 	%f6319, %f2626, %f2604, %p176;
	add.s32 	%r651, %r651, 4;
	setp.ne.s32 	%p177, %r651, %r653;
	@%p177 bra 	$L__BB5_145;
$L__BB5_146:
	setp.eq.s32 	%p178, %r39, 0;
	@%p178 bra 	$L__BB5_151;
	setp.eq.s32 	%p179, %r40, 0;
	@%p179 bra 	$L__BB5_149;
	shl.b32 	%r342, %r653, 1;
	mul.wide.u32 	%rd132, %r342, 8;
	add.s64 	%rd133, %rd3, %rd132;
	ld.global.v2.f32 	{%f2628, %f2629}, [%rd133];
	ld.global.v2.f32 	{%f2630, %f2631}, [%rd133+8];
	sub.f32 	%f2632, %f2630, %f2628;
	sub.f32 	%f2633, %f2631, %f2629;
	sub.f32 	%f2634, %f181, %f2628;
	sub.f32 	%f2635, %f182, %f2629;
	mul.f32 	%f2636, %f2635, %f2633;
	fma.rn.f32 	%f2637, %f2634, %f2632, %f2636;
	mul.f32 	%f2638, %f2633, %f2633;
	fma.rn.f32 	%f2639, %f2632, %f2632, %f2638;
	div.rn.f32 	%f2640, %f2637, %f2639;
	min.f32 	%f2641, %f2640, 0f3F800000;
	max.f32 	%f2642, %f2641, 0f00000000;
	fma.rn.f32 	%f2643, %f2632, %f2642, %f2628;
	fma.rn.f32 	%f2644, %f2633, %f2642, %f2629;
	sub.f32 	%f2645, %f2643, %f181;
	sub.f32 	%f2646, %f2644, %f182;
	mul.f32 	%f2647, %f2646, %f2646;
	fma.rn.f32 	%f2648, %f2645, %f2645, %f2647;
	sqrt.rn.f32 	%f2649, %f2648;
	setp.lt.f32 	%p180, %f2649, %f6319;
	selp.f32 	%f2650, %f2649, %f6319, %p180;
	add.s32 	%r343, %r342, 2;
	mul.wide.u32 	%rd134, %r343, 8;
	add.s64 	%rd135, %rd3, %rd134;
	ld.global.v2.f32 	{%f2651, %f2652}, [%rd135];
	ld.global.v2.f32 	{%f2653, %f2654}, [%rd135+8];
	sub.f32 	%f2655, %f2653, %f2651;
	sub.f32 	%f2656, %f2654, %f2652;
	sub.f32 	%f2657, %f181, %f2651;
	sub.f32 	%f2658, %f182, %f2652;
	mul.f32 	%f2659, %f2658, %f2656;
	fma.rn.f32 	%f2660, %f2657, %f2655, %f2659;
	mul.f32 	%f2661, %f2656, %f2656;
	fma.rn.f32 	%f2662, %f2655, %f2655, %f2661;
	div.rn.f32 	%f2663, %f2660, %f2662;
	min.f32 	%f2664, %f2663, 0f3F800000;
	max.f32 	%f2665, %f2664, 0f00000000;
	fma.rn.f32 	%f2666, %f2655, %f2665, %f2651;
	fma.rn.f32 	%f2667, %f2656, %f2665, %f2652;
	sub.f32 	%f2668, %f2666, %f181;
	sub.f32 	%f2669, %f2667, %f182;
	mul.f32 	%f2670, %f2669, %f2669;
	fma.rn.f32 	%f2671, %f2668, %f2668, %f2670;
	sqrt.rn.f32 	%f2672, %f2671;
	setp.lt.f32 	%p181, %f2672, %f2650;
	selp.f32 	%f6319, %f2672, %f2650, %p181;
	sub.s32 	%r653, %r343, %r653;
$L__BB5_149:
	and.b32  	%r344, %r1, 1;
	setp.eq.b32 	%p182, %r344, 1;
	not.pred 	%p183, %p182;
	@%p183 bra 	$L__BB5_151;
	shl.b32 	%r345, %r653, 1;
	mul.wide.u32 	%rd136, %r345, 8;
	add.s64 	%rd137, %rd3, %rd136;
	ld.global.v2.f32 	{%f2673, %f2674}, [%rd137];
	ld.global.v2.f32 	{%f2675, %f2676}, [%rd137+8];
	sub.f32 	%f2677, %f2675, %f2673;
	sub.f32 	%f2678, %f2676, %f2674;
	sub.f32 	%f2679, %f181, %f2673;
	sub.f32 	%f2680, %f182, %f2674;
	mul.f32 	%f2681, %f2680, %f2678;
	fma.rn.f32 	%f2682, %f2679, %f2677, %f2681;
	mul.f32 	%f2683, %f2678, %f2678;
	fma.rn.f32 	%f2684, %f2677, %f2677, %f2683;
	div.rn.f32 	%f2685, %f2682, %f2684;
	min.f32 	%f2686, %f2685, 0f3F800000;
	max.f32 	%f2687, %f2686, 0f00000000;
	fma.rn.f32 	%f2688, %f2677, %f2687, %f2673;
	fma.rn.f32 	%f2689, %f2678, %f2687, %f2674;
	sub.f32 	%f2690, %f2688, %f181;
	sub.f32 	%f2691, %f2689, %f182;
	mul.f32 	%f2692, %f2691, %f2691;
	fma.rn.f32 	%f2693, %f2690, %f2690, %f2692;
	sqrt.rn.f32 	%f2694, %f2693;
	setp.lt.f32 	%p184, %f2694, %f6319;
	selp.f32 	%f6319, %f2694, %f6319, %p184;
$L__BB5_151:
	setp.lt.u32 	%p185, %r38, 3;
	ld.global.v2.f32 	{%f192, %f193}, [%rd9+28672];
	mov.f32 	%f6325, 0f7F7FFFFF;
	mov.b32 	%r656, 0;
	@%p185 bra 	$L__BB5_154;
	mov.f32 	%f6325, 0f7F7FFFFF;
	mov.b32 	%r654, 0;
	and.b32  	%r656, %r1, 2147483644;
$L__BB5_153:
	.pragma "nounroll";
	shl.b32 	%r348, %r654, 1;
	mul.wide.u32 	%rd138, %r348, 8;
	add.s64 	%rd139, %rd3, %rd138;
	ld.global.v2.f32 	{%f2698, %f2699}, [%rd139];
	ld.global.v2.f32 	{%f2700, %f2701}, [%rd139+8];
	sub.f32 	%f2702, %f2700, %f2698;
	sub.f32 	%f2703, %f2701, %f2699;
	sub.f32 	%f2704, %f192, %f2698;
	sub.f32 	%f2705, %f193, %f2699;
	mul.f32 	%f2706, %f2705, %f2703;
	fma.rn.f32 	%f2707, %f2704, %f2702, %f2706;
	mul.f32 	%f2708, %f2703, %f2703;
	fma.rn.f32 	%f2709, %f2702, %f2702, %f2708;
	div.rn.f32 	%f2710, %f2707, %f2709;
	min.f32 	%f2711, %f2710, 0f3F800000;
	max.f32 	%f2712, %f2711, 0f00000000;
	fma.rn.f32 	%f2713, %f2702, %f2712, %f2698;
	fma.rn.f32 	%f2714, %f2703, %f2712, %f2699;
	sub.f32 	%f2715, %f2713, %f192;
	sub.f32 	%f2716, %f2714, %f193;
	mul.f32 	%f2717, %f2716, %f2716;
	fma.rn.f32 	%f2718, %f2715, %f2715, %f2717;
	sqrt.rn.f32 	%f2719, %f2718;
	setp.lt.f32 	%p186, %f2719, %f6325;
	selp.f32 	%f2720, %f2719, %f6325, %p186;
	ld.global.v2.f32 	{%f2721, %f2722}, [%rd139+16];
	ld.global.v2.f32 	{%f2723, %f2724}, [%rd139+24];
	sub.f32 	%f2725, %f2723, %f2721;
	sub.f32 	%f2726, %f2724, %f2722;
	sub.f32 	%f2727, %f192, %f2721;
	sub.f32 	%f2728, %f193, %f2722;
	mul.f32 	%f2729, %f2728, %f2726;
	fma.rn.f32 	%f2730, %f2727, %f2725, %f2729;
	mul.f32 	%f2731, %f2726, %f2726;
	fma.rn.f32 	%f2732, %f2725, %f2725, %f2731;
	div.rn.f32 	%f2733, %f2730, %f2732;
	min.f32 	%f2734, %f2733, 0f3F800000;
	max.f32 	%f2735, %f2734, 0f00000000;
	fma.rn.f32 	%f2736, %f2725, %f2735, %f2721;
	fma.rn.f32 	%f2737, %f2726, %f2735, %f2722;
	sub.f32 	%f2738, %f2736, %f192;
	sub.f32 	%f2739, %f2737, %f193;
	mul.f32 	%f2740, %f2739, %f2739;
	fma.rn.f32 	%f2741, %f2738, %f2738, %f2740;
	sqrt.rn.f32 	%f2742, %f2741;
	setp.lt.f32 	%p187, %f2742, %f2720;
	selp.f32 	%f2743, %f2742, %f2720, %p187;
	ld.global.v2.f32 	{%f2744, %f2745}, [%rd139+32];
	ld.global.v2.f32 	{%f2746, %f2747}, [%rd139+40];
	sub.f32 	%f2748, %f2746, %f2744;
	sub.f32 	%f2749, %f2747, %f2745;
	sub.f32 	%f2750, %f192, %f2744;
	sub.f32 	%f2751, %f193, %f2745;
	mul.f32 	%f2752, %f2751, %f2749;
	fma.rn.f32 	%f2753, %f2750, %f2748, %f2752;
	mul.f32 	%f2754, %f2749, %f2749;
	fma.rn.f32 	%f2755, %f2748, %f2748, %f2754;
	div.rn.f32 	%f2756, %f2753, %f2755;
	min.f32 	%f2757, %f2756, 0f3F800000;
	max.f32 	%f2758, %f2757, 0f00000000;
	fma.rn.f32 	%f2759, %f2748, %f2758, %f2744;
	fma.rn.f32 	%f2760, %f2749, %f2758, %f2745;
	sub.f32 	%f2761, %f2759, %f192;
	sub.f32 	%f2762, %f2760, %f193;
	mul.f32 	%f2763, %f2762, %f2762;
	fma.rn.f32 	%f2764, %f2761, %f2761, %f2763;
	sqrt.rn.f32 	%f2765, %f2764;
	setp.lt.f32 	%p188, %f2765, %f2743;
	selp.f32 	%f2766, %f2765, %f2743, %p188;
	ld.global.v2.f32 	{%f2767, %f2768}, [%rd139+48];
	ld.global.v2.f32 	{%f2769, %f2770}, [%rd139+56];
	sub.f32 	%f2771, %f2769, %f2767;
	sub.f32 	%f2772, %f2770, %f2768;
	sub.f32 	%f2773, %f192, %f2767;
	sub.f32 	%f2774, %f193, %f2768;
	mul.f32 	%f2775, %f2774, %f2772;
	fma.rn.f32 	%f2776, %f2773, %f2771, %f2775;
	mul.f32 	%f2777, %f2772, %f2772;
	fma.rn.f32 	%f2778, %f2771, %f2771, %f2777;
	div.rn.f32 	%f2779, %f2776, %f2778;
	min.f32 	%f2780, %f2779, 0f3F800000;
	max.f32 	%f2781, %f2780, 0f00000000;
	fma.rn.f32 	%f2782, %f2771, %f2781, %f2767;
	fma.rn.f32 	%f2783, %f2772, %f2781, %f2768;
	sub.f32 	%f2784, %f2782, %f192;
	sub.f32 	%f2785, %f2783, %f193;
	mul.f32 	%f2786, %f2785, %f2785;
	fma.rn.f32 	%f2787, %f2784, %f2784, %f2786;
	sqrt.rn.f32 	%f2788, %f2787;
	setp.lt.f32 	%p189, %f2788, %f2766;
	selp.f32 	%f6325, %f2788, %f2766, %p189;
	add.s32 	%r654, %r654, 4;
	setp.ne.s32 	%p190, %r654, %r656;
	@%p190 bra 	$L__BB5_153;
$L__BB5_154:
	setp.eq.s32 	%p191, %r39, 0;
	@%p191 bra 	$L__BB5_159;
	setp.eq.s32 	%p192, %r40, 0;
	@%p192 bra 	$L__BB5_157;
	shl.b32 	%r349, %r656, 1;
	mul.wide.u32 	%rd140, %r349, 8;
	add.s64 	%rd141, %rd3, %rd140;
	ld.global.v2.f32 	{%f2790, %f2791}, [%rd141];
	ld.global.v2.f32 	{%f2792, %f2793}, [%rd141+8];
	sub.f32 	%f2794, %f2792, %f2790;
	sub.f32 	%f2795, %f2793, %f2791;
	sub.f32 	%f2796, %f192, %f2790;
	sub.f32 	%f2797, %f193, %f2791;
	mul.f32 	%f2798, %f2797, %f2795;
	fma.rn.f32 	%f2799, %f2796, %f2794, %f2798;
	mul.f32 	%f2800, %f2795, %f2795;
	fma.rn.f32 	%f2801, %f2794, %f2794, %f2800;
	div.rn.f32 	%f2802, %f2799, %f2801;
	min.f32 	%f2803, %f2802, 0f3F800000;
	max.f32 	%f2804, %f2803, 0f00000000;
	fma.rn.f32 	%f2805, %f2794, %f2804, %f2790;
	fma.rn.f32 	%f2806, %f2795, %f2804, %f2791;
	sub.f32 	%f2807, %f2805, %f192;
	sub.f32 	%f2808, %f2806, %f193;
	mul.f32 	%f2809, %f2808, %f2808;
	fma.rn.f32 	%f2810, %f2807, %f2807, %f2809;
	sqrt.rn.f32 	%f2811, %f2810;
	setp.lt.f32 	%p193, %f2811, %f6325;
	selp.f32 	%f2812, %f2811, %f6325, %p193;
	add.s32 	%r350, %r349, 2;
	mul.wide.u32 	%rd142, %r350, 8;
	add.s64 	%rd143, %rd3, %rd142;
	ld.global.v2.f32 	{%f2813, %f2814}, [%rd143];
	ld.global.v2.f32 	{%f2815, %f2816}, [%rd143+8];
	sub.f32 	%f2817, %f2815, %f2813;
	sub.f32 	%f2818, %f2816, %f2814;
	sub.f32 	%f2819, %f192, %f2813;
	sub.f32 	%f2820, %f193, %f2814;
	mul.f32 	%f2821, %f2820, %f2818;
	fma.rn.f32 	%f2822, %f2819, %f2817, %f2821;
	mul.f32 	%f2823, %f2818, %f2818;
	fma.rn.f32 	%f2824, %f2817, %f2817, %f2823;
	div.rn.f32 	%f2825, %f2822, %f2824;
	min.f32 	%f2826, %f2825, 0f3F800000;
	max.f32 	%f2827, %f2826, 0f00000000;
	fma.rn.f32 	%f2828, %f2817, %f2827, %f2813;
	fma.rn.f32 	%f2829, %f2818, %f2827, %f2814;
	sub.f32 	%f2830, %f2828, %f192;
	sub.f32 	%f2831, %f2829, %f193;
	mul.f32 	%f2832, %f2831, %f2831;
	fma.rn.f32 	%f2833, %f2830, %f2830, %f2832;
	sqrt.rn.f32 	%f2834, %f2833;
	setp.lt.f32 	%p194, %f2834, %f2812;
	selp.f32 	%f6325, %f2834, %f2812, %p194;
	sub.s32 	%r656, %r350, %r656;
$L__BB5_157:
	and.b32  	%r351, %r1, 1;
	setp.eq.b32 	%p195, %r351, 1;
	not.pred 	%p196, %p195;
	@%p196 bra 	$L__BB5_159;
	shl.b32 	%r352, %r656, 1;
	mul.wide.u32 	%rd144, %r352, 8;
	add.s64 	%rd145, %rd3, %rd144;
	ld.global.v2.f32 	{%f2835, %f2836}, [%rd145];
	ld.global.v2.f32 	{%f2837, %f2838}, [%rd145+8];
	sub.f32 	%f2839, %f2837, %f2835;
	sub.f32 	%f2840, %f2838, %f2836;
	sub.f32 	%f2841, %f192, %f2835;
	sub.f32 	%f2842, %f193, %f2836;
	mul.f32 	%f2843, %f2842, %f2840;
	fma.rn.f32 	%f2844, %f2841, %f2839, %f2843;
	mul.f32 	%f2845, %f2840, %f2840;
	fma.rn.f32 	%f2846, %f2839, %f2839, %f2845;
	div.rn.f32 	%f2847, %f2844, %f2846;
	min.f32 	%f2848, %f2847, 0f3F800000;
	max.f32 	%f2849, %f2848, 0f00000000;
	fma.rn.f32 	%f2850, %f2839, %f2849, %f2835;
	fma.rn.f32 	%f2851, %f2840, %f2849, %f2836;
	sub.f32 	%f2852, %f2850, %f192;
	sub.f32 	%f2853, %f2851, %f193;
	mul.f32 	%f2854, %f2853, %f2853;
	fma.rn.f32 	%f2855, %f2852, %f2852, %f2854;
	sqrt.rn.f32 	%f2856, %f2855;
	setp.lt.f32 	%p197, %f2856, %f6325;
	selp.f32 	%f6325, %f2856, %f6325, %p197;
$L__BB5_159:
	setp.lt.u32 	%p198, %r38, 3;
	ld.global.v2.f32 	{%f203, %f204}, [%rd9+30720];
	mov.f32 	%f6331, 0f7F7FFFFF;
	mov.b32 	%r659, 0;
	@%p198 bra 	$L__BB5_162;
	mov.f32 	%f6331, 0f7F7FFFFF;
	mov.b32 	%r657, 0;
	and.b32  	%r659, %r1, 2147483644;
$L__BB5_161:
	.pragma "nounroll";
	shl.b32 	%r355, %r657, 1;
	mul.wide.u32 	%rd146, %r355, 8;
	add.s64 	%rd147, %rd3, %rd146;
	ld.global.v2.f32 	{%f2860, %f2861}, [%rd147];
	ld.global.v2.f32 	{%f2862, %f2863}, [%rd147+8];
	sub.f32 	%f2864, %f2862, %f2860;
	sub.f32 	%f2865, %f2863, %f2861;
	sub.f32 	%f2866, %f203, %f2860;
	sub.f32 	%f2867, %f204, %f2861;
	mul.f32 	%f2868, %f2867, %f2865;
	fma.rn.f32 	%f2869, %f2866, %f2864, %f2868;
	mul.f32 	%f2870, %f2865, %f2865;
	fma.rn.f32 	%f2871, %f2864, %f2864, %f2870;
	div.rn.f32 	%f2872, %f2869, %f2871;
	min.f32 	%f2873, %f2872, 0f3F800000;
	max.f32 	%f2874, %f2873, 0f00000000;
	fma.rn.f32 	%f2875, %f2864, %f2874, %f2860;
	fma.rn.f32 	%f2876, %f2865, %f2874, %f2861;
	sub.f32 	%f2877, %f2875, %f203;
	sub.f32 	%f2878, %f2876, %f204;
	mul.f32 	%f2879, %f2878, %f2878;
	fma.rn.f32 	%f2880, %f2877, %f2877, %f2879;
	sqrt.rn.f32 	%f2881, %f2880;
	setp.lt.f32 	%p199, %f2881, %f6331;
	selp.f32 	%f2882, %f2881, %f6331, %p199;
	ld.global.v2.f32 	{%f2883, %f2884}, [%rd147+16];
	ld.global.v2.f32 	{%f2885, %f2886}, [%rd147+24];
	sub.f32 	%f2887, %f2885, %f2883;
	sub.f32 	%f2888, %f2886, %f2884;
	sub.f32 	%f2889, %f203, %f2883;
	sub.f32 	%f2890, %f204, %f2884;
	mul.f32 	%f2891, %f2890, %f2888;
	fma.rn.f32 	%f2892, %f2889, %f2887, %f2891;
	mul.f32 	%f2893, %f2888, %f2888;
	fma.rn.f32 	%f2894, %f2887, %f2887, %f2893;
	div.rn.f32 	%f2895, %f2892, %f2894;
	min.f32 	%f2896, %f2895, 0f3F800000;
	max.f32 	%f2897, %f2896, 0f00000000;
	fma.rn.f32 	%f2898, %f2887, %f2897, %f2883;
	fma.rn.f32 	%f2899, %f2888, %f2897, %f2884;
	sub.f32 	%f2900, %f2898, %f203;
	sub.f32 	%f2901, %f2899, %f204;
	mul.f32 	%f2902, %f2901, %f2901;
	fma.rn.f32 	%f2903, %f2900, %f2900, %f2902;
	sqrt.rn.f32 	%f2904, %f2903;
	setp.lt.f32 	%p200, %f2904, %f2882;
	selp.f32 	%f2905, %f2904, %f2882, %p200;
	ld.global.v2.f32 	{%f2906, %f2907}, [%rd147+32];
	ld.global.v2.f32 	{%f2908, %f2909}, [%rd147+40];
	sub.f32 	%f2910, %f2908, %f2906;
	sub.f32 	%f2911, %f2909, %f2907;
	sub.f32 	%f2912, %f203, %f2906;
	sub.f32 	%f2913, %f204, %f2907;
	mul.f32 	%f2914, %f2913, %f2911;
	fma.rn.f32 	%f2915, %f2912, %f2910, %f2914;
	mul.f32 	%f2916, %f2911, %f2911;
	fma.rn.f32 	%f2917, %f2910, %f2910, %f2916;
	div.rn.f32 	%f2918, %f2915, %f2917;
	min.f32 	%f2919, %f2918, 0f3F800000;
	max.f32 	%f2920, %f2919, 0f00000000;
	fma.rn.f32 	%f2921, %f2910, %f2920, %f2906;
	fma.rn.f32 	%f2922, %f2911, %f2920, %f2907;
	sub.f32 	%f2923, %f2921, %f203;
	sub.f32 	%f2924, %f2922, %f204;
	mul.f32 	%f2925, %f2924, %f2924;
	fma.rn.f32 	%f2926, %f2923, %f2923, %f2925;
	sqrt.rn.f32 	%f2927, %f2926;
	setp.lt.f32 	%p201, %f2927, %f2905;
	selp.f32 	%f2928, %f2927, %f2905, %p201;
	ld.global.v2.f32 	{%f2929, %f2930}, [%rd147+48];
	ld.global.v2.f32 	{%f2931, %f2932}, [%rd147+56];
	sub.f32 	%f2933, %f2931, %f2929;
	sub.f32 	%f2934, %f2932, %f2930;
	sub.f32 	%f2935, %f203, %f2929;
	sub.f32 	%f2936, %f204, %f2930;
	mul.f32 	%f2937, %f2936, %f2934;
	fma.rn.f32 	%f2938, %f2935, %f2933, %f2937;
	mul.f32 	%f2939, %f2934, %f2934;
	fma.rn.f32 	%f2940, %f2933, %f2933, %f2939;
	div.rn.f32 	%f2941, %f2938, %f2940;
	min.f32 	%f2942, %f2941, 0f3F800000;
	max.f32 	%f2943, %f2942, 0f00000000;
	fma.rn.f32 	%f2944, %f2933, %f2943, %f2929;
	fma.rn.f32 	%f2945, %f2934, %f2943, %f2930;
	sub.f32 	%f2946, %f2944, %f203;
	sub.f32 	%f2947, %f2945, %f204;
	mul.f32 	%f2948, %f2947, %f2947;
	fma.rn.f32 	%f2949, %f2946, %f2946, %f2948;
	sqrt.rn.f32 	%f2950, %f2949;
	setp.lt.f32 	%p202, %f2950, %f2928;
	selp.f32 	%f6331, %f2950, %f2928, %p202;
	add.s32 	%r657, %r657, 4;
	setp.ne.s32 	%p203, %r657, %r659;
	@%p203 bra 	$L__BB5_161;
$L__BB5_162:
	setp.eq.s32 	%p204, %r39, 0;
	@%p204 bra 	$L__BB5_167;
	setp.eq.s32 	%p205, %r40, 0;
	@%p205 bra 	$L__BB5_165;
	shl.b32 	%r356, %r659, 1;
	mul.wide.u32 	%rd148, %r356, 8;
	add.s64 	%rd149, %rd3, %rd148;
	ld.global.v2.f32 	{%f2952, %f2953}, [%rd149];
	ld.global.v2.f32 	{%f2954, %f2955}, [%rd149+8];
	sub.f32 	%f2956, %f2954, %f2952;
	sub.f32 	%f2957, %f2955, %f2953;
	sub.f32 	%f2958, %f203, %f2952;
	sub.f32 	%f2959, %f204, %f2953;
	mul.f32 	%f2960, %f2959, %f2957;
	fma.rn.f32 	%f2961, %f2958, %f2956, %f2960;
	mul.f32 	%f2962, %f2957, %f2957;
	fma.rn.f32 	%f2963, %f2956, %f2956, %f2962;
	div.rn.f32 	%f2964, %f2961, %f2963;
	min.f32 	%f2965, %f2964, 0f3F800000;
	max.f32 	%f2966, %f2965, 0f00000000;
	fma.rn.f32 	%f2967, %f2956, %f2966, %f2952;
	fma.rn.f32 	%f2968, %f2957, %f2966, %f2953;
	sub.f32 	%f2969, %f2967, %f203;
	sub.f32 	%f2970, %f2968, %f204;
	mul.f32 	%f2971, %f2970, %f2970;
	fma.rn.f32 	%f2972, %f2969, %f2969, %f2971;
	sqrt.rn.f32 	%f2973, %f2972;
	setp.lt.f32 	%p206, %f2973, %f6331;
	selp.f32 	%f2974, %f2973, %f6331, %p206;
	add.s32 	%r357, %r356, 2;
	mul.wide.u32 	%rd150, %r357, 8;
	add.s64 	%rd151, %rd3, %rd150;
	ld.global.v2.f32 	{%f2975, %f2976}, [%rd151];
	ld.global.v2.f32 	{%f2977, %f2978}, [%rd151+8];
	sub.f32 	%f2979, %f2977, %f2975;
	sub.f32 	%f2980, %f2978, %f2976;
	sub.f32 	%f2981, %f203, %f2975;
	sub.f32 	%f2982, %f204, %f2976;
	mul.f32 	%f2983, %f2982, %f2980;
	fma.rn.f32 	%f2984, %f2981, %f2979, %f2983;
	mul.f32 	%f2985, %f2980, %f2980;
	fma.rn.f32 	%f2986, %f2979, %f2979, %f2985;
	div.rn.f32 	%f2987, %f2984, %f2986;
	min.f32 	%f2988, %f2987, 0f3F800000;
	max.f32 	%f2989, %f2988, 0f00000000;
	fma.rn.f32 	%f2990, %f2979, %f2989, %f2975;
	fma.rn.f32 	%f2991, %f2980, %f2989, %f2976;
	sub.f32 	%f2992, %f2990, %f203;
	sub.f32 	%f2993, %f2991, %f204;
	mul.f32 	%f2994, %f2993, %f2993;
	fma.rn.f32 	%f2995, %f2992, %f2992, %f2994;
	sqrt.rn.f32 	%f2996, %f2995;
	setp.lt.f32 	%p207, %f2996, %f2974;
	selp.f32 	%f6331, %f2996, %f2974, %p207;
	sub.s32 	%r659, %r357, %r659;
$L__BB5_165:
	and.b32  	%r358, %r1, 1;
	setp.eq.b32 	%p208, %r358, 1;
	not.pred 	%p209, %p208;
	@%p209 bra 	$L__BB5_167;
	shl.b32 	%r359, %r659, 1;
	mul.wide.u32 	%rd152, %r359, 8;
	add.s64 	%rd153, %rd3, %rd152;
	ld.global.v2.f32 	{%f2997, %f2998}, [%rd153];
	ld.global.v2.f32 	{%f2999, %f3000}, [%rd153+8];
	sub.f32 	%f3001, %f2999, %f2997;
	sub.f32 	%f3002, %f3000, %f2998;
	sub.f32 	%f3003, %f203, %f2997;
	sub.f32 	%f3004, %f204, %f2998;
	mul.f32 	%f3005, %f3004, %f3002;
	fma.rn.f32 	%f3006, %f3003, %f3001, %f3005;
	mul.f32 	%f3007, %f3002, %f3002;
	fma.rn.f32 	%f3008, %f3001, %f3001, %f3007;
	div.rn.f32 	%f3009, %f3006, %f3008;
	min.f32 	%f3010, %f3009, 0f3F800000;
	max.f32 	%f3011, %f3010, 0f00000000;
	fma.rn.f32 	%f3012, %f3001, %f3011, %f2997;
	fma.rn.f32 	%f3013, %f3002, %f3011, %f2998;
	sub.f32 	%f3014, %f3012, %f203;
	sub.f32 	%f3015, %f3013, %f204;
	mul.f32 	%f3016, %f3015, %f3015;
	fma.rn.f32 	%f3017, %f3014, %f3014, %f3016;
	sqrt.rn.f32 	%f3018, %f3017;
	setp.lt.f32 	%p210, %f3018, %f6331;
	selp.f32 	%f6331, %f3018, %f6331, %p210;
$L__BB5_167:
	add.f32 	%f3019, %f6241, %f6247;
	add.f32 	%f3020, %f6253, %f6259;
	add.f32 	%f3021, %f6265, %f6271;
	add.f32 	%f3022, %f6277, %f6283;
	add.f32 	%f3023, %f6289, %f6295;
	add.f32 	%f3024, %f6301, %f6307;
	add.f32 	%f3025, %f6313, %f6319;
	add.f32 	%f3026, %f6325, %f6331;
	add.f32 	%f3027, %f3019, %f3020;
	add.f32 	%f3028, %f3021, %f3022;
	add.f32 	%f3029, %f3023, %f3024;
	add.f32 	%f3030, %f3025, %f3026;
	add.f32 	%f3031, %f3027, %f3028;
	add.f32 	%f3032, %f3029, %f3030;
	add.f32 	%f6450, %f3031, %f3032;
$L__BB5_168:
	shl.b32 	%r360, %r244, 12;
	cvt.s64.s32 	%rd154, %r360;
	setp.lt.u64 	%p211, %rd5, %rd154;
	@%p211 bra 	$L__BB5_320;
	add.s32 	%r137, %r1, -1;
	and.b32  	%r138, %r1, 3;
	add.s32 	%r139, %r138, -1;
	and.b32  	%r140, %r1, 2147483644;
	and.b32  	%r141, %r1, 1;
	mov.b32 	%r142, 0;
	add.s64 	%rd155, %rd19, -4096;
	cvt.u64.u32 	%rd156, %r37;
	mov.u64 	%rd326, %rd4;
$L__BB5_170:
	shl.b32 	%r362, %r244, 12;
	cvt.s64.s32 	%rd11, %r362;
	add.s64 	%rd326, %rd326, %rd11;
	setp.gt.u64 	%p212, %rd326, %rd155;
	@%p212 bra 	$L__BB5_302;
	setp.lt.s32 	%p213, %r1, 1;
	mov.f32 	%f6436, 0f7F800000;
	mov.f32 	%f6339, 0f7F7FFFFF;
	mov.f32 	%f6429, %f6339;
	mov.f32 	%f6437, %f6436;
	mov.f32 	%f6438, %f6436;
	@%p213 bra 	$L__BB5_301;
	setp.lt.u32 	%p214, %r137, 3;
	add.s64 	%rd157, %rd326, %rd156;
	shl.b64 	%rd158, %rd157, 3;
	add.s64 	%rd14, %rd2, %rd158;
	ld.global.v2.f32 	{%f217, %f218}, [%rd14];
	mov.f32 	%f6339, 0f7F7FFFFF;
	mov.b32 	%r663, 0;
	@%p214 bra 	$L__BB5_175;
	mov.f32 	%f6339, 0f7F7FFFFF;
	mov.b32 	%r661, 0;
$L__BB5_174:
	.pragma "nounroll";
	shl.b32 	%r365, %r661, 1;
	mul.wide.u32 	%rd159, %r365, 8;
	add.s64 	%rd160, %rd3, %rd159;
	ld.global.v2.f32 	{%f3038, %f3039}, [%rd160];
	ld.global.v2.f32 	{%f3040, %f3041}, [%rd160+8];
	sub.f32 	%f3042, %f3040, %f3038;
	sub.f32 	%f3043, %f3041, %f3039;
	sub.f32 	%f3044, %f217, %f3038;
	sub.f32 	%f3045, %f218, %f3039;
	mul.f32 	%f3046, %f3045, %f3043;
	fma.rn.f32 	%f3047, %f3044, %f3042, %f3046;
	mul.f32 	%f3048, %f3043, %f3043;
	fma.rn.f32 	%f3049, %f3042, %f3042, %f3048;
	div.rn.f32 	%f3050, %f3047, %f3049;
	min.f32 	%f3051, %f3050, 0f3F800000;
	max.f32 	%f3052, %f3051, 0f00000000;
	fma.rn.f32 	%f3053, %f3042, %f3052, %f3038;
	fma.rn.f32 	%f3054, %f3043, %f3052, %f3039;
	sub.f32 	%f3055, %f3053, %f217;
	sub.f32 	%f3056, %f3054, %f218;
	mul.f32 	%f3057, %f3056, %f3056;
	fma.rn.f32 	%f3058, %f3055, %f3055, %f3057;
	sqrt.rn.f32 	%f3059, %f3058;
	setp.lt.f32 	%p215, %f3059, %f6339;
	selp.f32 	%f3060, %f3059, %f6339, %p215;
	ld.global.v2.f32 	{%f3061, %f3062}, [%rd160+16];
	ld.global.v2.f32 	{%f3063, %f3064}, [%rd160+24];
	sub.f32 	%f3065, %f3063, %f3061;
	sub.f32 	%f3066, %f3064, %f3062;
	sub.f32 	%f3067, %f217, %f3061;
	sub.f32 	%f3068, %f218, %f3062;
	mul.f32 	%f3069, %f3068, %f3066;
	fma.rn.f32 	%f3070, %f3067, %f3065, %f3069;
	mul.f32 	%f3071, %f3066, %f3066;
	fma.rn.f32 	%f3072, %f3065, %f3065, %f3071;
	div.rn.f32 	%f3073, %f3070, %f3072;
	min.f32 	%f3074, %f3073, 0f3F800000;
	max.f32 	%f3075, %f3074, 0f00000000;
	fma.rn.f32 	%f3076, %f3065, %f3075, %f3061;
	fma.rn.f32 	%f3077, %f3066, %f3075, %f3062;
	sub.f32 	%f3078, %f3076, %f217;
	sub.f32 	%f3079, %f3077, %f218;
	mul.f32 	%f3080, %f3079, %f3079;
	fma.rn.f32 	%f3081, %f3078, %f3078, %f3080;
	sqrt.rn.f32 	%f3082, %f3081;
	setp.lt.f32 	%p216, %f3082, %f3060;
	selp.f32 	%f3083, %f3082, %f3060, %p216;
	ld.global.v2.f32 	{%f3084, %f3085}, [%rd160+32];
	ld.global.v2.f32 	{%f3086, %f3087}, [%rd160+40];
	sub.f32 	%f3088, %f3086, %f3084;
	sub.f32 	%f3089, %f3087, %f3085;
	sub.f32 	%f3090, %f217, %f3084;
	sub.f32 	%f3091, %f218, %f3085;
	mul.f32 	%f3092, %f3091, %f3089;
	fma.rn.f32 	%f3093, %f3090, %f3088, %f3092;
	mul.f32 	%f3094, %f3089, %f3089;
	fma.rn.f32 	%f3095, %f3088, %f3088, %f3094;
	div.rn.f32 	%f3096, %f3093, %f3095;
	min.f32 	%f3097, %f3096, 0f3F800000;
	max.f32 	%f3098, %f3097, 0f00000000;
	fma.rn.f32 	%f3099, %f3088, %f3098, %f3084;
	fma.rn.f32 	%f3100, %f3089, %f3098, %f3085;
	sub.f32 	%f3101, %f3099, %f217;
	sub.f32 	%f3102, %f3100, %f218;
	mul.f32 	%f3103, %f3102, %f3102;
	fma.rn.f32 	%f3104, %f3101, %f3101, %f3103;
	sqrt.rn.f32 	%f3105, %f3104;
	setp.lt.f32 	%p217, %f3105, %f3083;
	selp.f32 	%f3106, %f3105, %f3083, %p217;
	ld.global.v2.f32 	{%f3107, %f3108}, [%rd160+48];
	ld.global.v2.f32 	{%f3109, %f3110}, [%rd160+56];
	sub.f32 	%f3111, %f3109, %f3107;
	sub.f32 	%f3112, %f3110, %f3108;
	sub.f32 	%f3113, %f217, %f3107;
	sub.f32 	%f3114, %f218, %f3108;
	mul.f32 	%f3115, %f3114, %f3112;
	fma.rn.f32 	%f3116, %f3113, %f3111, %f3115;
	mul.f32 	%f3117, %f3112, %f3112;
	fma.rn.f32 	%f3118, %f3111, %f3111, %f3117;
	div.rn.f32 	%f3119, %f3116, %f3118;
	min.f32 	%f3120, %f3119, 0f3F800000;
	max.f32 	%f3121, %f3120, 0f00000000;
	fma.rn.f32 	%f3122, %f3111, %f3121, %f3107;
	fma.rn.f32 	%f3123, %f3112, %f3121, %f3108;
	sub.f32 	%f3124, %f3122, %f217;
	sub.f32 	%f3125, %f3123, %f218;
	mul.f32 	%f3126, %f3125, %f3125;
	fma.rn.f32 	%f3127, %f3124, %f3124, %f3126;
	sqrt.rn.f32 	%f3128, %f3127;
	setp.lt.f32 	%p218, %f3128, %f3106;
	selp.f32 	%f6339, %f3128, %f3106, %p218;
	add.s32 	%r661, %r661, 4;
	setp.ne.s32 	%p219, %r661, %r140;
	mov.u32 	%r663, %r140;
	@%p219 bra 	$L__BB5_174;
$L__BB5_175:
	setp.eq.s32 	%p220, %r138, 0;
	@%p220 bra 	$L__BB5_180;
	setp.eq.s32 	%p221, %r139, 0;
	@%p221 bra 	$L__BB5_178;
	shl.b32 	%r366, %r663, 1;
	mul.wide.u32 	%rd161, %r366, 8;
	add.s64 	%rd162, %rd3, %rd161;
	ld.global.v2.f32 	{%f3130, %f3131}, [%rd162];
	ld.global.v2.f32 	{%f3132, %f3133}, [%rd162+8];
	sub.f32 	%f3134, %f3132, %f3130;
	sub.f32 	%f3135, %f3133, %f3131;
	sub.f32 	%f3136, %f217, %f3130;
	sub.f32 	%f3137, %f218, %f3131;
	mul.f32 	%f3138, %f3137, %f3135;
	fma.rn.f32 	%f3139, %f3136, %f3134, %f3138;
	mul.f32 	%f3140, %f3135, %f3135;
	fma.rn.f32 	%f3141, %f3134, %f3134, %f3140;
	div.rn.f32 	%f3142, %f3139, %f3141;
	min.f32 	%f3143, %f3142, 0f3F800000;
	max.f32 	%f3144, %f3143, 0f00000000;
	fma.rn.f32 	%f3145, %f3134, %f3144, %f3130;
	fma.rn.f32 	%f3146, %f3135, %f3144, %f3131;
	sub.f32 	%f3147, %f3145, %f217;
	sub.f32 	%f3148, %f3146, %f218;
	mul.f32 	%f3149, %f3148, %f3148;
	fma.rn.f32 	%f3150, %f3147, %f3147, %f3149;
	sqrt.rn.f32 	%f3151, %f3150;
	setp.lt.f32 	%p222, %f3151, %f6339;
	selp.f32 	%f3152, %f3151, %f6339, %p222;
	add.s32 	%r367, %r366, 2;
	mul.wide.u32 	%rd163, %r367, 8;
	add.s64 	%rd164, %rd3, %rd163;
	ld.global.v2.f32 	{%f3153, %f3154}, [%rd164];
	ld.global.v2.f32 	{%f3155, %f3156}, [%rd164+8];
	sub.f32 	%f3157, %f3155, %f3153;
	sub.f32 	%f3158, %f3156, %f3154;
	sub.f32 	%f3159, %f217, %f3153;
	sub.f32 	%f3160, %f218, %f3154;
	mul.f32 	%f3161, %f3160, %f3158;
	fma.rn.f32 	%f3162, %f3159, %f3157, %f3161;
	mul.f32 	%f3163, %f3158, %f3158;
	fma.rn.f32 	%f3164, %f3157, %f3157, %f3163;
	div.rn.f32 	%f3165, %f3162, %f3164;
	min.f32 	%f3166, %f3165, 0f3F800000;
	max.f32 	%f3167, %f3166, 0f00000000;
	fma.rn.f32 	%f3168, %f3157, %f3167, %f3153;
	fma.rn.f32 	%f3169, %f3158, %f3167, %f3154;
	sub.f32 	%f3170, %f3168, %f217;
	sub.f32 	%f3171, %f3169, %f218;
	mul.f32 	%f3172, %f3171, %f3171;
	fma.rn.f32 	%f3173, %f3170, %f3170, %f3172;
	sqrt.rn.f32 	%f3174, %f3173;
	setp.lt.f32 	%p223, %f3174, %f3152;
	selp.f32 	%f6339, %f3174, %f3152, %p223;
	sub.s32 	%r663, %r367, %r663;
$L__BB5_178:
	setp.eq.s32 	%p224, %r141, 0;
	@%p224 bra 	$L__BB5_180;
	shl.b32 	%r368, %r663, 1;
	mul.wide.u32 	%rd165, %r368, 8;
	add.s64 	%rd166, %rd3, %rd165;
	ld.global.v2.f32 	{%f3175, %f3176}, [%rd166];
	ld.global.v2.f32 	{%f3177, %f3178}, [%rd166+8];
	sub.f32 	%f3179, %f3177, %f3175;
	sub.f32 	%f3180, %f3178, %f3176;
	sub.f32 	%f3181, %f217, %f3175;
	sub.f32 	%f3182, %f218, %f3176;
	mul.f32 	%f3183, %f3182, %f3180;
	fma.rn.f32 	%f3184, %f3181, %f3179, %f3183;
	mul.f32 	%f3185, %f3180, %f3180;
	fma.rn.f32 	%f3186, %f3179, %f3179, %f3185;
	div.rn.f32 	%f3187, %f3184, %f3186;
	min.f32 	%f3188, %f3187, 0f3F800000;
	max.f32 	%f3189, %f3188, 0f00000000;
	fma.rn.f32 	%f3190, %f3179, %f3189, %f3175;
	fma.rn.f32 	%f3191, %f3180, %f3189, %f3176;
	sub.f32 	%f3192, %f3190, %f217;
	sub.f32 	%f3193, %f3191, %f218;
	mul.f32 	%f3194, %f3193, %f3193;
	fma.rn.f32 	%f3195, %f3192, %f3192, %f3194;
	sqrt.rn.f32 	%f3196, %f3195;
	setp.lt.f32 	%p225, %f3196, %f6339;
	selp.f32 	%f6339, %f3196, %f6339, %p225;
$L__BB5_180:
	setp.lt.u32 	%p226, %r137, 3;
	ld.global.v2.f32 	{%f228, %f229}, [%rd14+2048];
	mov.f32 	%f6345, 0f7F7FFFFF;
	mov.b32 	%r666, 0;
	@%p226 bra 	$L__BB5_183;
	mov.f32 	%f6345, 0f7F7FFFFF;
	mov.b32 	%r664, 0;
$L__BB5_182:
	.pragma "nounroll";
	shl.b32 	%r371, %r664, 1;
	mul.wide.u32 	%rd167, %r371, 8;
	add.s64 	%rd168, %rd3, %rd167;
	ld.global.v2.f32 	{%f3200, %f3201}, [%rd168];
	ld.global.v2.f32 	{%f3202, %f3203}, [%rd168+8];
	sub.f32 	%f3204, %f3202, %f3200;
	sub.f32 	%f3205, %f3203, %f3201;
	sub.f32 	%f3206, %f228, %f3200;
	sub.f32 	%f3207, %f229, %f3201;
	mul.f32 	%f3208, %f3207, %f3205;
	fma.rn.f32 	%f3209, %f3206, %f3204, %f3208;
	mul.f32 	%f3210, %f3205, %f3205;
	fma.rn.f32 	%f3211, %f3204, %f3204, %f3210;
	div.rn.f32 	%f3212, %f3209, %f3211;
	min.f32 	%f3213, %f3212, 0f3F800000;
	max.f32 	%f3214, %f3213, 0f00000000;
	fma.rn.f32 	%f3215, %f3204, %f3214, %f3200;
	fma.rn.f32 	%f3216, %f3205, %f3214, %f3201;
	sub.f32 	%f3217, %f3215, %f228;
	sub.f32 	%f3218, %f3216, %f229;
	mul.f32 	%f3219, %f3218, %f3218;
	fma.rn.f32 	%f3220, %f3217, %f3217, %f3219;
	sqrt.rn.f32 	%f3221, %f3220;
	setp.lt.f32 	%p227, %f3221, %f6345;
	selp.f32 	%f3222, %f3221, %f6345, %p227;
	ld.global.v2.f32 	{%f3223, %f3224}, [%rd168+16];
	ld.global.v2.f32 	{%f3225, %f3226}, [%rd168+24];
	sub.f32 	%f3227, %f3225, %f3223;
	sub.f32 	%f3228, %f3226, %f3224;
	sub.f32 	%f3229, %f228, %f3223;
	sub.f32 	%f3230, %f229, %f3224;
	mul.f32 	%f3231, %f3230, %f3228;
	fma.rn.f32 	%f3232, %f3229, %f3227, %f3231;
	mul.f32 	%f3233, %f3228, %f3228;
	fma.rn.f32 	%f3234, %f3227, %f3227, %f3233;
	div.rn.f32 	%f3235, %f3232, %f3234;
	min.f32 	%f3236, %f3235, 0f3F800000;
	max.f32 	%f3237, %f3236, 0f00000000;
	fma.rn.f32 	%f3238, %f3227, %f3237, %f3223;
	fma.rn.f32 	%f3239, %f3228, %f3237, %f3224;
	sub.f32 	%f3240, %f3238, %f228;
	sub.f32 	%f3241, %f3239, %f229;
	mul.f32 	%f3242, %f3241, %f3241;
	fma.rn.f32 	%f3243, %f3240, %f3240, %f3242;
	sqrt.rn.f32 	%f3244, %f3243;
	setp.lt.f32 	%p228, %f3244, %f3222;
	selp.f32 	%f3245, %f3244, %f3222, %p228;
	ld.global.v2.f32 	{%f3246, %f3247}, [%rd168+32];
	ld.global.v2.f32 	{%f3248, %f3249}, [%rd168+40];
	sub.f32 	%f3250, %f3248, %f3246;
	sub.f32 	%f3251, %f3249, %f3247;
	sub.f32 	%f3252, %f228, %f3246;
	sub.f32 	%f3253, %f229, %f3247;
	mul.f32 	%f3254, %f3253, %f3251;
	fma.rn.f32 	%f3255, %f3252, %f3250, %f3254;
	mul.f32 	%f3256, %f3251, %f3251;
	fma.rn.f32 	%f3257, %f3250, %f3250, %f3256;
	div.rn.f32 	%f3258, %f3255, %f3257;
	min.f32 	%f3259, %f3258, 0f3F800000;
	max.f32 	%f3260, %f3259, 0f00000000;
	fma.rn.f32 	%f3261, %f3250, %f3260, %f3246;
	fma.rn.f32 	%f3262, %f3251, %f3260, %f3247;
	sub.f32 	%f3263, %f3261, %f228;
	sub.f32 	%f3264, %f3262, %f229;
	mul.f32 	%f3265, %f3264, %f3264;
	fma.rn.f32 	%f3266, %f3263, %f3263, %f3265;
	sqrt.rn.f32 	%f3267, %f3266;
	setp.lt.f32 	%p229, %f3267, %f3245;
	selp.f32 	%f3268, %f3267, %f3245, %p229;
	ld.global.v2.f32 	{%f3269, %f3270}, [%rd168+48];
	ld.global.v2.f32 	{%f3271, %f3272}, [%rd168+56];
	sub.f32 	%f3273, %f3271, %f3269;
	sub.f32 	%f3274, %f3272, %f3270;
	sub.f32 	%f3275, %f228, %f3269;
	sub.f32 	%f3276, %f229, %f3270;
	mul.f32 	%f3277, %f3276, %f3274;
	fma.rn.f32 	%f3278, %f3275, %f3273, %f3277;
	mul.f32 	%f3279, %f3274, %f3274;
	fma.rn.f32 	%f3280, %f3273, %f3273, %f3279;
	div.rn.f32 	%f3281, %f3278, %f3280;
	min.f32 	%f3282, %f3281, 0f3F800000;
	max.f32 	%f3283, %f3282, 0f00000000;
	fma.rn.f32 	%f3284, %f3273, %f3283, %f3269;
	fma.rn.f32 	%f3285, %f3274, %f3283, %f3270;
	sub.f32 	%f3286, %f3284, %f228;
	sub.f32 	%f3287, %f3285, %f229;
	mul.f32 	%f3288, %f3287, %f3287;
	fma.rn.f32 	%f3289, %f3286, %f3286, %f3288;
	sqrt.rn.f32 	%f3290, %f3289;
	setp.lt.f32 	%p230, %f3290, %f3268;
	selp.f32 	%f6345, %f3290, %f3268, %p230;
	add.s32 	%r664, %r664, 4;
	setp.ne.s32 	%p231, %r664, %r140;
	mov.u32 	%r666, %r140;
	@%p231 bra 	$L__BB5_182;
$L__BB5_183:
	setp.eq.s32 	%p232, %r138, 0;
	@%p232 bra 	$L__BB5_188;
	setp.eq.s32 	%p233, %r139, 0;
	@%p233 bra 	$L__BB5_186;
	shl.b32 	%r372, %r666, 1;
	mul.wide.u32 	%rd169, %r372, 8;
	add.s64 	%rd170, %rd3, %rd169;
	ld.global.v2.f32 	{%f3292, %f3293}, [%rd170];
	ld.global.v2.f32 	{%f3294, %f3295}, [%rd170+8];
	sub.f32 	%f3296, %f3294, %f3292;
	sub.f32 	%f3297, %f3295, %f3293;
	sub.f32 	%f3298, %f228, %f3292;
	sub.f32 	%f3299, %f229, %f3293;
	mul.f32 	%f3300, %f3299, %f3297;
	fma.rn.f32 	%f3301, %f3298, %f3296, %f3300;
	mul.f32 	%f3302, %f3297, %f3297;
	fma.rn.f32 	%f3303, %f3296, %f3296, %f3302;
	div.rn.f32 	%f3304, %f3301, %f3303;
	min.f32 	%f3305, %f3304, 0f3F800000;
	max.f32 	%f3306, %f3305, 0f00000000;
	fma.rn.f32 	%f3307, %f3296, %f3306, %f3292;
	fma.rn.f32 	%f3308, %f3297, %f3306, %f3293;
	sub.f32 	%f3309, %f3307, %f228;
	sub.f32 	%f3310, %f3308, %f229;
	mul.f32 	%f3311, %f3310, %f3310;
	fma.rn.f32 	%f3312, %f3309, %f3309, %f3311;
	sqrt.rn.f32 	%f3313, %f3312;
	setp.lt.f32 	%p234, %f3313, %f6345;
	selp.f32 	%f3314, %f3313, %f6345, %p234;
	add.s32 	%r373, %r372, 2;
	mul.wide.u32 	%rd171, %r373, 8;
	add.s64 	%rd172, %rd3, %rd171;
	ld.global.v2.f32 	{%f3315, %f3316}, [%rd172];
	ld.global.v2.f32 	{%f3317, %f3318}, [%rd172+8];
	sub.f32 	%f3319, %f3317, %f3315;
	sub.f32 	%f3320, %f3318, %f3316;
	sub.f32 	%f3321, %f228, %f3315;
	sub.f32 	%f3322, %f229, %f3316;
	mul.f32 	%f3323, %f3322, %f3320;
	fma.rn.f32 	%f3324, %f3321, %f3319, %f3323;
	mul.f32 	%f3325, %f3320, %f3320;
	fma.rn.f32 	%f3326, %f3319, %f3319, %f3325;
	div.rn.f32 	%f3327, %f3324, %f3326;
	min.f32 	%f3328, %f3327, 0f3F800000;
	max.f32 	%f3329, %f3328, 0f00000000;
	fma.rn.f32 	%f3330, %f3319, %f3329, %f3315;
	fma.rn.f32 	%f3331, %f3320, %f3329, %f3316;
	sub.f32 	%f3332, %f3330, %f228;
	sub.f32 	%f3333, %f3331, %f229;
	mul.f32 	%f3334, %f3333, %f3333;
	fma.rn.f32 	%f3335, %f3332, %f3332, %f3334;
	sqrt.rn.f32 	%f3336, %f3335;
	setp.lt.f32 	%p235, %f3336, %f3314;
	selp.f32 	%f6345, %f3336, %f3314, %p235;
	sub.s32 	%r666, %r373, %r666;
$L__BB5_186:
	setp.eq.s32 	%p236, %r141, 0;
	@%p236 bra 	$L__BB5_188;
	shl.b32 	%r374, %r666, 1;
	mul.wide.u32 	%rd173, %r374, 8;
	add.s64 	%rd174, %rd3, %rd173;
	ld.global.v2.f32 	{%f3337, %f3338}, [%rd174];
	ld.global.v2.f32 	{%f3339, %f3340}, [%rd174+8];
	sub.f32 	%f3341, %f3339, %f3337;
	sub.f32 	%f3342, %f3340, %f3338;
	sub.f32 	%f3343, %f228, %f3337;
	sub.f32 	%f3344, %f229, %f3338;
	mul.f32 	%f3345, %f3344, %f3342;
	fma.rn.f32 	%f3346, %f3343, %f3341, %f3345;
	mul.f32 	%f3347, %f3342, %f3342;
	fma.rn.f32 	%f3348, %f3341, %f3341, %f3347;
	div.rn.f32 	%f3349, %f3346, %f3348;
	min.f32 	%f3350, %f3349, 0f3F800000;
	max.f32 	%f3351, %f3350, 0f00000000;
	fma.rn.f32 	%f3352, %f3341, %f3351, %f3337;
	fma.rn.f32 	%f3353, %f3342, %f3351, %f3338;
	sub.f32 	%f3354, %f3352, %f228;
	sub.f32 	%f3355, %f3353, %f229;
	mul.f32 	%f3356, %f3355, %f3355;
	fma.rn.f32 	%f3357, %f3354, %f3354, %f3356;
	sqrt.rn.f32 	%f3358, %f3357;
	setp.lt.f32 	%p237, %f3358, %f6345;
	selp.f32 	%f6345, %f3358, %f6345, %p237;
$L__BB5_188:
	setp.lt.u32 	%p238, %r137, 3;
	ld.global.v2.f32 	{%f239, %f240}, [%rd14+4096];
	mov.f32 	%f6351, 0f7F7FFFFF;
	mov.b32 	%r669, 0;
	@%p238 bra 	$L__BB5_191;
	mov.f32 	%f6351, 0f7F7FFFFF;
	mov.b32 	%r667, 0;
$L__BB5_190:
	.pragma "nounroll";
	shl.b32 	%r377, %r667, 1;
	mul.wide.u32 	%rd175, %r377, 8;
	add.s64 	%rd176, %rd3, %rd175;
	ld.global.v2.f32 	{%f3362, %f3363}, [%rd176];
	ld.global.v2.f32 	{%f3364, %f3365}, [%rd176+8];
	sub.f32 	%f3366, %f3364, %f3362;
	sub.f32 	%f3367, %f3365, %f3363;
	sub.f32 	%f3368, %f239, %f3362;
	sub.f32 	%f3369, %f240, %f3363;
	mul.f32 	%f3370, %f3369, %f3367;
	fma.rn.f32 	%f3371, %f3368, %f3366, %f3370;
	mul.f32 	%f3372, %f3367, %f3367;
	fma.rn.f32 	%f3373, %f3366, %f3366, %f3372;
	div.rn.f32 	%f3374, %f3371, %f3373;
	min.f32 	%f3375, %f3374, 0f3F800000;
	max.f32 	%f3376, %f3375, 0f00000000;
	fma.rn.f32 	%f3377, %f3366, %f3376, %f3362;
	fma.rn.f32 	%f3378, %f3367, %f3376, %f3363;
	sub.f32 	%f3379, %f3377, %f239;
	sub.f32 	%f3380, %f3378, %f240;
	mul.f32 	%f3381, %f3380, %f3380;
	fma.rn.f32 	%f3382, %f3379, %f3379, %f3381;
	sqrt.rn.f32 	%f3383, %f3382;
	setp.lt.f32 	%p239, %f3383, %f6351;
	selp.f32 	%f3384, %f3383, %f6351, %p239;
	ld.global.v2.f32 	{%f3385, %f3386}, [%rd176+16];
	ld.global.v2.f32 	{%f3387, %f3388}, [%rd176+24];
	sub.f32 	%f3389, %f3387, %f3385;
	sub.f32 	%f3390, %f3388, %f3386;
	sub.f32 	%f3391, %f239, %f3385;
	sub.f32 	%f3392, %f240, %f3386;
	mul.f32 	%f3393, %f3392, %f3390;
	fma.rn.f32 	%f3394, %f3391, %f3389, %f3393;
	mul.f32 	%f3395, %f3390, %f3390;
	fma.rn.f32 	%f3396, %f3389, %f3389, %f3395;
	div.rn.f32 	%f3397, %f3394, %f3396;
	min.f32 	%f3398, %f3397, 0f3F800000;
	max.f32 	%f3399, %f3398, 0f00000000;
	fma.rn.f32 	%f3400, %f3389, %f3399, %f3385;
	fma.rn.f32 	%f3401, %f3390, %f3399, %f3386;
	sub.f32 	%f3402, %f3400, %f239;
	sub.f32 	%f3403, %f3401, %f240;
	mul.f32 	%f3404, %f3403, %f3403;
	fma.rn.f32 	%f3405, %f3402, %f3402, %f3404;
	sqrt.rn.f32 	%f3406, %f3405;
	setp.lt.f32 	%p240, %f3406, %f3384;
	selp.f32 	%f3407, %f3406, %f3384, %p240;
	ld.global.v2.f32 	{%f3408, %f3409}, [%rd176+32];
	ld.global.v2.f32 	{%f3410, %f3411}, [%rd176+40];
	sub.f32 	%f3412, %f3410, %f3408;
	sub.f32 	%f3413, %f3411, %f3409;
	sub.f32 	%f3414, %f239, %f3408;
	sub.f32 	%f3415, %f240, %f3409;
	mul.f32 	%f3416, %f3415, %f3413;
	fma.rn.f32 	%f3417, %f3414, %f3412, %f3416;
	mul.f32 	%f3418, %f3413, %f3413;
	fma.rn.f32 	%f3419, %f3412, %f3412, %f3418;
	div.rn.f32 	%f3420, %f3417, %f3419;
	min.f32 	%f3421, %f3420, 0f3F800000;
	max.f32 	%f3422, %f3421, 0f00000000;
	fma.rn.f32 	%f3423, %f3412, %f3422, %f3408;
	fma.rn.f32 	%f3424, %f3413, %f3422, %f3409;
	sub.f32 	%f3425, %f3423, %f239;
	sub.f32 	%f3426, %f3424, %f240;
	mul.f32 	%f3427, %f3426, %f3426;
	fma.rn.f32 	%f3428, %f3425, %f3425, %f3427;
	sqrt.rn.f32 	%f3429, %f3428;
	setp.lt.f32 	%p241, %f3429, %f3407;
	selp.f32 	%f3430, %f3429, %f3407, %p241;
	ld.global.v2.f32 	{%f3431, %f3432}, [%rd176+48];
	ld.global.v2.f32 	{%f3433, %f3434}, [%rd176+56];
	sub.f32 	%f3435, %f3433, %f3431;
	sub.f32 	%f3436, %f3434, %f3432;
	sub.f32 	%f3437, %f239, %f3431;
	sub.f32 	%f3438, %f240, %f3432;
	mul.f32 	%f3439, %f3438, %f3436;
	fma.rn.f32 	%f3440, %f3437, %f3435, %f3439;
	mul.f32 	%f3441, %f3436, %f3436;
	fma.rn.f32 	%f3442, %f3435, %f3435, %f3441;
	div.rn.f32 	%f3443, %f3440, %f3442;
	min.f32 	%f3444, %f3443, 0f3F800000;
	max.f32 	%f3445, %f3444, 0f00000000;
	fma.rn.f32 	%f3446, %f3435, %f3445, %f3431;
	fma.rn.f32 	%f3447, %f3436, %f3445, %f3432;
	sub.f32 	%f3448, %f3446, %f239;
	sub.f32 	%f3449, %f3447, %f240;
	mul.f32 	%f3450, %f3449, %f3449;
	fma.rn.f32 	%f3451, %f3448, %f3448, %f3450;
	sqrt.rn.f32 	%f3452, %f3451;
	setp.lt.f32 	%p242, %f3452, %f3430;
	selp.f32 	%f6351, %f3452, %f3430, %p242;
	add.s32 	%r667, %r667, 4;
	setp.ne.s32 	%p243, %r667, %r140;
	mov.u32 	%r669, %r140;
	@%p243 bra 	$L__BB5_190;
$L__BB5_191:
	setp.eq.s32 	%p244, %r138, 0;
	@%p244 bra 	$L__BB5_196;
	setp.eq.s32 	%p245, %r139, 0;
	@%p245 bra 	$L__BB5_194;
	shl.b32 	%r378, %r669, 1;
	mul.wide.u32 	%rd177, %r378, 8;
	add.s64 	%rd178, %rd3, %rd177;
	ld.global.v2.f32 	{%f3454, %f3455}, [%rd178];
	ld.global.v2.f32 	{%f3456, %f3457}, [%rd178+8];
	sub.f32 	%f3458, %f3456, %f3454;
	sub.f32 	%f3459, %f3457, %f3455;
	sub.f32 	%f3460, %f239, %f3454;
	sub.f32 	%f3461, %f240, %f3455;
	mul.f32 	%f3462, %f3461, %f3459;
	fma.rn.f32 	%f3463, %f3460, %f3458, %f3462;
	mul.f32 	%f3464, %f3459, %f3459;
	fma.rn.f32 	%f3465, %f3458, %f3458, %f3464;
	div.rn.f32 	%f3466, %f3463, %f3465;
	min.f32 	%f3467, %f3466, 0f3F800000;
	max.f32 	%f3468, %f3467, 0f00000000;
	fma.rn.f32 	%f3469, %f3458, %f3468, %f3454;
	fma.rn.f32 	%f3470, %f3459, %f3468, %f3455;
	sub.f32 	%f3471, %f3469, %f239;
	sub.f32 	%f3472, %f3470, %f240;
	mul.f32 	%f3473, %f3472, %f3472;
	fma.rn.f32 	%f3474, %f3471, %f3471, %f3473;
	sqrt.rn.f32 	%f3475, %f3474;
	setp.lt.f32 	%p246, %f3475, %f6351;
	selp.f32 	%f3476, %f3475, %f6351, %p246;
	add.s32 	%r379, %r378, 2;
	mul.wide.u32 	%rd179, %r379, 8;
	add.s64 	%rd180, %rd3, %rd179;
	ld.global.v2.f32 	{%f3477, %f3478}, [%rd180];
	ld.global.v2.f32 	{%f3479, %f3480}, [%rd180+8];
	sub.f32 	%f3481, %f3479, %f3477;
	sub.f32 	%f3482, %f3480, %f3478;
	sub.f32 	%f3483, %f239, %f3477;
	sub.f32 	%f3484, %f240, %f3478;
	mul.f32 	%f3485, %f3484, %f3482;
	fma.rn.f32 	%f3486, %f3483, %f3481, %f3485;
	mul.f32 	%f3487, %f3482, %f3482;
	fma.rn.f32 	%f3488, %f3481, %f3481, %f3487;
	div.rn.f32 	%f3489, %f3486, %f3488;
	min.f32 	%f3490, %f3489, 0f3F800000;
	max.f32 	%f3491, %f3490, 0f00000000;
	fma.rn.f32 	%f3492, %f3481, %f3491, %f3477;
	fma.rn.f32 	%f3493, %f3482, %f3491, %f3478;
	sub.f32 	%f3494, %f3492, %f239;
	sub.f32 	%f3495, %f3493, %f240;
	mul.f32 	%f3496, %f3495, %f3495;
	fma.rn.f32 	%f3497, %f3494, %f3494, %f3496;
	sqrt.rn.f32 	%f3498, %f3497;
	setp.lt.f32 	%p247, %f3498, %f3476;
	selp.f32 	%f6351, %f3498, %f3476, %p247;
	sub.s32 	%r669, %r379, %r669;
$L__BB5_194:
	setp.eq.s32 	%p248, %r141, 0;
	@%p248 bra 	$L__BB5_196;
	shl.b32 	%r380, %r669, 1;
	mul.wide.u32 	%rd181, %r380, 8;
	add.s64 	%rd182, %rd3, %rd181;
	ld.global.v2.f32 	{%f3499, %f3500}, [%rd182];
	ld.global.v2.f32 	{%f3501, %f3502}, [%rd182+8];
	sub.f32 	%f3503, %f3501, %f3499;
	sub.f32 	%f3504, %f3502, %f3500;
	sub.f32 	%f3505, %f239, %f3499;
	sub.f32 	%f3506, %f240, %f3500;
	mul.f32 	%f3507, %f3506, %f3504;
	fma.rn.f32 	%f3508, %f3505, %f3503, %f3507;
	mul.f32 	%f3509, %f3504, %f3504;
	fma.rn.f32 	%f3510, %f3503, %f3503, %f3509;
	div.rn.f32 	%f3511, %f3508, %f3510;
	min.f32 	%f3512, %f3511, 0f3F800000;
	max.f32 	%f3513, %f3512, 0f00000000;
	fma.rn.f32 	%f3514, %f3503, %f3513, %f3499;
	fma.rn.f32 	%f3515, %f3504, %f3513, %f3500;
	sub.f32 	%f3516, %f3514, %f239;
	sub.f32 	%f3517, %f3515, %f240;
	mul.f32 	%f3518, %f3517, %f3517;
	fma.rn.f32 	%f3519, %f3516, %f3516, %f3518;
	sqrt.rn.f32 	%f3520, %f3519;
	setp.lt.f32 	%p249, %f3520, %f6351;
	selp.f32 	%f6351, %f3520, %f6351, %p249;
$L__BB5_196:
	setp.lt.u32 	%p250, %r137, 3;
	ld.global.v2.f32 	{%f250, %f251}, [%rd14+6144];
	mov.f32 	%f6357, 0f7F7FFFFF;
	mov.b32 	%r672, 0;
	@%p250 bra 	$L__BB5_199;
	mov.f32 	%f6357, 0f7F7FFFFF;
	mov.b32 	%r670, 0;
$L__BB5_198:
	.pragma "nounroll";
	shl.b32 	%r383, %r670, 1;
	mul.wide.u32 	%rd183, %r383, 8;
	add.s64 	%rd184, %rd3, %rd183;
	ld.global.v2.f32 	{%f3524, %f3525}, [%rd184];
	ld.global.v2.f32 	{%f3526, %f3527}, [%rd184+8];
	sub.f32 	%f3528, %f3526, %f3524;
	sub.f32 	%f3529, %f3527, %f3525;
	sub.f32 	%f3530, %f250, %f3524;
	sub.f32 	%f3531, %f251, %f3525;
	mul.f32 	%f3532, %f3531, %f3529;
	fma.rn.f32 	%f3533, %f3530, %f3528, %f3532;
	mul.f32 	%f3534, %f3529, %f3529;
	fma.rn.f32 	%f3535, %f3528, %f3528, %f3534;
	div.rn.f32 	%f3536, %f3533, %f3535;
	min.f32 	%f3537, %f3536, 0f3F800000;
	max.f32 	%f3538, %f3537, 0f00000000;
	fma.rn.f32 	%f3539, %f3528, %f3538, %f3524;
	fma.rn.f32 	%f3540, %f3529, %f3538, %f3525;
	sub.f32 	%f3541, %f3539, %f250;
	sub.f32 	%f3542, %f3540, %f251;
	mul.f32 	%f3543, %f3542, %f3542;
	fma.rn.f32 	%f3544, %f3541, %f3541, %f3543;
	sqrt.rn.f32 	%f3545, %f3544;
	setp.lt.f32 	%p251, %f3545, %f6357;
	selp.f32 	%f3546, %f3545, %f6357, %p251;
	ld.global.v2.f32 	{%f3547, %f3548}, [%rd184+16];
	ld.global.v2.f32 	{%f3549, %f3550}, [%rd184+24];
	sub.f32 	%f3551, %f3549, %f3547;
	sub.f32 	%f3552, %f3550, %f3548;
	sub.f32 	%f3553, %f250, %f3547;
	sub.f32 	%f3554, %f251, %f3548;
	mul.f32 	%f3555, %f3554, %f3552;
	fma.rn.f32 	%f3556, %f3553, %f3551, %f3555;
	mul.f32 	%f3557, %f3552, %f3552;
	fma.rn.f32 	%f3558, %f3551, %f3551, %f3557;
	div.rn.f32 	%f3559, %f3556, %f3558;
	min.f32 	%f3560, %f3559, 0f3F800000;
	max.f32 	%f3561, %f3560, 0f00000000;
	fma.rn.f32 	%f3562, %f3551, %f3561, %f3547;
	fma.rn.f32 	%f3563, %f3552, %f3561, %f3548;
	sub.f32 	%f3564, %f3562, %f250;
	sub.f32 	%f3565, %f3563, %f251;
	mul.f32 	%f3566, %f3565, %f3565;
	fma.rn.f32 	%f3567, %f3564, %f3564, %f3566;
	sqrt.rn.f32 	%f3568, %f3567;
	setp.lt.f32 	%p252, %f3568, %f3546;
	selp.f32 	%f3569, %f3568, %f3546, %p252;
	ld.global.v2.f32 	{%f3570, %f3571}, [%rd184+32];
	ld.global.v2.f32 	{%f3572, %f3573}, [%rd184+40];
	sub.f32 	%f3574, %f3572, %f3570;
	sub.f32 	%f3575, %f3573, %f3571;
	sub.f32 	%f3576, %f250, %f3570;
	sub.f32 	%f3577, %f251, %f3571;
	mul.f32 	%f3578, %f3577, %f3575;
	fma.rn.f32 	%f3579, %f3576, %f3574, %f3578;
	mul.f32 	%f3580, %f3575, %f3575;
	fma.rn.f32 	%f3581, %f3574, %f3574, %f3580;
	div.rn.f32 	%f3582, %f3579, %f3581;
	min.f32 	%f3583, %f3582, 0f3F800000;
	max.f32 	%f3584, %f3583, 0f00000000;
	fma.rn.f32 	%f3585, %f3574, %f3584, %f3570;
	fma.rn.f32 	%f3586, %f3575, %f3584, %f3571;
	sub.f32 	%f3587, %f3585, %f250;
	sub.f32 	%f3588, %f3586, %f251;
	mul.f32 	%f3589, %f3588, %f3588;
	fma.rn.f32 	%f3590, %f3587, %f3587, %f3589;
	sqrt.rn.f32 	%f3591, %f3590;
	setp.lt.f32 	%p253, %f3591, %f3569;
	selp.f32 	%f3592, %f3591, %f3569, %p253;
	ld.global.v2.f32 	{%f3593, %f3594}, [%rd184+48];
	ld.global.v2.f32 	{%f3595, %f3596}, [%rd184+56];
	sub.f32 	%f3597, %f3595, %f3593;
	sub.f32 	%f3598, %f3596, %f3594;
	sub.f32 	%f3599, %f250, %f3593;
	sub.f32 	%f3600, %f251, %f3594;
	mul.f32 	%f3601, %f3600, %f3598;
	fma.rn.f32 	%f3602, %f3599, %f3597, %f3601;
	mul.f32 	%f3603, %f3598, %f3598;
	fma.rn.f32 	%f3604, %f3597, %f3597, %f3603;
	div.rn.f32 	%f3605, %f3602, %f3604;
	min.f32 	%f3606, %f3605, 0f3F800000;
	max.f32 	%f3607, %f3606, 0f00000000;
	fma.rn.f32 	%f3608, %f3597, %f3607, %f3593;
	fma.rn.f32 	%f3609, %f3598, %f3607, %f3594;
	sub.f32 	%f3610, %f3608, %f250;
	sub.f32 	%f3611, %f3609, %f251;
	mul.f32 	%f3612, %f3611, %f3611;
	fma.rn.f32 	%f3613, %f3610, %f3610, %f3612;
	sqrt.rn.f32 	%f3614, %f3613;
	setp.lt.f32 	%p254, %f3614, %f3592;
	selp.f32 	%f6357, %f3614, %f3592, %p254;
	add.s32 	%r670, %r670, 4;
	setp.ne.s32 	%p255, %r670, %r140;
	mov.u32 	%r672, %r140;
	@%p255 bra 	$L__BB5_198;
$L__BB5_199:
	setp.eq.s32 	%p256, %r138, 0;
	@%p256 bra 	$L__BB5_204;
	setp.eq.s32 	%p257, %r139, 0;
	@%p257 bra 	$L__BB5_202;
	shl.b32 	%r384, %r672, 1;
	mul.wide.u32 	%rd185, %r384, 8;
	add.s64 	%rd186, %rd3, %rd185;
	ld.global.v2.f32 	{%f3616, %f3617}, [%rd186];
	ld.global.v2.f32 	{%f3618, %f3619}, [%rd186+8];
	sub.f32 	%f3620, %f3618, %f3616;
	sub.f32 	%f3621, %f3619, %f3617;
	sub.f32 	%f3622, %f250, %f3616;
	sub.f32 	%f3623, %f251, %f3617;
	mul.f32 	%f3624, %f3623, %f3621;
	fma.rn.f32 	%f3625, %f3622, %f3620, %f3624;
	mul.f32 	%f3626, %f3621, %f3621;
	fma.rn.f32 	%f3627, %f3620, %f3620, %f3626;
	div.rn.f32 	%f3628, %f3625, %f3627;
	min.f32 	%f3629, %f3628, 0f3F800000;
	max.f32 	%f3630, %f3629, 0f00000000;
	fma.rn.f32 	%f3631, %f3620, %f3630, %f3616;
	fma.rn.f32 	%f3632, %f3621, %f3630, %f3617;
	sub.f32 	%f3633, %f3631, %f250;
	sub.f32 	%f3634, %f3632, %f251;
	mul.f32 	%f3635, %f3634, %f3634;
	fma.rn.f32 	%f3636, %f3633, %f3633, %f3635;
	sqrt.rn.f32 	%f3637, %f3636;
	setp.lt.f32 	%p258, %f3637, %f6357;
	selp.f32 	%f3638, %f3637, %f6357, %p258;
	add.s32 	%r385, %r384, 2;
	mul.wide.u32 	%rd187, %r385, 8;
	add.s64 	%rd188, %rd3, %rd187;
	ld.global.v2.f32 	{%f3639, %f3640}, [%rd188];
	ld.global.v2.f32 	{%f3641, %f3642}, [%rd188+8];
	sub.f32 	%f3643, %f3641, %f3639;
	sub.f32 	%f3644, %f3642, %f3640;
	sub.f32 	%f3645, %f250, %f3639;
	sub.f32 	%f3646, %f251, %f3640;
	mul.f32 	%f3647, %f3646, %f3644;
	fma.rn.f32 	%f3648, %f3645, %f3643, %f3647;
	mul.f32 	%f3649, %f3644, %f3644;
	fma.rn.f32 	%f3650, %f3643, %f3643, %f3649;
	div.rn.f32 	%f3651, %f3648, %f3650;
	min.f32 	%f3652, %f3651, 0f3F800000;
	max.f32 	%f3653, %f3652, 0f00000000;
	fma.rn.f32 	%f3654, %f3643, %f3653, %f3639;
	fma.rn.f32 	%f3655, %f3644, %f3653, %f3640;
	sub.f32 	%f3656, %f3654, %f250;
	sub.f32 	%f3657, %f3655, %f251;
	mul.f32 	%f3658, %f3657, %f3657;
	fma.rn.f32 	%f3659, %f3656, %f3656, %f3658;
	sqrt.rn.f32 	%f3660, %f3659;
	setp.lt.f32 	%p259, %f3660, %f3638;
	selp.f32 	%f6357, %f3660, %f3638, %p259;
	sub.s32 	%r672, %r385, %r672;
$L__BB5_202:
	setp.eq.s32 	%p260, %r141, 0;
	@%p260 bra 	$L__BB5_204;
	shl.b32 	%r386, %r672, 1;
	mul.wide.u32 	%rd189, %r386, 8;
	add.s64 	%rd190, %rd3, %rd189;
	ld.global.v2.f32 	{%f3661, %f3662}, [%rd190];
	ld.global.v2.f32 	{%f3663, %f3664}, [%rd190+8];
	sub.f32 	%f3665, %f3663, %f3661;
	sub.f32 	%f3666, %f3664, %f3662;
	sub.f32 	%f3667, %f250, %f3661;
	sub.f32 	%f3668, %f251, %f3662;
	mul.f32 	%f3669, %f3668, %f3666;
	fma.rn.f32 	%f3670, %f3667, %f3665, %f3669;
	mul.f32 	%f3671, %f3666, %f3666;
	fma.rn.f32 	%f3672, %f3665, %f3665, %f3671;
	div.rn.f32 	%f3673, %f3670, %f3672;
	min.f32 	%f3674, %f3673, 0f3F800000;
	max.f32 	%f3675, %f3674, 0f00000000;
	fma.rn.f32 	%f3676, %f3665, %f3675, %f3661;
	fma.rn.f32 	%f3677, %f3666, %f3675, %f3662;
	sub.f32 	%f3678, %f3676, %f250;
	sub.f32 	%f3679, %f3677, %f251;
	mul.f32 	%f3680, %f3679, %f3679;
	fma.rn.f32 	%f3681, %f3678, %f3678, %f3680;
	sqrt.rn.f32 	%f3682, %f3681;
	setp.lt.f32 	%p261, %f3682, %f6357;
	selp.f32 	%f6357, %f3682, %f6357, %p261;
$L__BB5_204:
	setp.lt.u32 	%p262, %r137, 3;
	ld.global.v2.f32 	{%f261, %f262}, [%rd14+8192];
	mov.f32 	%f6363, 0f7F7FFFFF;
	mov.b32 	%r675, 0;
	@%p262 bra 	$L__BB5_207;
	mov.f32 	%f6363, 0f7F7FFFFF;
	mov.b32 	%r673, 0;
$L__BB5_206:
	.pragma "nounroll";
	shl.b32 	%r389, %r673, 1;
	mul.wide.u32 	%rd191, %r389, 8;
	add.s64 	%rd192, %rd3, %rd191;
	ld.global.v2.f32 	{%f3686, %f3687}, [%rd192];
	ld.global.v2.f32 	{%f3688, %f3689}, [%rd192+8];
	sub.f32 	%f3690, %f3688, %f3686;
	sub.f32 	%f3691, %f3689, %f3687;
	sub.f32 	%f3692, %f261, %f3686;
	sub.f32 	%f3693, %f262, %f3687;
	mul.f32 	%f3694, %f3693, %f3691;
	fma.rn.f32 	%f3695, %f3692, %f3690, %f3694;
	mul.f32 	%f3696, %f3691, %f3691;
	fma.rn.f32 	%f3697, %f3690, %f3690, %f3696;
	div.rn.f32 	%f3698, %f3695, %f3697;
	min.f32 	%f3699, %f3698, 0f3F800000;
	max.f32 	%f3700, %f3699, 0f00000000;
	fma.rn.f32 	%f3701, %f3690, %f3700, %f3686;
	fma.rn.f32 	%f3702, %f3691, %f3700, %f3687;
	sub.f32 	%f3703, %f3701, %f261;
	sub.f32 	%f3704, %f3702, %f262;
	mul.f32 	%f3705, %f3704, %f3704;
	fma.rn.f32 	%f3706, %f3703, %f3703, %f3705;
	sqrt.rn.f32 	%f3707, %f3706;
	setp.lt.f32 	%p263, %f3707, %f6363;
	selp.f32 	%f3708, %f3707, %f6363, %p263;
	ld.global.v2.f32 	{%f3709, %f3710}, [%rd192+16];
	ld.global.v2.f32 	{%f3711, %f3712}, [%rd192+24];
	sub.f32 	%f3713, %f3711, %f3709;
	sub.f32 	%f3714, %f3712, %f3710;
	sub.f32 	%f3715, %f261, %f3709;
	sub.f32 	%f3716, %f262, %f3710;
	mul.f32 	%f3717, %f3716, %f3714;
	fma.rn.f32 	%f3718, %f3715, %f3713, %f3717;
	mul.f32 	%f3719, %f3714, %f3714;
	fma.rn.f32 	%f3720, %f3713, %f3713, %f3719;
	div.rn.f32 	%f3721, %f3718, %f3720;
	min.f32 	%f3722, %f3721, 0f3F800000;
	max.f32 	%f3723, %f3722, 0f00000000;
	fma.rn.f32 	%f3724, %f3713, %f3723, %f3709;
	fma.rn.f32 	%f3725, %f3714, %f3723, %f3710;
	sub.f32 	%f3726, %f3724, %f261;
	sub.f32 	%f3727, %f3725, %f262;
	mul.f32 	%f3728, %f3727, %f3727;
	fma.rn.f32 	%f3729, %f3726, %f3726, %f3728;
	sqrt.rn.f32 	%f3730, %f3729;
	setp.lt.f32 	%p264, %f3730, %f3708;
	selp.f32 	%f3731, %f3730, %f3708, %p264;
	ld.global.v2.f32 	{%f3732, %f3733}, [%rd192+32];
	ld.global.v2.f32 	{%f3734, %f3735}, [%rd192+40];
	sub.f32 	%f3736, %f3734, %f3732;
	sub.f32 	%f3737, %f3735, %f3733;
	sub.f32 	%f3738, %f261, %f3732;
	sub.f32 	%f3739, %f262, %f3733;
	mul.f32 	%f3740, %f3739, %f3737;
	fma.rn.f32 	%f3741, %f3738, %f3736, %f3740;
	mul.f32 	%f3742, %f3737, %f3737;
	fma.rn.f32 	%f3743, %f3736, %f3736, %f3742;
	div.rn.f32 	%f3744, %f3741, %f3743;
	min.f32 	%f3745, %f3744, 0f3F800000;
	max.f32 	%f3746, %f3745, 0f00000000;
	fma.rn.f32 	%f3747, %f3736, %f3746, %f3732;
	fma.rn.f32 	%f3748, %f3737, %f3746, %f3733;
	sub.f32 	%f3749, %f3747, %f261;
	sub.f32 	%f3750, %f3748, %f262;
	mul.f32 	%f3751, %f3750, %f3750;
	fma.rn.f32 	%f3752, %f3749, %f3749, %f3751;
	sqrt.rn.f32 	%f3753, %f3752;
	setp.lt.f32 	%p265, %f3753, %f3731;
	selp.f32 	%f3754, %f3753, %f3731, %p265;
	ld.global.v2.f32 	{%f3755, %f3756}, [%rd192+48];
	ld.global.v2.f32 	{%f3757, %f3758}, [%rd192+56];
	sub.f32 	%f3759, %f3757, %f3755;
	sub.f32 	%f3760, %f3758, %f3756;
	sub.f32 	%f3761, %f261, %f3755;
	sub.f32 	%f3762, %f262, %f3756;
	mul.f32 	%f3763, %f3762, %f3760;
	fma.rn.f32 	%f3764, %f3761, %f3759, %f3763;
	mul.f32 	%f3765, %f3760, %f3760;
	fma.rn.f32 	%f3766, %f3759, %f3759, %f3765;
	div.rn.f32 	%f3767, %f3764, %f3766;
	min.f32 	%f3768, %f3767, 0f3F800000;
	max.f32 	%f3769, %f3768, 0f00000000;
	fma.rn.f32 	%f3770, %f3759, %f3769, %f3755;
	fma.rn.f32 	%f3771, %f3760, %f3769, %f3756;
	sub.f32 	%f3772, %f3770, %f261;
	sub.f32 	%f3773, %f3771, %f262;
	mul.f32 	%f3774, %f3773, %f3773;
	fma.rn.f32 	%f3775, %f3772, %f3772, %f3774;
	sqrt.rn.f32 	%f3776, %f3775;
	setp.lt.f32 	%p266, %f3776, %f3754;
	selp.f32 	%f6363, %f3776, %f3754, %p266;
	add.s32 	%r673, %r673, 4;
	setp.ne.s32 	%p267, %r673, %r140;
	mov.u32 	%r675, %r140;
	@%p267 bra 	$L__BB5_206;
$L__BB5_207:
	setp.eq.s32 	%p268, %r138, 0;
	@%p268 bra 	$L__BB5_212;
	setp.eq.s32 	%p269, %r139, 0;
	@%p269 bra 	$L__BB5_210;
	shl.b32 	%r390, %r675, 1;
	mul.wide.u32 	%rd193, %r390, 8;
	add.s64 	%rd194, %rd3, %rd193;
	ld.global.v2.f32 	{%f3778, %f3779}, [%rd194];
	ld.global.v2.f32 	{%f3780, %f3781}, [%rd194+8];
	sub.f32 	%f3782, %f3780, %f3778;
	sub.f32 	%f3783, %f3781, %f3779;
	sub.f32 	%f3784, %f261, %f3778;
	sub.f32 	%f3785, %f262, %f3779;
	mul.f32 	%f3786, %f3785, %f3783;
	fma.rn.f32 	%f3787, %f3784, %f3782, %f3786;
	mul.f32 	%f3788, %f3783, %f3783;
	fma.rn.f32 	%f3789, %f3782, %f3782, %f3788;
	div.rn.f32 	%f3790, %f3787, %f3789;
	min.f32 	%f3791, %f3790, 0f3F800000;
	max.f32 	%f3792, %f3791, 0f00000000;
	fma.rn.f32 	%f3793, %f3782, %f3792, %f3778;
	fma.rn.f32 	%f3794, %f3783, %f3792, %f3779;
	sub.f32 	%f3795, %f3793, %f261;
	sub.f32 	%f3796, %f3794, %f262;
	mul.f32 	%f3797, %f3796, %f3796;
	fma.rn.f32 	%f3798, %f3795, %f3795, %f3797;
	sqrt.rn.f32 	%f3799, %f3798;
	setp.lt.f32 	%p270, %f3799, %f6363;
	selp.f32 	%f3800, %f3799, %f6363, %p270;
	add.s32 	%r391, %r390, 2;
	mul.wide.u32 	%rd195, %r391, 8;
	add.s64 	%rd196, %rd3, %rd195;
	ld.global.v2.f32 	{%f3801, %f3802}, [%rd196];
	ld.global.v2.f32 	{%f3803, %f3804}, [%rd196+8];
	sub.f32 	%f3805, %f3803, %f3801;
	sub.f32 	%f3806, %f3804, %f3802;
	sub.f32 	%f3807, %f261, %f3801;
	sub.f32 	%f3808, %f262, %f3802;
	mul.f32 	%f3809, %f3808, %f3806;
	fma.rn.f32 	%f3810, %f3807, %f3805, %f3809;
	mul.f32 	%f3811, %f3806, %f3806;
	fma.rn.f32 	%f3812, %f3805, %f3805, %f3811;
	div.rn.f32 	%f3813, %f3810, %f3812;
	min.f32 	%f3814, %f3813, 0f3F800000;
	max.f32 	%f3815, %f3814, 0f00000000;
	fma.rn.f32 	%f3816, %f3805, %f3815, %f3801;
	fma.rn.f32 	%f3817, %f3806, %f3815, %f3802;
	sub.f32 	%f3818, %f3816, %f261;
	sub.f32 	%f3819, %f3817, %f262;
	mul.f32 	%f3820, %f3819, %f3819;
	fma.rn.f32 	%f3821, %f3818, %f3818, %f3820;
	sqrt.rn.f32 	%f3822, %f3821;
	setp.lt.f32 	%p271, %f3822, %f3800;
	selp.f32 	%f6363, %f3822, %f3800, %p271;
	sub.s32 	%r675, %r391, %r675;
$L__BB5_210:
	setp.eq.s32 	%p272, %r141, 0;
	@%p272 bra 	$L__BB5_212;
	shl.b32 	%r392, %r675, 1;
	mul.wide.u32 	%rd197, %r392, 8;
	add.s64 	%rd198, %rd3, %rd197;
	ld.global.v2.f32 	{%f3823, %f3824}, [%rd198];
	ld.global.v2.f32 	{%f3825, %f3826}, [%rd198+8];
	sub.f32 	%f3827, %f3825, %f3823;
	sub.f32 	%f3828, %f3826, %f3824;
	sub.f32 	%f3829, %f261, %f3823;
	sub.f32 	%f3830, %f262, %f3824;
	mul.f32 	%f3831, %f3830, %f3828;
	fma.rn.f32 	%f3832, %f3829, %f3827, %f3831;
	mul.f32 	%f3833, %f3828, %f3828;
	fma.rn.f32 	%f3834, %f3827, %f3827, %f3833;
	div.rn.f32 	%f3835, %f3832, %f3834;
	min.f32 	%f3836, %f3835, 0f3F800000;
	max.f32 	%f3837, %f3836, 0f00000000;
	fma.rn.f32 	%f3838, %f3827, %f3837, %f3823;
	fma.rn.f32 	%f3839, %f3828, %f3837, %f3824;
	sub.f32 	%f3840, %f3838, %f261;
	sub.f32 	%f3841, %f3839, %f262;
	mul.f32 	%f3842, %f3841, %f3841;
	fma.rn.f32 	%f3843, %f3840, %f3840, %f3842;
	sqrt.rn.f32 	%f3844, %f3843;
	setp.lt.f32 	%p273, %f3844, %f6363;
	selp.f32 	%f6363, %f3844, %f6363, %p273;
$L__BB5_212:
	setp.lt.u32 	%p274, %r137, 3;
	ld.global.v2.f32 	{%f272, %f273}, [%rd14+10240];
	mov.f32 	%f6369, 0f7F7FFFFF;
	mov.b32 	%r678, 0;
	@%p274 bra 	$L__BB5_215;
	mov.f32 	%f6369, 0f7F7FFFFF;
	mov.b32 	%r676, 0;
$L__BB5_214:
	.pragma "nounroll";
	shl.b32 	%r395, %r676, 1;
	mul.wide.u32 	%rd199, %r395, 8;
	add.s64 	%rd200, %rd3, %rd199;
	ld.global.v2.f32 	{%f3848, %f3849}, [%rd200];
	ld.global.v2.f32 	{%f3850, %f3851}, [%rd200+8];
	sub.f32 	%f3852, %f3850, %f3848;
	sub.f32 	%f3853, %f3851, %f3849;
	sub.f32 	%f3854, %f272, %f3848;
	sub.f32 	%f3855, %f273, %f3849;
	mul.f32 	%f3856, %f3855, %f3853;
	fma.rn.f32 	%f3857, %f3854, %f3852, %f3856;
	mul.f32 	%f3858, %f3853, %f3853;
	fma.rn.f32 	%f3859, %f3852, %f3852, %f3858;
	div.rn.f32 	%f3860, %f3857, %f3859;
	min.f32 	%f3861, %f3860, 0f3F800000;
	max.f32 	%f3862, %f3861, 0f00000000;
	fma.rn.f32 	%f3863, %f3852, %f3862, %f3848;
	fma.rn.f32 	%f3864, %f3853, %f3862, %f3849;
	sub.f32 	%f3865, %f3863, %f272;
	sub.f32 	%f3866, %f3864, %f273;
	mul.f32 	%f3867, %f3866, %f3866;
	fma.rn.f32 	%f3868, %f3865, %f3865, %f3867;
	sqrt.rn.f32 	%f3869, %f3868;
	setp.lt.f32 	%p275, %f3869, %f6369;
	selp.f32 	%f3870, %f3869, %f6369, %p275;
	ld.global.v2.f32 	{%f3871, %f3872}, [%rd200+16];
	ld.global.v2.f32 	{%f3873, %f3874}, [%rd200+24];
	sub.f32 	%f3875, %f3873, %f3871;
	sub.f32 	%f3876, %f3874, %f3872;
	sub.f32 	%f3877, %f272, %f3871;
	sub.f32 	%f3878, %f273, %f3872;
	mul.f32 	%f3879, %f3878, %f3876;
	fma.rn.f32 	%f3880, %f3877, %f3875, %f3879;
	mul.f32 	%f3881, %f3876, %f3876;
	fma.rn.f32 	%f3882, %f3875, %f3875, %f3881;
	div.rn.f32 	%f3883, %f3880, %f3882;
	min.f32 	%f3884, %f3883, 0f3F800000;
	max.f32 	%f3885, %f3884, 0f00000000;
	fma.rn.f32 	%f3886, %f3875, %f3885, %f3871;
	fma.rn.f32 	%f3887, %f3876, %f3885, %f3872;
	sub.f32 	%f3888, %f3886, %f272;
	sub.f32 	%f3889, %f3887, %f273;
	mul.f32 	%f3890, %f3889, %f3889;
	fma.rn.f32 	%f3891, %f3888, %f3888, %f3890;
	sqrt.rn.f32 	%f3892, %f3891;
	setp.lt.f32 	%p276, %f3892, %f3870;
	selp.f32 	%f3893, %f3892, %f3870, %p276;
	ld.global.v2.f32 	{%f3894, %f3895}, [%rd200+32];
	ld.global.v2.f32 	{%f3896, %f3897}, [%rd200+40];
	sub.f32 	%f3898, %f3896, %f3894;
	sub.f32 	%f3899, %f3897, %f3895;
	sub.f32 	%f3900, %f272, %f3894;
	sub.f32 	%f3901, %f273, %f3895;
	mul.f32 	%f3902, %f3901, %f3899;
	fma.rn.f32 	%f3903, %f3900, %f3898, %f3902;
	mul.f32 	%f3904, %f3899, %f3899;
	fma.rn.f32 	%f3905, %f3898, %f3898, %f3904;
	div.rn.f32 	%f3906, %f3903, %f3905;
	min.f32 	%f3907, %f3906, 0f3F800000;
	max.f32 	%f3908, %f3907, 0f00000000;
	fma.rn.f32 	%f3909, %f3898, %f3908, %f3894;
	fma.rn.f32 	%f3910, %f3899, %f3908, %f3895;
	sub.f32 	%f3911, %f3909, %f272;
	sub.f32 	%f3912, %f3910, %f273;
	mul.f32 	%f3913, %f3912, %f3912;
	fma.rn.f32 	%f3914, %f3911, %f3911, %f3913;
	sqrt.rn.f32 	%f3915, %f3914;
	setp.lt.f32 	%p277, %f3915, %f3893;
	selp.f32 	%f3916, %f3915, %f3893, %p277;
	ld.global.v2.f32 	{%f3917, %f3918}, [%rd200+48];
	ld.global.v2.f32 	{%f3919, %f3920}, [%rd200+56];
	sub.f32 	%f3921, %f3919, %f3917;
	sub.f32 	%f3922, %f3920, %f3918;
	sub.f32 	%f3923, %f272, %f3917;
	sub.f32 	%f3924, %f273, %f3918;
	mul.f32 	%f3925, %f3924, %f3922;
	fma.rn.f32 	%f3926, %f3923, %f3921, %f3925;
	mul.f32 	%f3927, %f3922, %f3922;
	fma.rn.f32 	%f3928, %f3921, %f3921, %f3927;
	div.rn.f32 	%f3929, %f3926, %f3928;
	min.f32 	%f3930, %f3929, 0f3F800000;
	max.f32 	%f3931, %f3930, 0f00000000;
	fma.rn.f32 	%f3932, %f3921, %f3931, %f3917;
	fma.rn.f32 	%f3933, %f3922, %f3931, %f3918;
	sub.f32 	%f3934, %f3932, %f272;
	sub.f32 	%f3935, %f3933, %f273;
	mul.f32 	%f3936, %f3935, %f3935;
	fma.rn.f32 	%f3937, %f3934, %f3934, %f3936;
	sqrt.rn.f32 	%f3938, %f3937;
	setp.lt.f32 	%p278, %f3938, %f3916;
	selp.f32 	%f6369, %f3938, %f3916, %p278;
	add.s32 	%r676, %r676, 4;
	setp.ne.s32 	%p279, %r676, %r140;
	mov.u32 	%r678, %r140;
	@%p279 bra 	$L__BB5_214;
$L__BB5_215:
	setp.eq.s32 	%p280, %r138, 0;
	@%p280 bra 	$L__BB5_220;
	setp.eq.s32 	%p281, %r139, 0;
	@%p281 bra 	$L__BB5_218;
	shl.b32 	%r396, %r678, 1;
	mul.wide.u32 	%rd201, %r396, 8;
	add.s64 	%rd202, %rd3, %rd201;
	ld.global.v2.f32 	{%f3940, %f3941}, [%rd202];
	ld.global.v2.f32 	{%f3942, %f3943}, [%rd202+8];
	sub.f32 	%f3944, %f3942, %f3940;
	sub.f32 	%f3945, %f3943, %f3941;
	sub.f32 	%f3946, %f272, %f3940;
	sub.f32 	%f3947, %f273, %f3941;
	mul.f32 	%f3948, %f3947, %f3945;
	fma.rn.f32 	%f3949, %f3946, %f3944, %f3948;
	mul.f32 	%f3950, %f3945, %f3945;
	fma.rn.f32 	%f3951, %f3944, %f3944, %f3950;
	div.rn.f32 	%f3952, %f3949, %f3951;
	min.f32 	%f3953, %f3952, 0f3F800000;
	max.f32 	%f3954, %f3953, 0f00000000;
	fma.rn.f32 	%f3955, %f3944, %f3954, %f3940;
	fma.rn.f32 	%f3956, %f3945, %f3954, %f3941;
	sub.f32 	%f3957, %f3955, %f272;
	sub.f32 	%f3958, %f3956, %f273;
	mul.f32 	%f3959, %f3958, %f3958;
	fma.rn.f32 	%f3960, %f3957, %f3957, %f3959;
	sqrt.rn.f32 	%f3961, %f3960;
	setp.lt.f32 	%p282, %f3961, %f6369;
	selp.f32 	%f3962, %f3961, %f6369, %p282;
	add.s32 	%r397, %r396, 2;
	mul.wide.u32 	%rd203, %r397, 8;
	add.s64 	%rd204, %rd3, %rd203;
	ld.global.v2.f32 	{%f3963, %f3964}, [%rd204];
	ld.global.v2.f32 	{%f3965, %f3966}, [%rd204+8];
	sub.f32 	%f3967, %f3965, %f3963;
	sub.f32 	%f3968, %f3966, %f3964;
	sub.f32 	%f3969, %f272, %f3963;
	sub.f32 	%f3970, %f273, %f3964;
	mul.f32 	%f3971, %f3970, %f3968;
	fma.rn.f32 	%f3972, %f3969, %f3967, %f3971;
	mul.f32 	%f3973, %f3968, %f3968;
	fma.rn.f32 	%f3974, %f3967, %f3967, %f3973;
	div.rn.f32 	%f3975, %f3972, %f3974;
	min.f32 	%f3976, %f3975, 0f3F800000;
	max.f32 	%f3977, %f3976, 0f00000000;
	fma.rn.f32 	%f3978, %f3967, %f3977, %f3963;
	fma.rn.f32 	%f3979, %f3968, %f3977, %f3964;
	sub.f32 	%f3980, %f3978, %f272;
	sub.f32 	%f3981, %f3979, %f273;
	mul.f32 	%f3982, %f3981, %f3981;
	fma.rn.f32 	%f3983, %f3980, %f3980, %f3982;
	sqrt.rn.f32 	%f3984, %f3983;
	setp.lt.f32 	%p283, %f3984, %f3962;
	selp.f32 	%f6369, %f3984, %f3962, %p283;
	sub.s32 	%r678, %r397, %r678;
$L__BB5_218:
	setp.eq.s32 	%p284, %r141, 0;
	@%p284 bra 	$L__BB5_220;
	shl.b32 	%r398, %r678, 1;
	mul.wide.u32 	%rd205, %r398, 8;
	add.s64 	%rd206, %rd3, %rd205;
	ld.global.v2.f32 	{%f3985, %f3986}, [%rd206];
	ld.global.v2.f32 	{%f3987, %f3988}, [%rd206+8];
	sub.f32 	%f3989, %f3987, %f3985;
	sub.f32 	%f3990, %f3988, %f3986;
	sub.f32 	%f3991, %f272, %f3985;
	sub.f32 	%f3992, %f273, %f3986;
	mul.f32 	%f3993, %f3992, %f3990;
	fma.rn.f32 	%f3994, %f3991, %f3989, %f3993;
	mul.f32 	%f3995, %f3990, %f3990;
	fma.rn.f32 	%f3996, %f3989, %f3989, %f3995;
	div.rn.f32 	%f3997, %f3994, %f3996;
	min.f32 	%f3998, %f3997, 0f3F800000;
	max.f32 	%f3999, %f3998, 0f00000000;
	fma.rn.f32 	%f4000, %f3989, %f3999, %f3985;
	fma.rn.f32 	%f4001, %f3990, %f3999, %f3986;
	sub.f32 	%f4002, %f4000, %f272;
	sub.f32 	%f4003, %f4001, %f273;
	mul.f32 	%f4004, %f4003, %f4003;
	fma.rn.f32 	%f4005, %f4002, %f4002, %f4004;
	sqrt.rn.f32 	%f4006, %f4005;
	setp.lt.f32 	%p285, %f4006, %f6369;
	selp.f32 	%f6369, %f4006, %f6369, %p285;
$L__BB5_220:
	setp.lt.u32 	%p286, %r137, 3;
	ld.global.v2.f32 	{%f283, %f284}, [%rd14+12288];
	mov.f32 	%f6375, 0f7F7FFFFF;
	mov.b32 	%r681, 0;
	@%p286 bra 	$L__BB5_223;
	mov.f32 	%f6375, 0f7F7FFFFF;
	mov.b32 	%r679, 0;
$L__BB5_222:
	.pragma "nounroll";
	shl.b32 	%r401, %r679, 1;
	mul.wide.u32 	%rd207, %r401, 8;
	add.s64 	%rd208, %rd3, %rd207;
	ld.global.v2.f32 	{%f4010, %f4011}, [%rd208];
	ld.global.v2.f32 	{%f4012, %f4013}, [%rd208+8];
	sub.f32 	%f4014, %f4012, %f4010;
	sub.f32 	%f4015, %f4013, %f4011;
	sub.f32 	%f4016, %f283, %f4010;
	sub.f32 	%f4017, %f284, %f4011;
	mul.f32 	%f4018, %f4017, %f4015;
	fma.rn.f32 	%f4019, %f4016, %f4014, %f4018;
	mul.f32 	%f4020, %f4015, %f4015;
	fma.rn.f32 	%f4021, %f4014, %f4014, %f4020;
	div.rn.f32 	%f4022, %f4019, %f4021;
	min.f32 	%f4023, %f4022, 0f3F800000;
	max.f32 	%f4024, %f4023, 0f00000000;
	fma.rn.f32 	%f4025, %f4014, %f4024, %f4010;
	fma.rn.f32 	%f4026, %f4015, %f4024, %f4011;
	sub.f32 	%f4027, %f4025, %f283;
	sub.f32 	%f4028, %f4026, %f284;
	mul.f32 	%f4029, %f4028, %f4028;
	fma.rn.f32 	%f4030, %f4027, %f4027, %f4029;
	sqrt.rn.f32 	%f4031, %f4030;
	setp.lt.f32 	%p287, %f4031, %f6375;
	selp.f32 	%f4032, %f4031, %f6375, %p287;
	ld.global.v2.f32 	{%f4033, %f4034}, [%rd208+16];
	ld.global.v2.f32 	{%f4035, %f4036}, [%rd208+24];
	sub.f32 	%f4037, %f4035, %f4033;
	sub.f32 	%f4038, %f4036, %f4034;
	sub.f32 	%f4039, %f283, %f4033;
	sub.f32 	%f4040, %f284, %f4034;
	mul.f32 	%f4041, %f4040, %f4038;
	fma.rn.f32 	%f4042, %f4039, %f4037, %f4041;
	mul.f32 	%f4043, %f4038, %f4038;
	fma.rn.f32 	%f4044, %f4037, %f4037, %f4043;
	div.rn.f32 	%f4045, %f4042, %f4044;
	min.f32 	%f4046, %f4045, 0f3F800000;
	max.f32 	%f4047, %f4046, 0f00000000;
	fma.rn.f32 	%f4048, %f4037, %f4047, %f4033;
	fma.rn.f32 	%f4049, %f4038, %f4047, %f4034;
	sub.f32 	%f4050, %f4048, %f283;
	sub.f32 	%f4051, %f4049, %f284;
	mul.f32 	%f4052, %f4051, %f4051;
	fma.rn.f32 	%f4053, %f4050, %f4050, %f4052;
	sqrt.rn.f32 	%f4054, %f4053;
	setp.lt.f32 	%p288, %f4054, %f4032;
	selp.f32 	%f4055, %f4054, %f4032, %p288;
	ld.global.v2.f32 	{%f4056, %f4057}, [%rd208+32];
	ld.global.v2.f32 	{%f4058, %f4059}, [%rd208+40];
	sub.f32 	%f4060, %f4058, %f4056;
	sub.f32 	%f4061, %f4059, %f4057;
	sub.f32 	%f4062, %f283, %f4056;
	sub.f32 	%f4063, %f284, %f4057;
	mul.f32 	%f4064, %f4063, %f4061;
	fma.rn.f32 	%f4065, %f4062, %f4060, %f4064;
	mul.f32 	%f4066, %f4061, %f4061;
	fma.rn.f32 	%f4067, %f4060, %f4060, %f4066;
	div.rn.f32 	%f4068, %f4065, %f4067;
	min.f32 	%f4069, %f4068, 0f3F800000;
	max.f32 	%f4070, %f4069, 0f00000000;
	fma.rn.f32 	%f4071, %f4060, %f4070, %f4056;
	fma.rn.f32 	%f4072, %f4061, %f4070, %f4057;
	sub.f32 	%f4073, %f4071, %f283;
	sub.f32 	%f4074, %f4072, %f284;
	mul.f32 	%f4075, %f4074, %f4074;
	fma.rn.f32 	%f4076, %f4073, %f4073, %f4075;
	sqrt.rn.f32 	%f4077, %f4076;
	setp.lt.f32 	%p289, %f4077, %f4055;
	selp.f32 	%f4078, %f4077, %f4055, %p289;
	ld.global.v2.f32 	{%f4079, %f4080}, [%rd208+48];
	ld.global.v2.f32 	{%f4081, %f4082}, [%rd208+56];
	sub.f32 	%f4083, %f4081, %f4079;
	sub.f32 	%f4084, %f4082, %f4080;
	sub.f32 	%f4085, %f283, %f4079;
	sub.f32 	%f4086, %f284, %f4080;
	mul.f32 	%f4087, %f4086, %f4084;
	fma.rn.f32 	%f4088, %f4085, %f4083, %f4087;
	mul.f32 	%f4089, %f4084, %f4084;
	fma.rn.f32 	%f4090, %f4083, %f4083, %f4089;
	div.rn.f32 	%f4091, %f4088, %f4090;
	min.f32 	%f4092, %f4091, 0f3F800000;
	max.f32 	%f4093, %f4092, 0f00000000;
	fma.rn.f32 	%f4094, %f4083, %f4093, %f4079;
	fma.rn.f32 	%f4095, %f4084, %f4093, %f4080;
	sub.f32 	%f4096, %f4094, %f283;
	sub.f32 	%f4097, %f4095, %f284;
	mul.f32 	%f4098, %f4097, %f4097;
	fma.rn.f32 	%f4099, %f4096, %f4096, %f4098;
	sqrt.rn.f32 	%f4100, %f4099;
	setp.lt.f32 	%p290, %f4100, %f4078;
	selp.f32 	%f6375, %f4100, %f4078, %p290;
	add.s32 	%r679, %r679, 4;
	setp.ne.s32 	%p291, %r679, %r140;
	mov.u32 	%r681, %r140;
	@%p291 bra 	$L__BB5_222;
$L__BB5_223:
	setp.eq.s32 	%p292, %r138, 0;
	@%p292 bra 	$L__BB5_228;
	setp.eq.s32 	%p293, %r139, 0;
	@%p293 bra 	$L__BB5_226;
	shl.b32 	%r402, %r681, 1;
	mul.wide.u32 	%rd209, %r402, 8;
	add.s64 	%rd210, %rd3, %rd209;
	ld.global.v2.f32 	{%f4102, %f4103}, [%rd210];
	ld.global.v2.f32 	{%f4104, %f4105}, [%rd210+8];
	sub.f32 	%f4106, %f4104, %f4102;
	sub.f32 	%f4107, %f4105, %f4103;
	sub.f32 	%f4108, %f283, %f4102;
	sub.f32 	%f4109, %f284, %f4103;
	mul.f32 	%f4110, %f4109, %f4107;
	fma.rn.f32 	%f4111, %f4108, %f4106, %f4110;
	mul.f32 	%f4112, %f4107, %f4107;
	fma.rn.f32 	%f4113, %f4106, %f4106, %f4112;
	div.rn.f32 	%f4114, %f4111, %f4113;
	min.f32 	%f4115, %f4114, 0f3F800000;
	max.f32 	%f4116, %f4115, 0f00000000;
	fma.rn.f32 	%f4117, %f4106, %f4116, %f4102;
	fma.rn.f32 	%f4118, %f4107, %f4116, %f4103;
	sub.f32 	%f4119, %f4117, %f283;
	sub.f32 	%f4120, %f4118, %f284;
	mul.f32 	%f4121, %f4120, %f4120;
	fma.rn.f32 	%f4122, %f4119, %f4119, %f4121;
	sqrt.rn.f32 	%f4123, %f4122;
	setp.lt.f32 	%p294, %f4123, %f6375;
	selp.f32 	%f4124, %f4123, %f6375, %p294;
	add.s32 	%r403, %r402, 2;
	mul.wide.u32 	%rd211, %r403, 8;
	add.s64 	%rd212, %rd3, %rd211;
	ld.global.v2.f32 	{%f4125, %f4126}, [%rd212];
	ld.global.v2.f32 	{%f4127, %f4128}, [%rd212+8];
	sub.f32 	%f4129, %f4127, %f4125;
	sub.f32 	%f4130, %f4128, %f4126;
	sub.f32 	%f4131, %f283, %f4125;
	sub.f32 	%f4132, %f284, %f4126;
	mul.f32 	%f4133, %f4132, %f4130;
	fma.rn.f32 	%f4134, %f4131, %f4129, %f4133;
	mul.f32 	%f4135, %f4130, %f4130;
	fma.rn.f32 	%f4136, %f4129, %f4129, %f4135;
	div.rn.f32 	%f4137, %f4134, %f4136;
	min.f32 	%f4138, %f4137, 0f3F800000;
	max.f32 	%f4139, %f4138, 0f00000000;
	fma.rn.f32 	%f4140, %f4129, %f4139, %f4125;
	fma.rn.f32 	%f4141, %f4130, %f4139, %f4126;
	sub.f32 	%f4142, %f4140, %f283;
	sub.f32 	%f4143, %f4141, %f284;
	mul.f32 	%f4144, %f4143, %f4143;
	fma.rn.f32 	%f4145, %f4142, %f4142, %f4144;
	sqrt.rn.f32 	%f4146, %f4145;
	setp.lt.f32 	%p295, %f4146, %f4124;
	selp.f32 	%f6375, %f4146, %f4124, %p295;
	sub.s32 	%r681, %r403, %r681;
$L__BB5_226:
	setp.eq.s32 	%p296, %r141, 0;
	@%p296 bra 	$L__BB5_228;
	shl.b32 	%r404, %r681, 1;
	mul.wide.u32 	%rd213, %r404, 8;
	add.s64 	%rd214, %rd3, %rd213;
	ld.global.v2.f32 	{%f4147, %f4148}, [%rd214];
	ld.global.v2.f32 	{%f4149, %f4150}, [%rd214+8];
	sub.f32 	%f4151, %f4149, %f4147;
	sub.f32 	%f4152, %f4150, %f4148;
	sub.f32 	%f4153, %f283, %f4147;
	sub.f32 	%f4154, %f284, %f4148;
	mul.f32 	%f4155, %f4154, %f4152;
	fma.rn.f32 	%f4156, %f4153, %f4151, %f4155;
	mul.f32 	%f4157, %f4152, %f4152;
	fma.rn.f32 	%f4158, %f4151, %f4151, %f4157;
	div.rn.f32 	%f4159, %f4156, %f4158;
	min.f32 	%f4160, %f4159, 0f3F800000;
	max.f32 	%f4161, %f4160, 0f00000000;
	fma.rn.f32 	%f4162, %f4151, %f4161, %f4147;
	fma.rn.f32 	%f4163, %f4152, %f4161, %f4148;
	sub.f32 	%f4164, %f4162, %f283;
	sub.f32 	%f4165, %f4163, %f284;
	mul.f32 	%f4166, %f4165, %f4165;
	fma.rn.f32 	%f4167, %f4164, %f4164, %f4166;
	sqrt.rn.f32 	%f4168, %f4167;
	setp.lt.f32 	%p297, %f4168, %f6375;
	selp.f32 	%f6375, %f4168, %f6375, %p297;
$L__BB5_228:
	setp.lt.u32 	%p298, %r137, 3;
	ld.global.v2.f32 	{%f294, %f295}, [%rd14+14336];
	mov.f32 	%f6381, 0f7F7FFFFF;
	mov.b32 	%r684, 0;
	@%p298 bra 	$L__BB5_231;
	mov.f32 	%f6381, 0f7F7FFFFF;
	mov.b32 	%r682, 0;
$L__BB5_230:
	.pragma "nounroll";
	shl.b32 	%r407, %r682, 1;
	mul.wide.u32 	%rd215, %r407, 8;
	add.s64 	%rd216, %rd3, %rd215;
	ld.global.v2.f32 	{%f4172, %f4173}, [%rd216];
	ld.global.v2.f32 	{%f4174, %f4175}, [%rd216+8];
	sub.f32 	%f4176, %f4174, %f4172;
	sub.f32 	%f4177, %f4175, %f4173;
	sub.f32 	%f4178, %f294, %f4172;
	sub.f32 	%f4179, %f295, %f4173;
	mul.f32 	%f4180, %f4179, %f4177;
	fma.rn.f32 	%f4181, %f4178, %f4176, %f4180;
	mul.f32 	%f4182, %f4177, %f4177;
	fma.rn.f32 	%f4183, %f4176, %f4176, %f4182;
	div.rn.f32 	%f4184, %f4181, %f4183;
	min.f32 	%f4185, %f4184, 0f3F800000;
	max.f32 	%f4186, %f4185, 0f00000000;
	fma.rn.f32 	%f4187, %f4176, %f4186, %f4172;
	fma.rn.f32 	%f4188, %f4177, %f4186, %f4173;
	sub.f32 	%f4189, %f4187, %f294;
	sub.f32 	%f4190, %f4188, %f295;
	mul.f32 	%f4191, %f4190, %f4190;
	fma.rn.f32 	%f4192, %f4189, %f4189, %f4191;
	sqrt.rn.f32 	%f4193, %f4192;
	setp.lt.f32 	%p299, %f4193, %f6381;
	selp.f32 	%f4194, %f4193, %f6381, %p299;
	ld.global.v2.f32 	{%f4195, %f4196}, [%rd216+16];
	ld.global.v2.f32 	{%f4197, %f4198}, [%rd216+24];
	sub.f32 	%f4199, %f4197, %f4195;
	sub.f32 	%f4200, %f4198, %f4196;
	sub.f32 	%f4201, %f294, %f4195;
	sub.f32 	%f4202, %f295, %f4196;
	mul.f32 	%f4203, %f4202, %f4200;
	fma.rn.f32 	%f4204, %f4201, %f4199, %f4203;
	mul.f32 	%f4205, %f4200, %f4200;
	fma.rn.f32 	%f4206, %f4199, %f4199, %f4205;
	div.rn.f32 	%f4207, %f4204, %f4206;
	min.f32 	%f4208, %f4207, 0f3F800000;
	max.f32 	%f4209, %f4208, 0f00000000;
	fma.rn.f32 	%f4210, %f4199, %f4209, %f4195;
	fma.rn.f32 	%f4211, %f4200, %f4209, %f4196;
	sub.f32 	%f4212, %f4210, %f294;
	sub.f32 	%f4213, %f4211, %f295;
	mul.f32 	%f4214, %f4213, %f4213;
	fma.rn.f32 	%f4215, %f4212, %f4212, %f4214;
	sqrt.rn.f32 	%f4216, %f4215;
	setp.lt.f32 	%p300, %f4216, %f4194;
	selp.f32 	%f4217, %f4216, %f4194, %p300;
	ld.global.v2.f32 	{%f4218, %f4219}, [%rd216+32];
	ld.global.v2.f32 	{%f4220, %f4221}, [%rd216+40];
	sub.f32 	%f4222, %f4220, %f4218;
	sub.f32 	%f4223, %f4221, %f4219;
	sub.f32 	%f4224, %f294, %f4218;
	sub.f32 	%f4225, %f295, %f4219;
	mul.f32 	%f4226, %f4225, %f4223;
	fma.rn.f32 	%f4227, %f4224, %f4222, %f4226;
	mul.f32 	%f4228, %f4223, %f4223;
	fma.rn.f32 	%f4229, %f4222, %f4222, %f4228;
	div.rn.f32 	%f4230, %f4227, %f4229;
	min.f32 	%f4231, %f4230, 0f3F800000;
	max.f32 	%f4232, %f4231, 0f00000000;
	fma.rn.f32 	%f4233, %f4222, %f4232, %f4218;
	fma.rn.f32 	%f4234, %f4223, %f4232, %f4219;
	sub.f32 	%f4235, %f4233, %f294;
	sub.f32 	%f4236, %f4234, %f295;
	mul.f32 	%f4237, %f4236, %f4236;
	fma.rn.f32 	%f4238, %f4235, %f4235, %f4237;
	sqrt.rn.f32 	%f4239, %f4238;
	setp.lt.f32 	%p301, %f4239, %f4217;
	selp.f32 	%f4240, %f4239, %f4217, %p301;
	ld.global.v2.f32 	{%f4241, %f4242}, [%rd216+48];
	ld.global.v2.f32 	{%f4243, %f4244}, [%rd216+56];
	sub.f32 	%f4245, %f4243, %f4241;
	sub.f32 	%f4246, %f4244, %f4242;
	sub.f32 	%f4247, %f294, %f4241;
	sub.f32 	%f4248, %f295, %f4242;
	mul.f32 	%f4249, %f4248, %f4246;
	fma.rn.f32 	%f4250, %f4247, %f4245, %f4249;
	mul.f32 	%f4251, %f4246, %f4246;
	fma.rn.f32 	%f4252, %f4245, %f4245, %f4251;
	div.rn.f32 	%f4253, %f4250, %f4252;
	min.f32 	%f4254, %f4253, 0f3F800000;
	max.f32 	%f4255, %f4254, 0f00000000;
	fma.rn.f32 	%f4256, %f4245, %f4255, %f4241;
	fma.rn.f32 	%f4257, %f4246, %f4255, %f4242;
	sub.f32 	%f4258, %f4256, %f294;
	sub.f32 	%f4259, %f4257, %f295;
	mul.f32 	%f4260, %f4259, %f4259;
	fma.rn.f32 	%f4261, %f4258, %f4258, %f4260;
	sqrt.rn.f32 	%f4262, %f4261;
	setp.lt.f32 	%p302, %f4262, %f4240;
	selp.f32 	%f6381, %f4262, %f4240, %p302;
	add.s32 	%r682, %r682, 4;
	setp.ne.s32 	%p303, %r682, %r140;
	mov.u32 	%r684, %r140;
	@%p303 bra 	$L__BB5_230;
$L__BB5_231:
	setp.eq.s32 	%p304, %r138, 0;
	@%p304 bra 	$L__BB5_236;
	setp.eq.s32 	%p305, %r139, 0;
	@%p305 bra 	$L__BB5_234;
	shl.b32 	%r408, %r684, 1;
	mul.wide.u32 	%rd217, %r408, 8;
	add.s64 	%rd218, %rd3, %rd217;
	ld.global.v2.f32 	{%f4264, %f4265}, [%rd218];
	ld.global.v2.f32 	{%f4266, %f4267}, [%rd218+8];
	sub.f32 	%f4268, %f4266, %f4264;
	sub.f32 	%f4269, %f4267, %f4265;
	sub.f32 	%f4270, %f294, %f4264;
	sub.f32 	%f4271, %f295, %f4265;
	mul.f32 	%f4272, %f4271, %f4269;
	fma.rn.f32 	%f4273, %f4270, %f4268, %f4272;
	mul.f32 	%f4274, %f4269, %f4269;
	fma.rn.f32 	%f4275, %f4268, %f4268, %f4274;
	div.rn.f32 	%f4276, %f4273, %f4275;
	min.f32 	%f4277, %f4276, 0f3F800000;
	max.f32 	%f4278, %f4277, 0f00000000;
	fma.rn.f32 	%f4279, %f4268, %f4278, %f4264;
	fma.rn.f32 	%f4280, %f4269, %f4278, %f4265;
	sub.f32 	%f4281, %f4279, %f294;
	sub.f32 	%f4282, %f4280, %f295;
	mul.f32 	%f4283, %f4282, %f4282;
	fma.rn.f32 	%f4284, %f4281, %f4281, %f4283;
	sqrt.rn.f32 	%f4285, %f4284;
	setp.lt.f32 	%p306, %f4285, %f6381;
	selp.f32 	%f4286, %f4285, %f6381, %p306;
	add.s32 	%r409, %r408, 2;
	mul.wide.u32 	%rd219, %r409, 8;
	add.s64 	%rd220, %rd3, %rd219;
	ld.global.v2.f32 	{%f4287, %f4288}, [%rd220];
	ld.global.v2.f32 	{%f4289, %f4290}, [%rd220+8];
	sub.f32 	%f4291, %f4289, %f4287;
	sub.f32 	%f4292, %f4290, %f4288;
	sub.f32 	%f4293, %f294, %f4287;
	sub.f32 	%f4294, %f295, %f4288;
	mul.f32 	%f4295, %f4294, %f4292;
	fma.rn.f32 	%f4296, %f4293, %f4291, %f4295;
	mul.f32 	%f4297, %f4292, %f4292;
	fma.rn.f32 	%f4298, %f4291, %f4291, %f4297;
	div.rn.f32 	%f4299, %f4296, %f4298;
	min.f32 	%f4300, %f4299, 0f3F800000;
	max.f32 	%f4301, %f4300, 0f00000000;
	fma.rn.f32 	%f4302, %f4291, %f4301, %f4287;
	fma.rn.f32 	%f4303, %f4292, %f4301, %f4288;
	sub.f32 	%f4304, %f4302, %f294;
	sub.f32 	%f4305, %f4303, %f295;
	mul.f32 	%f4306, %f4305, %f4305;
	fma.rn.f32 	%f4307, %f4304, %f4304, %f4306;
	sqrt.rn.f32 	%f4308, %f4307;
	setp.lt.f32 	%p307, %f4308, %f4286;
	selp.f32 	%f6381, %f4308, %f4286, %p307;
	sub.s32 	%r684, %r409, %r684;
$L__BB5_234:
	setp.eq.s32 	%p308, %r141, 0;
	@%p308 bra 	$L__BB5_236;
	shl.b32 	%r410, %r684, 1;
	mul.wide.u32 	%rd221, %r410, 8;
	add.s64 	%rd222, %rd3, %rd221;
	ld.global.v2.f32 	{%f4309, %f4310}, [%rd222];
	ld.global.v2.f32 	{%f4311, %f4312}, [%rd222+8];
	sub.f32 	%f4313, %f4311, %f4309;
	sub.f32 	%f4314, %f4312, %f4310;
	sub.f32 	%f4315, %f294, %f4309;
	sub.f32 	%f4316, %f295, %f4310;
	mul.f32 	%f4317, %f4316, %f4314;
	fma.rn.f32 	%f4318, %f4315, %f4313, %f4317;
	mul.f32 	%f4319, %f4314, %f4314;
	fma.rn.f32 	%f4320, %f4313, %f4313, %f4319;
	div.rn.f32 	%f4321, %f4318, %f4320;
	min.f32 	%f4322, %f4321, 0f3F800000;
	max.f32 	%f4323, %f4322, 0f00000000;
	fma.rn.f32 	%f4324, %f4313, %f4323, %f4309;
	fma.rn.f32 	%f4325, %f4314, %f4323, %f4310;
	sub.f32 	%f4326, %f4324, %f294;
	sub.f32 	%f4327, %f4325, %f295;
	mul.f32 	%f4328, %f4327, %f4327;
	fma.rn.f32 	%f4329, %f4326, %f4326, %f4328;
	sqrt.rn.f32 	%f4330, %f4329;
	setp.lt.f32 	%p309, %f4330, %f6381;
	selp.f32 	%f6381, %f4330, %f6381, %p309;
$L__BB5_236:
	setp.lt.u32 	%p310, %r137, 3;
	ld.global.v2.f32 	{%f305, %f306}, [%rd14+16384];
	mov.f32 	%f6387, 0f7F7FFFFF;
	mov.b32 	%r687, 0;
	@%p310 bra 	$L__BB5_239;
	mov.f32 	%f6387, 0f7F7FFFFF;
	mov.b32 	%r685, 0;
$L__BB5_238:
	.pragma "nounroll";
	shl.b32 	%r413, %r685, 1;
	mul.wide.u32 	%rd223, %r413, 8;
	add.s64 	%rd224, %rd3, %rd223;
	ld.global.v2.f32 	{%f4334, %f4335}, [%rd224];
	ld.global.v2.f32 	{%f4336, %f4337}, [%rd224+8];
	sub.f32 	%f4338, %f4336, %f4334;
	sub.f32 	%f4339, %f4337, %f4335;
	sub.f32 	%f4340, %f305, %f4334;
	sub.f32 	%f4341, %f306, %f4335;
	mul.f32 	%f4342, %f4341, %f4339;
	fma.rn.f32 	%f4343, %f4340, %f4338, %f4342;
	mul.f32 	%f4344, %f4339, %f4339;
	fma.rn.f32 	%f4345, %f4338, %f4338, %f4344;
	div.rn.f32 	%f4346, %f4343, %f4345;
	min.f32 	%f4347, %f4346, 0f3F800000;
	max.f32 	%f4348, %f4347, 0f00000000;
	fma.rn.f32 	%f4349, %f4338, %f4348, %f4334;
	fma.rn.f32 	%f4350, %f4339, %f4348, %f4335;
	sub.f32 	%f4351, %f4349, %f305;
	sub.f32 	%f4352, %f4350, %f306;
	mul.f32 	%f4353, %f4352, %f4352;
	fma.rn.f32 	%f4354, %f4351, %f4351, %f4353;
	sqrt.rn.f32 	%f4355, %f4354;
	setp.lt.f32 	%p311, %f4355, %f6387;
	selp.f32 	%f4356, %f4355, %f6387, %p311;
	ld.global.v2.f32 	{%f4357, %f4358}, [%rd224+16];
	ld.global.v2.f32 	{%f4359, %f4360}, [%rd224+24];
	sub.f32 	%f4361, %f4359, %f4357;
	sub.f32 	%f4362, %f4360, %f4358;
	sub.f32 	%f4363, %f305, %f4357;
	sub.f32 	%f4364, %f306, %f4358;
	mul.f32 	%f4365, %f4364, %f4362;
	fma.rn.f32 	%f4366, %f4363, %f4361, %f4365;
	mul.f32 	%f4367, %f4362, %f4362;
	fma.rn.f32 	%f4368, %f4361, %f4361, %f4367;
	div.rn.f32 	%f4369, %f4366, %f4368;
	min.f32 	%f4370, %f4369, 0f3F800000;
	max.f32 	%f4371, %f4370, 0f00000000;
	fma.rn.f32 	%f4372, %f4361, %f4371, %f4357;
	fma.rn.f32 	%f4373, %f4362, %f4371, %f4358;
	sub.f32 	%f4374, %f4372, %f305;
	sub.f32 	%f4375, %f4373, %f306;
	mul.f32 	%f4376, %f4375, %f4375;
	fma.rn.f32 	%f4377, %f4374, %f4374, %f4376;
	sqrt.rn.f32 	%f4378, %f4377;
	setp.lt.f32 	%p312, %f4378, %f4356;
	selp.f32 	%f4379, %f4378, %f4356, %p312;
	ld.global.v2.f32 	{%f4380, %f4381}, [%rd224+32];
	ld.global.v2.f32 	{%f4382, %f4383}, [%rd224+40];
	sub.f32 	%f4384, %f4382, %f4380;
	sub.f32 	%f4385, %f4383, %f4381;
	sub.f32 	%f4386, %f305, %f4380;
	sub.f32 	%f4387, %f306, %f4381;
	mul.f32 	%f4388, %f4387, %f4385;
	fma.rn.f32 	%f4389, %f4386, %f4384, %f4388;
	mul.f32 	%f4390, %f4385, %f4385;
	fma.rn.f32 	%f4391, %f4384, %f4384, %f4390;
	div.rn.f32 	%f4392, %f4389, %f4391;
	min.f32 	%f4393, %f4392, 0f3F800000;
	max.f32 	%f4394, %f4393, 0f00000000;
	fma.rn.f32 	%f4395, %f4384, %f4394, %f4380;
	fma.rn.f32 	%f4396, %f4385, %f4394, %f4381;
	sub.f32 	%f4397, %f4395, %f305;
	sub.f32 	%f4398, %f4396, %f306;
	mul.f32 	%f4399, %f4398, %f4398;
	fma.rn.f32 	%f4400, %f4397, %f4397, %f4399;
	sqrt.rn.f32 	%f4401, %f4400;
	setp.lt.f32 	%p313, %f4401, %f4379;
	selp.f32 	%f4402, %f4401, %f4379, %p313;
	ld.global.v2.f32 	{%f4403, %f4404}, [%rd224+48];
	ld.global.v2.f32 	{%f4405, %f4406}, [%rd224+56];
	sub.f32 	%f4407, %f4405, %f4403;
	sub.f32 	%f4408, %f4406, %f4404;
	sub.f32 	%f4409, %f305, %f4403;
	sub.f32 	%f4410, %f306, %f4404;
	mul.f32 	%f4411, %f4410, %f4408;
	fma.rn.f32 	%f4412, %f4409, %f4407, %f4411;
	mul.f32 	%f4413, %f4408, %f4408;
	fma.rn.f32 	%f4414, %f4407, %f4407, %f4413;
	div.rn.f32 	%f4415, %f4412, %f4414;
	min.f32 	%f4416, %f4415, 0f3F800000;
	max.f32 	%f4417, %f4416, 0f00000000;
	fma.rn.f32 	%f4418, %f4407, %f4417, %f4403;
	fma.rn.f32 	%f4419, %f4408, %f4417, %f4404;
	sub.f32 	%f4420, %f4418, %f305;
	sub.f32 	%f4421, %f4419, %f306;
	mul.f32 	%f4422, %f4421, %f4421;
	fma.rn.f32 	%f4423, %f4420, %f4420, %f4422;
	sqrt.rn.f32 	%f4424, %f4423;
	setp.lt.f32 	%p314, %f4424, %f4402;
	selp.f32 	%f6387, %f4424, %f4402, %p314;
	add.s32 	%r685, %r685, 4;
	setp.ne.s32 	%p315, %r685, %r140;
	mov.u32 	%r687, %r140;
	@%p315 bra 	$L__BB5_238;
$L__BB5_239:
	setp.eq.s32 	%p316, %r138, 0;
	@%p316 bra 	$L__BB5_244;
	setp.eq.s32 	%p317, %r139, 0;
	@%p317 bra 	$L__BB5_242;
	shl.b32 	%r414, %r687, 1;
	mul.wide.u32 	%rd225, %r414, 8;
	add.s64 	%rd226, %rd3, %rd225;
	ld.global.v2.f32 	{%f4426, %f4427}, [%rd226];
	ld.global.v2.f32 	{%f4428, %f4429}, [%rd226+8];
	sub.f32 	%f4430, %f4428, %f4426;
	sub.f32 	%f4431, %f4429, %f4427;
	sub.f32 	%f4432, %f305, %f4426;
	sub.f32 	%f4433, %f306, %f4427;
	mul.f32 	%f4434, %f4433, %f4431;
	fma.rn.f32 	%f4435, %f4432, %f4430, %f4434;
	mul.f32 	%f4436, %f4431, %f4431;
	fma.rn.f32 	%f4437, %f4430, %f4430, %f4436;
	div.rn.f32 	%f4438, %f4435, %f4437;
	min.f32 	%f4439, %f4438, 0f3F800000;
	max.f32 	%f4440, %f4439, 0f00000000;
	fma.rn.f32 	%f4441, %f4430, %f4440, %f4426;
	fma.rn.f32 	%f4442, %f4431, %f4440, %f4427;
	sub.f32 	%f4443, %f4441, %f305;
	sub.f32 	%f4444, %f4442, %f306;
	mul.f32 	%f4445, %f4444, %f4444;
	fma.rn.f32 	%f4446, %f4443, %f4443, %f4445;
	sqrt.rn.f32 	%f4447, %f4446;
	setp.lt.f32 	%p318, %f4447, %f6387;
	selp.f32 	%f4448, %f4447, %f6387, %p318;
	add.s32 	%r415, %r414, 2;
	mul.wide.u32 	%rd227, %r415, 8;
	add.s64 	%rd228, %rd3, %rd227;
	ld.global.v2.f32 	{%f4449, %f4450}, [%rd228];
	ld.global.v2.f32 	{%f4451, %f4452}, [%rd228+8];
	sub.f32 	%f4453, %f4451, %f4449;
	sub.f32 	%f4454, %f4452, %f4450;
	sub.f32 	%f4455, %f305, %f4449;
	sub.f32 	%f4456, %f306, %f4450;
	mul.f32 	%f4457, %f4456, %f4454;
	fma.rn.f32 	%f4458, %f4455, %f4453, %f4457;
	mul.f32 	%f4459, %f4454, %f4454;
	fma.rn.f32 	%f4460, %f4453, %f4453, %f4459;
	div.rn.f32 	%f4461, %f4458, %f4460;
	min.f32 	%f4462, %f4461, 0f3F800000;
	max.f32 	%f4463, %f4462, 0f00000000;
	fma.rn.f32 	%f4464, %f4453, %f4463, %f4449;
	fma.rn.f32 	%f4465, %f4454, %f4463, %f4450;
	sub.f32 	%f4466, %f4464, %f305;
	sub.f32 	%f4467, %f4465, %f306;
	mul.f32 	%f4468, %f4467, %f4467;
	fma.rn.f32 	%f4469, %f4466, %f4466, %f4468;
	sqrt.rn.f32 	%f4470, %f4469;
	setp.lt.f32 	%p319, %f4470, %f4448;
	selp.f32 	%f6387, %f4470, %f4448, %p319;
	sub.s32 	%r687, %r415, %r687;
$L__BB5_242:
	setp.eq.s32 	%p320, %r141, 0;
	@%p320 bra 	$L__BB5_244;
	shl.b32 	%r416, %r687, 1;
	mul.wide.u32 	%rd229, %r416, 8;
	add.s64 	%rd230, %rd3, %rd229;
	ld.global.v2.f32 	{%f4471, %f4472}, [%rd230];
	ld.global.v2.f32 	{%f4473, %f4474}, [%rd230+8];
	sub.f32 	%f4475, %f4473, %f4471;
	sub.f32 	%f4476, %f4474, %f4472;
	sub.f32 	%f4477, %f305, %f4471;
	sub.f32 	%f4478, %f306, %f4472;
	mul.f32 	%f4479, %f4478, %f4476;
	fma.rn.f32 	%f4480, %f4477, %f4475, %f4479;
	mul.f32 	%f4481, %f4476, %f4476;
	fma.rn.f32 	%f4482, %f4475, %f4475, %f4481;
	div.rn.f32 	%f4483, %f4480, %f4482;
	min.f32 	%f4484, %f4483, 0f3F800000;
	max.f32 	%f4485, %f4484, 0f00000000;
	fma.rn.f32 	%f4486, %f4475, %f4485, %f4471;
	fma.rn.f32 	%f4487, %f4476, %f4485, %f4472;
	sub.f32 	%f4488, %f4486, %f305;
	sub.f32 	%f4489, %f4487, %f306;
	mul.f32 	%f4490, %f4489, %f4489;
	fma.rn.f32 	%f4491, %f4488, %f4488, %f4490;
	sqrt.rn.f32 	%f4492, %f4491;
	setp.lt.f32 	%p321, %f4492, %f6387;
	selp.f32 	%f6387, %f4492, %f6387, %p321;
$L__BB5_244:
	ld.global.v2.f32 	{%f316, %f317}, [%rd14+18432];
	mov.f32 	%f6393, 0f7F7FFFFF;
	mov.b32 	%r690, 0;
	@%p310 bra 	$L__BB5_247;
	mov.f32 	%f6393, 0f7F7FFFFF;
	mov.b32 	%r688, 0;
$L__BB5_246:
	.pragma "nounroll";
	shl.b32 	%r419, %r688, 1;
	mul.wide.u32 	%rd231, %r419, 8;
	add.s64 	%rd232, %rd3, %rd231;
	ld.global.v2.f32 	{%f4496, %f4497}, [%rd232];
	ld.global.v2.f32 	{%f4498, %f4499}, [%rd232+8];
	sub.f32 	%f4500, %f4498, %f4496;
	sub.f32 	%f4501, %f4499, %f4497;
	sub.f32 	%f4502, %f316, %f4496;
	sub.f32 	%f4503, %f317, %f4497;
	mul.f32 	%f4504, %f4503, %f4501;
	fma.rn.f32 	%f4505, %f4502, %f4500, %f4504;
	mul.f32 	%f4506, %f4501, %f4501;
	fma.rn.f32 	%f4507, %f4500, %f4500, %f4506;
	div.rn.f32 	%f4508, %f4505, %f4507;
	min.f32 	%f4509, %f4508, 0f3F800000;
	max.f32 	%f4510, %f4509, 0f00000000;
	fma.rn.f32 	%f4511, %f4500, %f4510, %f4496;
	fma.rn.f32 	%f4512, %f4501, %f4510, %f4497;
	sub.f32 	%f4513, %f4511, %f316;
	sub.f32 	%f4514, %f4512, %f317;
	mul.f32 	%f4515, %f4514, %f4514;
	fma.rn.f32 	%f4516, %f4513, %f4513, %f4515;
	sqrt.rn.f32 	%f4517, %f4516;
	setp.lt.f32 	%p323, %f4517, %f6393;
	selp.f32 	%f4518, %f4517, %f6393, %p323;
	ld.global.v2.f32 	{%f4519, %f4520}, [%rd232+16];
	ld.global.v2.f32 	{%f4521, %f4522}, [%rd232+24];
	sub.f32 	%f4523, %f4521, %f4519;
	sub.f32 	%f4524, %f4522, %f4520;
	sub.f32 	%f4525, %f316, %f4519;
	sub.f32 	%f4526, %f317, %f4520;
	mul.f32 	%f4527, %f4526, %f4524;
	fma.rn.f32 	%f4528, %f4525, %f4523, %f4527;
	mul.f32 	%f4529, %f4524, %f4524;
	fma.rn.f32 	%f4530, %f4523, %f4523, %f4529;
	div.rn.f32 	%f4531, %f4528, %f4530;
	min.f32 	%f4532, %f4531, 0f3F800000;
	max.f32 	%f4533, %f4532, 0f00000000;
	fma.rn.f32 	%f4534, %f4523, %f4533, %f4519;
	fma.rn.f32 	%f4535, %f4524, %f4533, %f4520;
	sub.f32 	%f4536, %f4534, %f316;
	sub.f32 	%f4537, %f4535, %f317;
	mul.f32 	%f4538, %f4537, %f4537;
	fma.rn.f32 	%f4539, %f4536, %f4536, %f4538;
	sqrt.rn.f32 	%f4540, %f4539;
	setp.lt.f32 	%p324, %f4540, %f4518;
	selp.f32 	%f4541, %f4540, %f4518, %p324;
	ld.global.v2.f32 	{%f4542, %f4543}, [%rd232+32];
	ld.global.v2.f32 	{%f4544, %f4545}, [%rd232+40];
	sub.f32 	%f4546, %f4544, %f4542;
	sub.f32 	%f4547, %f4545, %f4543;
	sub.f32 	%f4548, %f316, %f4542;
	sub.f32 	%f4549, %f317, %f4543;
	mul.f32 	%f4550, %f4549, %f4547;
	fma.rn.f32 	%f4551, %f4548, %f4546, %f4550;
	mul.f32 	%f4552, %f4547, %f4547;
	fma.rn.f32 	%f4553, %f4546, %f4546, %f4552;
	div.rn.f32 	%f4554, %f4551, %f4553;
	min.f32 	%f4555, %f4554, 0f3F800000;
	max.f32 	%f4556, %f4555, 0f00000000;
	fma.rn.f32 	%f4557, %f4546, %f4556, %f4542;
	fma.rn.f32 	%f4558, %f4547, %f4556, %f4543;
	sub.f32 	%f4559, %f4557, %f316;
	sub.f32 	%f4560, %f4558, %f317;
	mul.f32 	%f4561, %f4560, %f4560;
	fma.rn.f32 	%f4562, %f4559, %f4559, %f4561;
	sqrt.rn.f32 	%f4563, %f4562;
	setp.lt.f32 	%p325, %f4563, %f4541;
	selp.f32 	%f4564, %f4563, %f4541, %p325;
	ld.global.v2.f32 	{%f4565, %f4566}, [%rd232+48];
	ld.global.v2.f32 	{%f4567, %f4568}, [%rd232+56];
	sub.f32 	%f4569, %f4567, %f4565;
	sub.f32 	%f4570, %f4568, %f4566;
	sub.f32 	%f4571, %f316, %f4565;
	sub.f32 	%f4572, %f317, %f4566;
	mul.f32 	%f4573, %f4572, %f4570;
	fma.rn.f32 	%f4574, %f4571, %f4569, %f4573;
	mul.f32 	%f4575, %f4570, %f4570;
	fma.rn.f32 	%f4576, %f4569, %f4569, %f4575;
	div.rn.f32 	%f4577, %f4574, %f4576;
	min.f32 	%f4578, %f4577, 0f3F800000;
	max.f32 	%f4579, %f4578, 0f00000000;
	fma.rn.f32 	%f4580, %f4569, %f4579, %f4565;
	fma.rn.f32 	%f4581, %f4570, %f4579, %f4566;
	sub.f32 	%f4582, %f4580, %f316;
	sub.f32 	%f4583, %f4581, %f317;
	mul.f32 	%f4584, %f4583, %f4583;
	fma.rn.f32 	%f4585, %f4582, %f4582, %f4584;
	sqrt.rn.f32 	%f4586, %f4585;
	setp.lt.f32 	%p326, %f4586, %f4564;
	selp.f32 	%f6393, %f4586, %f4564, %p326;
	add.s32 	%r688, %r688, 4;
	setp.ne.s32 	%p327, %r688, %r140;
	mov.u32 	%r690, %r140;
	@%p327 bra 	$L__BB5_246;
$L__BB5_247:
	@%p316 bra 	$L__BB5_252;
	setp.eq.s32 	%p329, %r139, 0;
	@%p329 bra 	$L__BB5_250;
	shl.b32 	%r420, %r690, 1;
	mul.wide.u32 	%rd233, %r420, 8;
	add.s64 	%rd234, %rd3, %rd233;
	ld.global.v2.f32 	{%f4588, %f4589}, [%rd234];
	ld.global.v2.f32 	{%f4590, %f4591}, [%rd234+8];
	sub.f32 	%f4592, %f4590, %f4588;
	sub.f32 	%f4593, %f4591, %f4589;
	sub.f32 	%f4594, %f316, %f4588;
	sub.f32 	%f4595, %f317, %f4589;
	mul.f32 	%f4596, %f4595, %f4593;
	fma.rn.f32 	%f4597, %f4594, %f4592, %f4596;
	mul.f32 	%f4598, %f4593, %f4593;
	fma.rn.f32 	%f4599, %f4592, %f4592, %f4598;
	div.rn.f32 	%f4600, %f4597, %f4599;
	min.f32 	%f4601, %f4600, 0f3F800000;
	max.f32 	%f4602, %f4601, 0f00000000;
	fma.rn.f32 	%f4603, %f4592, %f4602, %f4588;
	fma.rn.f32 	%f4604, %f4593, %f4602, %f4589;
	sub.f32 	%f4605, %f4603, %f316;
	sub.f32 	%f4606, %f4604, %f317;
	mul.f32 	%f4607, %f4606, %f4606;
	fma.rn.f32 	%f4608, %f4605, %f4605, %f4607;
	sqrt.rn.f32 	%f4609, %f4608;
	setp.lt.f32 	%p330, %f4609, %f6393;
	selp.f32 	%f4610, %f4609, %f6393, %p330;
	add.s32 	%r421, %r420, 2;
	mul.wide.u32 	%rd235, %r421, 8;
	add.s64 	%rd236, %rd3, %rd235;
	ld.global.v2.f32 	{%f4611, %f4612}, [%rd236];
	ld.global.v2.f32 	{%f4613, %f4614}, [%rd236+8];
	sub.f32 	%f4615, %f4613, %f4611;
	sub.f32 	%f4616, %f4614, %f4612;
	sub.f32 	%f4617, %f316, %f4611;
	sub.f32 	%f4618, %f317, %f4612;
	mul.f32 	%f4619, %f4618, %f4616;
	fma.rn.f32 	%f4620, %f4617, %f4615, %f4619;
	mul.f32 	%f4621, %f4616, %f4616;
	fma.rn.f32 	%f4622, %f4615, %f4615, %f4621;
	div.rn.f32 	%f4623, %f4620, %f4622;
	min.f32 	%f4624, %f4623, 0f3F800000;
	max.f32 	%f4625, %f4624, 0f00000000;
	fma.rn.f32 	%f4626, %f4615, %f4625, %f4611;
	fma.rn.f32 	%f4627, %f4616, %f4625, %f4612;
	sub.f32 	%f4628, %f4626, %f316;
	sub.f32 	%f4629, %f4627, %f317;
	mul.f32 	%f4630, %f4629, %f4629;
	fma.rn.f32 	%f4631, %f4628, %f4628, %f4630;
	sqrt.rn.f32 	%f4632, %f4631;
	setp.lt.f32 	%p331, %f4632, %f4610;
	selp.f32 	%f6393, %f4632, %f4610, %p331;
	sub.s32 	%r690, %r421, %r690;
$L__BB5_250:
	setp.eq.s32 	%p332, %r141, 0;
	@%p332 bra 	$L__BB5_252;
	shl.b32 	%r422, %r690, 1;
	mul.wide.u32 	%rd237, %r422, 8;
	add.s64 	%rd238, %rd3, %rd237;
	ld.global.v2.f32 	{%f4633, %f4634}, [%rd238];
	ld.global.v2.f32 	{%f4635, %f4636}, [%rd238+8];
	sub.f32 	%f4637, %f4635, %f4633;
	sub.f32 	%f4638, %f4636, %f4634;
	sub.f32 	%f4639, %f316, %f4633;
	sub.f32 	%f4640, %f317, %f4634;
	mul.f32 	%f4641, %f4640, %f4638;
	fma.rn.f32 	%f4642, %f4639, %f4637, %f4641;
	mul.f32 	%f4643, %f4638, %f4638;
	fma.rn.f32 	%f4644, %f4637, %f4637, %f4643;
	div.rn.f32 	%f4645, %f4642, %f4644;
	min.f32 	%f4646, %f4645, 0f3F800000;
	max.f32 	%f4647, %f4646, 0f00000000;
	fma.rn.f32 	%f4648, %f4637, %f4647, %f4633;
	fma.rn.f32 	%f4649, %f4638, %f4647, %f4634;
	sub.f32 	%f4650, %f4648, %f316;
	sub.f32 	%f4651, %f4649, %f317;
	mul.f32 	%f4652, %f4651, %f4651;
	fma.rn.f32 	%f4653, %f4650, %f4650, %f4652;
	sqrt.rn.f32 	%f4654, %f4653;
	setp.lt.f32 	%p333, %f4654, %f6393;
	selp.f32 	%f6393, %f4654, %f6393, %p333;
$L__BB5_252:
	ld.global.v2.f32 	{%f327, %f328}, [%rd14+20480];
	mov.f32 	%f6399, 0f7F7FFFFF;
	mov.b32 	%r693, 0;
	@%p310 bra 	$L__BB5_255;
	mov.f32 	%f6399, 0f7F7FFFFF;
	mov.b32 	%r691, 0;
$L__BB5_254:
	.pragma "nounroll";
	shl.b32 	%r425, %r691, 1;
	mul.wide.u32 	%rd239, %r425, 8;
	add.s64 	%rd240, %rd3, %rd239;
	ld.global.v2.f32 	{%f4658, %f4659}, [%rd240];
	ld.global.v2.f32 	{%f4660, %f4661}, [%rd240+8];
	sub.f32 	%f4662, %f4660, %f4658;
	sub.f32 	%f4663, %f4661, %f4659;
	sub.f32 	%f4664, %f327, %f4658;
	sub.f32 	%f4665, %f328, %f4659;
	mul.f32 	%f4666, %f4665, %f4663;
	fma.rn.f32 	%f4667, %f4664, %f4662, %f4666;
	mul.f32 	%f4668, %f4663, %f4663;
	fma.rn.f32 	%f4669, %f4662, %f4662, %f4668;
	div.rn.f32 	%f4670, %f4667, %f4669;
	min.f32 	%f4671, %f4670, 0f3F800000;
	max.f32 	%f4672, %f4671, 0f00000000;
	fma.rn.f32 	%f4673, %f4662, %f4672, %f4658;
	fma.rn.f32 	%f4674, %f4663, %f4672, %f4659;
	sub.f32 	%f4675, %f4673, %f327;
	sub.f32 	%f4676, %f4674, %f328;
	mul.f32 	%f4677, %f4676, %f4676;
	fma.rn.f32 	%f4678, %f4675, %f4675, %f4677;
	sqrt.rn.f32 	%f4679, %f4678;
	setp.lt.f32 	%p335, %f4679, %f6399;
	selp.f32 	%f4680, %f4679, %f6399, %p335;
	ld.global.v2.f32 	{%f4681, %f4682}, [%rd240+16];
	ld.global.v2.f32 	{%f4683, %f4684}, [%rd240+24];
	sub.f32 	%f4685, %f4683, %f4681;
	sub.f32 	%f4686, %f4684, %f4682;
	sub.f32 	%f4687, %f327, %f4681;
	sub.f32 	%f4688, %f328, %f4682;
	mul.f32 	%f4689, %f4688, %f4686;
	fma.rn.f32 	%f4690, %f4687, %f4685, %f4689;
	mul.f32 	%f4691, %f4686, %f4686;
	fma.rn.f32 	%f4692, %f4685, %f4685, %f4691;
	div.rn.f32 	%f4693, %f4690, %f4692;
	min.f32 	%f4694, %f4693, 0f3F800000;
	max.f32 	%f4695, %f4694, 0f00000000;
	fma.rn.f32 	%f4696, %f4685, %f4695, %f4681;
	fma.rn.f32 	%f4697, %f4686, %f4695, %f4682;
	sub.f32 	%f4698, %f4696, %f327;
	sub.f32 	%f4699, %f4697, %f328;
	mul.f32 	%f4700, %f4699, %f4699;
	fma.rn.f32 	%f4701, %f4698, %f4698, %f4700;
	sqrt.rn.f32 	%f4702, %f4701;
	setp.lt.f32 	%p336, %f4702, %f4680;
	selp.f32 	%f4703, %f4702, %f4680, %p336;
	ld.global.v2.f32 	{%f4704, %f4705}, [%rd240+32];
	ld.global.v2.f32 	{%f4706, %f4707}, [%rd240+40];
	sub.f32 	%f4708, %f4706, %f4704;
	sub.f32 	%f4709, %f4707, %f4705;
	sub.f32 	%f4710, %f327, %f4704;
	sub.f32 	%f4711, %f328, %f4705;
	mul.f32 	%f4712, %f4711, %f4709;
	fma.rn.f32 	%f4713, %f4710, %f4708, %f4712;
	mul.f32 	%f4714, %f4709, %f4709;
	fma.rn.f32 	%f4715, %f4708, %f4708, %f4714;
	div.rn.f32 	%f4716, %f4713, %f4715;
	min.f32 	%f4717, %f4716, 0f3F800000;
	max.f32 	%f4718, %f4717, 0f00000000;
	fma.rn.f32 	%f4719, %f4708, %f4718, %f4704;
	fma.rn.f32 	%f4720, %f4709, %f4718, %f4705;
	sub.f32 	%f4721, %f4719, %f327;
	sub.f32 	%f4722, %f4720, %f328;
	mul.f32 	%f4723, %f4722, %f4722;
	fma.rn.f32 	%f4724, %f4721, %f4721, %f4723;
	sqrt.rn.f32 	%f4725, %f4724;
	setp.lt.f32 	%p337, %f4725, %f4703;
	selp.f32 	%f4726, %f4725, %f4703, %p337;
	ld.global.v2.f32 	{%f4727, %f4728}, [%rd240+48];
	ld.global.v2.f32 	{%f4729, %f4730}, [%rd240+56];
	sub.f32 	%f4731, %f4729, %f4727;
	sub.f32 	%f4732, %f4730, %f4728;
	sub.f32 	%f4733, %f327, %f4727;
	sub.f32 	%f4734, %f328, %f4728;
	mul.f32 	%f4735, %f4734, %f4732;
	fma.rn.f32 	%f4736, %f4733, %f4731, %f4735;
	mul.f32 	%f4737, %f4732, %f4732;
	fma.rn.f32 	%f4738, %f4731, %f4731, %f4737;
	div.rn.f32 	%f4739, %f4736, %f4738;
	min.f32 	%f4740, %f4739, 0f3F800000;
	max.f32 	%f4741, %f4740, 0f00000000;
	fma.rn.f32 	%f4742, %f4731, %f4741, %f4727;
	fma.rn.f32 	%f4743, %f4732, %f4741, %f4728;
	sub.f32 	%f4744, %f4742, %f327;
	sub.f32 	%f4745, %f4743, %f328;
	mul.f32 	%f4746, %f4745, %f4745;
	fma.rn.f32 	%f4747, %f4744, %f4744, %f4746;
	sqrt.rn.f32 	%f4748, %f4747;
	setp.lt.f32 	%p338, %f4748, %f4726;
	selp.f32 	%f6399, %f4748, %f4726, %p338;
	add.s32 	%r691, %r691, 4;
	setp.ne.s32 	%p339, %r691, %r140;
	mov.u32 	%r693, %r140;
	@%p339 bra 	$L__BB5_254;
$L__BB5_255:
	@%p316 bra 	$L__BB5_260;
	setp.eq.s32 	%p341, %r139, 0;
	@%p341 bra 	$L__BB5_258;
	shl.b32 	%r426, %r693, 1;
	mul.wide.u32 	%rd241, %r426, 8;
	add.s64 	%rd242, %rd3, %rd241;
	ld.global.v2.f32 	{%f4750, %f4751}, [%rd242];
	ld.global.v2.f32 	{%f4752, %f4753}, [%rd242+8];
	sub.f32 	%f4754, %f4752, %f4750;
	sub.f32 	%f4755, %f4753, %f4751;
	sub.f32 	%f4756, %f327, %f4750;
	sub.f32 	%f4757, %f328, %f4751;
	mul.f32 	%f4758, %f4757, %f4755;
	fma.rn.f32 	%f4759, %f4756, %f4754, %f4758;
	mul.f32 	%f4760, %f4755, %f4755;
	fma.rn.f32 	%f4761, %f4754, %f4754, %f4760;
	div.rn.f32 	%f4762, %f4759, %f4761;
	min.f32 	%f4763, %f4762, 0f3F800000;
	max.f32 	%f4764, %f4763, 0f00000000;
	fma.rn.f32 	%f4765, %f4754, %f4764, %f4750;
	fma.rn.f32 	%f4766, %f4755, %f4764, %f4751;
	sub.f32 	%f4767, %f4765, %f327;
	sub.f32 	%f4768, %f4766, %f328;
	mul.f32 	%f4769, %f4768, %f4768;
	fma.rn.f32 	%f4770, %f4767, %f4767, %f4769;
	sqrt.rn.f32 	%f4771, %f4770;
	setp.lt.f32 	%p342, %f4771, %f6399;
	selp.f32 	%f4772, %f4771, %f6399, %p342;
	add.s32 	%r427, %r426, 2;
	mul.wide.u32 	%rd243, %r427, 8;
	add.s64 	%rd244, %rd3, %rd243;
	ld.global.v2.f32 	{%f4773, %f4774}, [%rd244];
	ld.global.v2.f32 	{%f4775, %f4776}, [%rd244+8];
	sub.f32 	%f4777, %f4775, %f4773;
	sub.f32 	%f4778, %f4776, %f4774;
	sub.f32 	%f4779, %f327, %f4773;
	sub.f32 	%f4780, %f328, %f4774;
	mul.f32 	%f4781, %f4780, %f4778;
	fma.rn.f32 	%f4782, %f4779, %f4777, %f4781;
	mul.f32 	%f4783, %f4778, %f4778;
	fma.rn.f32 	%f4784, %f4777, %f4777, %f4783;
	div.rn.f32 	%f4785, %f4782, %f4784;
	min.f32 	%f4786, %f4785, 0f3F800000;
	max.f32 	%f4787, %f4786, 0f00000000;
	fma.rn.f32 	%f4788, %f4777, %f4787, %f4773;
	fma.rn.f32 	%f4789, %f4778, %f4787, %f4774;
	sub.f32 	%f4790, %f4788, %f327;
	sub.f32 	%f4791, %f4789, %f328;
	mul.f32 	%f4792, %f4791, %f4791;
	fma.rn.f32 	%f4793, %f4790, %f4790, %f4792;
	sqrt.rn.f32 	%f4794, %f4793;
	setp.lt.f32 	%p343, %f4794, %f4772;
	selp.f32 	%f6399, %f4794, %f4772, %p343;
	sub.s32 	%r693, %r427, %r693;
$L__BB5_258:
	setp.eq.s32 	%p344, %r141, 0;
	@%p344 bra 	$L__BB5_260;
	shl.b32 	%r428, %r693, 1;
	mul.wide.u32 	%rd245, %r428, 8;
	add.s64 	%rd246, %rd3, %rd245;
	ld.global.v2.f32 	{%f4795, %f4796}, [%rd246];
	ld.global.v2.f32 	{%f4797, %f4798}, [%rd246+8];
	sub.f32 	%f4799, %f4797, %f4795;
	sub.f32 	%f4800, %f4798, %f4796;
	sub.f32 	%f4801, %f327, %f4795;
	sub.f32 	%f4802, %f328, %f4796;
	mul.f32 	%f4803, %f4802, %f4800;
	fma.rn.f32 	%f4804, %f4801, %f4799, %f4803;
	mul.f32 	%f4805, %f4800, %f4800;
	fma.rn.f32 	%f4806, %f4799, %f4799, %f4805;
	div.rn.f32 	%f4807, %f4804, %f4806;
	min.f32 	%f4808, %f4807, 0f3F800000;
	max.f32 	%f4809, %f4808, 0f00000000;
	fma.rn.f32 	%f4810, %f4799, %f4809, %f4795;
	fma.rn.f32 	%f4811, %f4800, %f4809, %f4796;
	sub.f32 	%f4812, %f4810, %f327;
	sub.f32 	%f4813, %f4811, %f328;
	mul.f32 	%f4814, %f4813, %f4813;
	fma.rn.f32 	%f4815, %f4812, %f4812, %f4814;
	sqrt.rn.f32 	%f4816, %f4815;
	setp.lt.f32 	%p345, %f4816, %f6399;
	selp.f32 	%f6399, %f4816, %f6399, %p345;
$L__BB5_260:
	ld.global.v2.f32 	{%f338, %f339}, [%rd14+22528];
	mov.f32 	%f6405, 0f7F7FFFFF;
	mov.b32 	%r696, 0;
	@%p310 bra 	$L__BB5_263;
	mov.f32 	%f6405, 0f7F7FFFFF;
	mov.b32 	%r694, 0;
$L__BB5_262:
	.pragma "nounroll";
	shl.b32 	%r431, %r694, 1;
	mul.wide.u32 	%rd247, %r431, 8;
	add.s64 	%rd248, %rd3, %rd247;
	ld.global.v2.f32 	{%f4820, %f4821}, [%rd248];
	ld.global.v2.f32 	{%f4822, %f4823}, [%rd248+8];
	sub.f32 	%f4824, %f4822, %f4820;
	sub.f32 	%f4825, %f4823, %f4821;
	sub.f32 	%f4826, %f338, %f4820;
	sub.f32 	%f4827, %f339, %f4821;
	mul.f32 	%f4828, %f4827, %f4825;
	fma.rn.f32 	%f4829, %f4826, %f4824, %f4828;
	mul.f32 	%f4830, %f4825, %f4825;
	fma.rn.f32 	%f4831, %f4824, %f4824, %f4830;
	div.rn.f32 	%f4832, %f4829, %f4831;
	min.f32 	%f4833, %f4832, 0f3F800000;
	max.f32 	%f4834, %f4833, 0f00000000;
	fma.rn.f32 	%f4835, %f4824, %f4834, %f4820;
	fma.rn.f32 	%f4836, %f4825, %f4834, %f4821;
	sub.f32 	%f4837, %f4835, %f338;
	sub.f32 	%f4838, %f4836, %f339;
	mul.f32 	%f4839, %f4838, %f4838;
	fma.rn.f32 	%f4840, %f4837, %f4837, %f4839;
	sqrt.rn.f32 	%f4841, %f4840;
	setp.lt.f32 	%p347, %f4841, %f6405;
	selp.f32 	%f4842, %f4841, %f6405, %p347;
	ld.global.v2.f32 	{%f4843, %f4844}, [%rd248+16];
	ld.global.v2.f32 	{%f4845, %f4846}, [%rd248+24];
	sub.f32 	%f4847, %f4845, %f4843;
	sub.f32 	%f4848, %f4846, %f4844;
	sub.f32 	%f4849, %f338, %f4843;
	sub.f32 	%f4850, %f339, %f4844;
	mul.f32 	%f4851, %f4850, %f4848;
	fma.rn.f32 	%f4852, %f4849, %f4847, %f4851;
	mul.f32 	%f4853, %f4848, %f4848;
	fma.rn.f32 	%f4854, %f4847, %f4847, %f4853;
	div.rn.f32 	%f4855, %f4852, %f4854;
	min.f32 	%f4856, %f4855, 0f3F800000;
	max.f32 	%f4857, %f4856, 0f00000000;
	fma.rn.f32 	%f4858, %f4847, %f4857, %f4843;
	fma.rn.f32 	%f4859, %f4848, %f4857, %f4844;
	sub.f32 	%f4860, %f4858, %f338;
	sub.f32 	%f4861, %f4859, %f339;
	mul.f32 	%f4862, %f4861, %f4861;
	fma.rn.f32 	%f4863, %f4860, %f4860, %f4862;
	sqrt.rn.f32 	%f4864, %f4863;
	setp.lt.f32 	%p348, %f4864, %f4842;
	selp.f32 	%f4865, %f4864, %f4842, %p348;
	ld.global.v2.f32 	{%f4866, %f4867}, [%rd248+32];
	ld.global.v2.f32 	{%f4868, %f4869}, [%rd248+40];
	sub.f32 	%f4870, %f4868, %f4866;
	sub.f32 	%f4871, %f4869, %f4867;
	sub.f32 	%f4872, %f338, %f4866;
	sub.f32 	%f4873, %f339, %f4867;
	mul.f32 	%f4874, %f4873, %f4871;
	fma.rn.f32 	%f4875, %f4872, %f4870, %f4874;
	mul.f32 	%f4876, %f4871, %f4871;
	fma.rn.f32 	%f4877, %f4870, %f4870, %f4876;
	div.rn.f32 	%f4878, %f4875, %f4877;
	min.f32 	%f4879, %f4878, 0f3F800000;
	max.f32 	%f4880, %f4879, 0f00000000;
	fma.rn.f32 	%f4881, %f4870, %f4880, %f4866;
	fma.rn.f32 	%f4882, %f4871, %f4880, %f4867;
	sub.f32 	%f4883, %f4881, %f338;
	sub.f32 	%f4884, %f4882, %f339;
	mul.f32 	%f4885, %f4884, %f4884;
	fma.rn.f32 	%f4886, %f4883, %f4883, %f4885;
	sqrt.rn.f32 	%f4887, %f4886;
	setp.lt.f32 	%p349, %f4887, %f4865;
	selp.f32 	%f4888, %f4887, %f4865, %p349;
	ld.global.v2.f32 	{%f4889, %f4890}, [%rd248+48];
	ld.global.v2.f32 	{%f4891, %f4892}, [%rd248+56];
	sub.f32 	%f4893, %f4891, %f4889;
	sub.f32 	%f4894, %f4892, %f4890;
	sub.f32 	%f4895, %f338, %f4889;
	sub.f32 	%f4896, %f339, %f4890;
	mul.f32 	%f4897, %f4896, %f4894;
	fma.rn.f32 	%f4898, %f4895, %f4893, %f4897;
	mul.f32 	%f4899, %f4894, %f4894;
	fma.rn.f32 	%f4900, %f4893, %f4893, %f4899;
	div.rn.f32 	%f4901, %f4898, %f4900;
	min.f32 	%f4902, %f4901, 0f3F800000;
	max.f32 	%f4903, %f4902, 0f00000000;
	fma.rn.f32 	%f4904, %f4893, %f4903, %f4889;
	fma.rn.f32 	%f4905, %f4894, %f4903, %f4890;
	sub.f32 	%f4906, %f4904, %f338;
	sub.f32 	%f4907, %f4905, %f339;
	mul.f32 	%f4908, %f4907, %f4907;
	fma.rn.f32 	%f4909, %f4906, %f4906, %f4908;
	sqrt.rn.f32 	%f4910, %f4909;
	setp.lt.f32 	%p350, %f4910, %f4888;
	selp.f32 	%f6405, %f4910, %f4888, %p350;
	add.s32 	%r694, %r694, 4;
	setp.ne.s32 	%p351, %r694, %r140;
	mov.u32 	%r696, %r140;
	@%p351 bra 	$L__BB5_262;
$L__BB5_263:
	@%p316 bra 	$L__BB5_268;
	setp.eq.s32 	%p353, %r139, 0;
	@%p353 bra 	$L__BB5_266;
	shl.b32 	%r432, %r696, 1;
	mul.wide.u32 	%rd249, %r432, 8;
	add.s64 	%rd250, %rd3, %rd249;
	ld.global.v2.f32 	{%f4912, %f4913}, [%rd250];
	ld.global.v2.f32 	{%f4914, %f4915}, [%rd250+8];
	sub.f32 	%f4916, %f4914, %f4912;
	sub.f32 	%f4917, %f4915, %f4913;
	sub.f32 	%f4918, %f338, %f4912;
	sub.f32 	%f4919, %f339, %f4913;
	mul.f32 	%f4920, %f4919, %f4917;
	fma.rn.f32 	%f4921, %f4918, %f4916, %f4920;
	mul.f32 	%f4922, %f4917, %f4917;
	fma.rn.f32 	%f4923, %f4916, %f4916, %f4922;
	div.rn.f32 	%f4924, %f4921, %f4923;
	min.f32 	%f4925, %f4924, 0f3F800000;
	max.f32 	%f4926, %f4925, 0f00000000;
	fma.rn.f32 	%f4927, %f4916, %f4926, %f4912;
	fma.rn.f32 	%f4928, %f4917, %f4926, %f4913;
	sub.f32 	%f4929, %f4927, %f338;
	sub.f32 	%f4930, %f4928, %f339;
	mul.f32 	%f4931, %f4930, %f4930;
	fma.rn.f32 	%f4932, %f4929, %f4929, %f4931;
	sqrt.rn.f32 	%f4933, %f4932;
	setp.lt.f32 	%p354, %f4933, %f6405;
	selp.f32 	%f4934, %f4933, %f6405, %p354;
	add.s32 	%r433, %r432, 2;
	mul.wide.u32 	%rd251, %r433, 8;
	add.s64 	%rd252, %rd3, %rd251;
	ld.global.v2.f32 	{%f4935, %f4936}, [%rd252];
	ld.global.v2.f32 	{%f4937, %f4938}, [%rd252+8];
	sub.f32 	%f4939, %f4937, %f4935;
	sub.f32 	%f4940, %f4938, %f4936;
	sub.f32 	%f4941, %f338, %f4935;
	sub.f32 	%f4942, %f339, %f4936;
	mul.f32 	%f4943, %f4942, %f4940;
	fma.rn.f32 	%f4944, %f4941, %f4939, %f4943;
	mul.f32 	%f4945, %f4940, %f4940;
	fma.rn.f32 	%f4946, %f4939, %f4939, %f4945;
	div.rn.f32 	%f4947, %f4944, %f4946;
	min.f32 	%f4948, %f4947, 0f3F800000;
	max.f32 	%f4949, %f4948, 0f00000000;
	fma.rn.f32 	%f4950, %f4939, %f4949, %f4935;
	fma.rn.f32 	%f4951, %f4940, %f4949, %f4936;
	sub.f32 	%f4952, %f4950, %f338;
	sub.f32 	%f4953, %f4951, %f339;
	mul.f32 	%f4954, %f4953, %f4953;
	fma.rn.f32 	%f4955, %f4952, %f4952, %f4954;
	sqrt.rn.f32 	%f4956, %f4955;
	setp.lt.f32 	%p355, %f4956, %f4934;
	selp.f32 	%f6405, %f4956, %f4934, %p355;
	sub.s32 	%r696, %r433, %r696;
$L__BB5_266:
	setp.eq.s32 	%p356, %r141, 0;
	@%p356 bra 	$L__BB5_268;
	shl.b32 	%r434, %r696, 1;
	mul.wide.u32 	%rd253, %r434, 8;
	add.s64 	%rd254, %rd3, %rd253;
	ld.global.v2.f32 	{%f4957, %f4958}, [%rd254];
	ld.global.v2.f32 	{%f4959, %f4960}, [%rd254+8];
	sub.f32 	%f4961, %f4959, %f4957;
	sub.f32 	%f4962, %f4960, %f4958;
	sub.f32 	%f4963, %f338, %f4957;
	sub.f32 	%f4964, %f339, %f4958;
	mul.f32 	%f4965, %f4964, %f4962;
	fma.rn.f32 	%f4966, %f4963, %f4961, %f4965;
	mul.f32 	%f4967, %f4962, %f4962;
	fma.rn.f32 	%f4968, %f4961, %f4961, %f4967;
	div.rn.f32 	%f4969, %f4966, %f4968;
	min.f32 	%f4970, %f4969, 0f3F800000;
	max.f32 	%f4971, %f4970, 0f00000000;
	fma.rn.f32 	%f4972, %f4961, %f4971, %f4957;
	fma.rn.f32 	%f4973, %f4962, %f4971, %f4958;
	sub.f32 	%f4974, %f4972, %f338;
	sub.f32 	%f4975, %f4973, %f339;
	mul.f32 	%f4976, %f4975, %f4975;
	fma.rn.f32 	%f4977, %f4974, %f4974, %f4976;
	sqrt.rn.f32 	%f4978, %f4977;
	setp.lt.f32 	%p357, %f4978, %f6405;
	selp.f32 	%f6405, %f4978, %f6405, %p357;
$L__BB5_268:
	ld.global.v2.f32 	{%f349, %f350}, [%rd14+24576];
	mov.f32 	%f6411, 0f7F7FFFFF;
	mov.b32 	%r699, 0;
	@%p310 bra 	$L__BB5_271;
	mov.f32 	%f6411, 0f7F7FFFFF;
	mov.b32 	%r697, 0;
$L__BB5_270:
	.pragma "nounroll";
	shl.b32 	%r437, %r697, 1;
	mul.wide.u32 	%rd255, %r437, 8;
	add.s64 	%rd256, %rd3, %rd255;
	ld.global.v2.f32 	{%f4982, %f4983}, [%rd256];
	ld.global.v2.f32 	{%f4984, %f4985}, [%rd256+8];
	sub.f32 	%f4986, %f4984, %f4982;
	sub.f32 	%f4987, %f4985, %f4983;
	sub.f32 	%f4988, %f349, %f4982;
	sub.f32 	%f4989, %f350, %f4983;
	mul.f32 	%f4990, %f4989, %f4987;
	fma.rn.f32 	%f4991, %f4988, %f4986, %f4990;
	mul.f32 	%f4992, %f4987, %f4987;
	fma.rn.f32 	%f4993, %f4986, %f4986, %f4992;
	div.rn.f32 	%f4994, %f4991, %f4993;
	min.f32 	%f4995, %f4994, 0f3F800000;
	max.f32 	%f4996, %f4995, 0f00000000;
	fma.rn.f32 	%f4997, %f4986, %f4996, %f4982;
	fma.rn.f32 	%f4998, %f4987, %f4996, %f4983;
	sub.f32 	%f4999, %f4997, %f349;
	sub.f32 	%f5000, %f4998, %f350;
	mul.f32 	%f5001, %f5000, %f5000;
	fma.rn.f32 	%f5002, %f4999, %f4999, %f5001;
	sqrt.rn.f32 	%f5003, %f5002;
	setp.lt.f32 	%p359, %f5003, %f6411;
	selp.f32 	%f5004, %f5003, %f6411, %p359;
	ld.global.v2.f32 	{%f5005, %f5006}, [%rd256+16];
	ld.global.v2.f32 	{%f5007, %f5008}, [%rd256+24];
	sub.f32 	%f5009, %f5007, %f5005;
	sub.f32 	%f5010, %f5008, %f5006;
	sub.f32 	%f5011, %f349, %f5005;
	sub.f32 	%f5012, %f350, %f5006;
	mul.f32 	%f5013, %f5012, %f5010;
	fma.rn.f32 	%f5014, %f5011, %f5009, %f5013;
	mul.f32 	%f5015, %f5010, %f5010;
	fma.rn.f32 	%f5016, %f5009, %f5009, %f5015;
	div.rn.f32 	%f5017, %f5014, %f5016;
	min.f32 	%f5018, %f5017, 0f3F800000;
	max.f32 	%f5019, %f5018, 0f00000000;
	fma.rn.f32 	%f5020, %f5009, %f5019, %f5005;
	fma.rn.f32 	%f5021, %f5010, %f5019, %f5006;
	sub.f32 	%f5022, %f5020, %f349;
	sub.f32 	%f5023, %f5021, %f350;
	mul.f32 	%f5024, %f5023, %f5023;
	fma.rn.f32 	%f5025, %f5022, %f5022, %f5024;
	sqrt.rn.f32 	%f5026, %f5025;
	setp.lt.f32 	%p360, %f5026, %f5004;
	selp.f32 	%f5027, %f5026, %f5004, %p360;
	ld.global.v2.f32 	{%f5028, %f5029}, [%rd256+32];
	ld.global.v2.f32 	{%f5030, %f5031}, [%rd256+40];
	sub.f32 	%f5032, %f5030, %f5028;
	sub.f32 	%f5033, %f5031, %f5029;
	sub.f32 	%f5034, %f349, %f5028;
	sub.f32 	%f5035, %f350, %f5029;
	mul.f32 	%f5036, %f5035, %f5033;
	fma.rn.f32 	%f5037, %f5034, %f5032, %f5036;
	mul.f32 	%f5038, %f5033, %f5033;
	fma.rn.f32 	%f5039, %f5032, %f5032, %f5038;
	div.rn.f32 	%f5040, %f5037, %f5039;
	min.f32 	%f5041, %f5040, 0f3F800000;
	max.f32 	%f5042, %f5041, 0f00000000;
	fma.rn.f32 	%f5043, %f5032, %f5042, %f5028;
	fma.rn.f32 	%f5044, %f5033, %f5042, %f5029;
	sub.f32 	%f5045, %f5043, %f349;
	sub.f32 	%f5046, %f5044, %f350;
	mul.f32 	%f5047, %f5046, %f5046;
	fma.rn.f32 	%f5048, %f5045, %f5045, %f5047;
	sqrt.rn.f32 	%f5049, %f5048;
	setp.lt.f32 	%p361, %f5049, %f5027;
	selp.f32 	%f5050, %f5049, %f5027, %p361;
	ld.global.v2.f32 	{%f5051, %f5052}, [%rd256+48];
	ld.global.v2.f32 	{%f5053, %f5054}, [%rd256+56];
	sub.f32 	%f5055, %f5053, %f5051;
	sub.f32 	%f5056, %f5054, %f5052;
	sub.f32 	%f5057, %f349, %f5051;
	sub.f32 	%f5058, %f350, %f5052;
	mul.f32 	%f5059, %f5058, %f5056;
	fma.rn.f32 	%f5060, %f5057, %f5055, %f5059;
	mul.f32 	%f5061, %f5056, %f5056;
	fma.rn.f32 	%f5062, %f5055, %f5055, %f5061;
	div.rn.f32 	%f5063, %f5060, %f5062;
	min.f32 	%f5064, %f5063, 0f3F800000;
	max.f32 	%f5065, %f5064, 0f00000000;
	fma.rn.f32 	%f5066, %f5055, %f5065, %f5051;
	fma.rn.f32 	%f5067, %f5056, %f5065, %f5052;
	sub.f32 	%f5068, %f5066, %f349;
	sub.f32 	%f5069, %f5067, %f350;
	mul.f32 	%f5070, %f5069, %f5069;
	fma.rn.f32 	%f5071, %f5068, %f5068, %f5070;
	sqrt.rn.f32 	%f5072, %f5071;
	setp.lt.f32 	%p362, %f5072, %f5050;
	selp.f32 	%f6411, %f5072, %f5050, %p362;
	add.s32 	%r697, %r697, 4;
	setp.ne.s32 	%p363, %r697, %r140;
	mov.u32 	%r699, %r140;
	@%p363 bra 	$L__BB5_270;
$L__BB5_271:
	@%p316 bra 	$L__BB5_276;
	setp.eq.s32 	%p365, %r139, 0;
	@%p365 bra 	$L__BB5_274;
	shl.b32 	%r438, %r699, 1;
	mul.wide.u32 	%rd257, %r438, 8;
	add.s64 	%rd258, %rd3, %rd257;
	ld.global.v2.f32 	{%f5074, %f5075}, [%rd258];
	ld.global.v2.f32 	{%f5076, %f5077}, [%rd258+8];
	sub.f32 	%f5078, %f5076, %f5074;
	sub.f32 	%f5079, %f5077, %f5075;
	sub.f32 	%f5080, %f349, %f5074;
	sub.f32 	%f5081, %f350, %f5075;
	mul.f32 	%f5082, %f5081, %f5079;
	fma.rn.f32 	%f5083, %f5080, %f5078, %f5082;
	mul.f32 	%f5084, %f5079, %f5079;
	fma.rn.f32 	%f5085, %f5078, %f5078, %f5084;
	div.rn.f32 	%f5086, %f5083, %f5085;
	min.f32 	%f5087, %f5086, 0f3F800000;
	max.f32 	%f5088, %f5087, 0f00000000;
	fma.rn.f32 	%f5089, %f5078, %f5088, %f5074;
	fma.rn.f32 	%f5090, %f5079, %f5088, %f5075;
	sub.f32 	%f5091, %f5089, %f349;
	sub.f32 	%f5092, %f5090, %f350;
	mul.f32 	%f5093, %f5092, %f5092;
	fma.rn.f32 	%f5094, %f5091, %f5091, %f5093;
	sqrt.rn.f32 	%f5095, %f5094;
	setp.lt.f32 	%p366, %f5095, %f6411;
	selp.f32 	%f5096, %f5095, %f6411, %p366;
	add.s32 	%r439, %r438, 2;
	mul.wide.u32 	%rd259, %r439, 8;
	add.s64 	%rd260, %rd3, %rd259;
	ld.global.v2.f32 	{%f5097, %f5098}, [%rd260];
	ld.global.v2.f32 	{%f5099, %f5100}, [%rd260+8];
	sub.f32 	%f5101, %f5099, %f5097;
	sub.f32 	%f5102, %f5100, %f5098;
	sub.f32 	%f5103, %f349, %f5097;
	sub.f32 	%f5104, %f350, %f5098;
	mul.f32 	%f5105, %f5104, %f5102;
	fma.rn.f32 	%f5106, %f5103, %f5101, %f5105;
	mul.f32 	%f5107, %f5102, %f5102;
	fma.rn.f32 	%f5108, %f5101, %f5101, %f5107;
	div.rn.f32 	%f5109, %f5106, %f5108;
	min.f32 	%f5110, %f5109, 0f3F800000;
	max.f32 	%f5111, %f5110, 0f00000000;
	fma.rn.f32 	%f5112, %f5101, %f5111, %f5097;
	fma.rn.f32 	%f5113, %f5102, %f5111, %f5098;
	sub.f32 	%f5114, %f5112, %f349;
	sub.f32 	%f5115, %f5113, %f350;
	mul.f32 	%f5116, %f5115, %f5115;
	fma.rn.f32 	%f5117, %f5114, %f5114, %f5116;
	sqrt.rn.f32 	%f5118, %f5117;
	setp.lt.f32 	%p367, %f5118, %f5096;
	selp.f32 	%f6411, %f5118, %f5096, %p367;
	sub.s32 	%r699, %r439, %r699;
$L__BB5_274:
	setp.eq.s32 	%p368, %r141, 0;
	@%p368 bra 	$L__BB5_276;
	shl.b32 	%r440, %r699, 1;
	mul.wide.u32 	%rd261, %r440, 8;
	add.s64 	%rd262, %rd3, %rd261;
	ld.global.v2.f32 	{%f5119, %f5120}, [%rd262];
	ld.global.v2.f32 	{%f5121, %f5122}, [%rd262+8];
	sub.f32 	%f5123, %f5121, %f5119;
	sub.f32 	%f5124, %f5122, %f5120;
	sub.f32 	%f5125, %f349, %f5119;
	sub.f32 	%f5126, %f350, %f5120;
	mul.f32 	%f5127, %f5126, %f5124;
	fma.rn.f32 	%f5128, %f5125, %f5123, %f5127;
	mul.f32 	%f5129, %f5124, %f5124;
	fma.rn.f32 	%f5130, %f5123, %f5123, %f5129;
	div.rn.f32 	%f5131, %f5128, %f5130;
	min.f32 	%f5132, %f5131, 0f3F800000;
	max.f32 	%f5133, %f5132, 0f00000000;
	fma.rn.f32 	%f5134, %f5123, %f5133, %f5119;
	fma.rn.f32 	%f5135, %f5124, %f5133, %f5120;
	sub.f32 	%f5136, %f5134, %f349;
	sub.f32 	%f5137, %f5135, %f350;
	mul.f32 	%f5138, %f5137, %f5137;
	fma.rn.f32 	%f5139, %f5136, %f5136, %f5138;
	sqrt.rn.f32 	%f5140, %f5139;
	setp.lt.f32 	%p369, %f5140, %f6411;
	selp.f32 	%f6411, %f5140, %f6411, %p369;
$L__BB5_276:
	ld.global.v2.f32 	{%f360, %f361}, [%rd14+26624];
	mov.f32 	%f6417, 0f7F7FFFFF;
	mov.b32 	%r702, 0;
	@%p310 bra 	$L__BB5_279;
	mov.f32 	%f6417, 0f7F7FFFFF;
	mov.b32 	%r700, 0;
$L__BB5_278:
	.pragma "nounroll";
	shl.b32 	%r443, %r700, 1;
	mul.wide.u32 	%rd263, %r443, 8;
	add.s64 	%rd264, %rd3, %rd263;
	ld.global.v2.f32 	{%f5144, %f5145}, [%rd264];
	ld.global.v2.f32 	{%f5146, %f5147}, [%rd264+8];
	sub.f32 	%f5148, %f5146, %f5144;
	sub.f32 	%f5149, %f5147, %f5145;
	sub.f32 	%f5150, %f360, %f5144;
	sub.f32 	%f5151, %f361, %f5145;
	mul.f32 	%f5152, %f5151, %f5149;
	fma.rn.f32 	%f5153, %f5150, %f5148, %f5152;
	mul.f32 	%f5154, %f5149, %f5149;
	fma.rn.f32 	%f5155, %f5148, %f5148, %f5154;
	div.rn.f32 	%f5156, %f5153, %f5155;
	min.f32 	%f5157, %f5156, 0f3F800000;
	max.f32 	%f5158, %f5157, 0f00000000;
	fma.rn.f32 	%f5159, %f5148, %f5158, %f5144;
	fma.rn.f32 	%f5160, %f5149, %f5158, %f5145;
	sub.f32 	%f5161, %f5159, %f360;
	sub.f32 	%f5162, %f5160, %f361;
	mul.f32 	%f5163, %f5162, %f5162;
	fma.rn.f32 	%f5164, %f5161, %f5161, %f5163;
	sqrt.rn.f32 	%f5165, %f5164;
	setp.lt.f32 	%p371, %f5165, %f6417;
	selp.f32 	%f5166, %f5165, %f6417, %p371;
	ld.global.v2.f32 	{%f5167, %f5168}, [%rd264+16];
	ld.global.v2.f32 	{%f5169, %f5170}, [%rd264+24];
	sub.f32 	%f5171, %f5169, %f5167;
	sub.f32 	%f5172, %f5170, %f5168;
	sub.f32 	%f5173, %f360, %f5167;
	sub.f32 	%f5174, %f361, %f5168;
	mul.f32 	%f5175, %f5174, %f5172;
	fma.rn.f32 	%f5176, %f5173, %f5171, %f5175;
	mul.f32 	%f5177, %f5172, %f5172;
	fma.rn.f32 	%f5178, %f5171, %f5171, %f5177;
	div.rn.f32 	%f5179, %f5176, %f5178;
	min.f32 	%f5180, %f5179, 0f3F800000;
	max.f32 	%f5181, %f5180, 0f00000000;
	fma.rn.f32 	%f5182, %f5171, %f5181, %f5167;
	fma.rn.f32 	%f5183, %f5172, %f5181, %f5168;
	sub.f32 	%f5184, %f5182, %f360;
	sub.f32 	%f5185, %f5183, %f361;
	mul.f32 	%f5186, %f5185, %f5185;
	fma.rn.f32 	%f5187, %f5184, %f5184, %f5186;
	sqrt.rn.f32 	%f5188, %f5187;
	setp.lt.f32 	%p372, %f5188, %f5166;
	selp.f32 	%f5189, %f5188, %f5166, %p372;
	ld.global.v2.f32 	{%f5190, %f5191}, [%rd264+32];
	ld.global.v2.f32 	{%f5192, %f5193}, [%rd264+40];
	sub.f32 	%f5194, %f5192, %f5190;
	sub.f32 	%f5195, %f5193, %f5191;
	sub.f32 	%f5196, %f360, %f5190;
	sub.f32 	%f5197, %f361, %f5191;
	mul.f32 	%f5198, %f5197, %f5195;
	fma.rn.f32 	%f5199, %f5196, %f5194, %f5198;
	mul.f32 	%f5200, %f5195, %f5195;
	fma.rn.f32 	%f5201, %f5194, %f5194, %f5200;
	div.rn.f32 	%f5202, %f5199, %f5201;
	min.f32 	%f5203, %f5202, 0f3F800000;
	max.f32 	%f5204, %f5203, 0f00000000;
	fma.rn.f32 	%f5205, %f5194, %f5204, %f5190;
	fma.rn.f32 	%f5206, %f5195, %f5204, %f5191;
	sub.f32 	%f5207, %f5205, %f360;
	sub.f32 	%f5208, %f5206, %f361;
	mul.f32 	%f5209, %f5208, %f5208;
	fma.rn.f32 	%f5210, %f5207, %f5207, %f5209;
	sqrt.rn.f32 	%f5211, %f5210;
	setp.lt.f32 	%p373, %f5211, %f5189;
	selp.f32 	%f5212, %f5211, %f5189, %p373;
	ld.global.v2.f32 	{%f5213, %f5214}, [%rd264+48];
	ld.global.v2.f32 	{%f5215, %f5216}, [%rd264+56];
	sub.f32 	%f5217, %f5215, %f5213;
	sub.f32 	%f5218, %f5216, %f5214;
	sub.f32 	%f5219, %f360, %f5213;
	sub.f32 	%f5220, %f361, %f5214;
	mul.f32 	%f5221, %f5220, %f5218;
	fma.rn.f32 	%f5222, %f5219, %f5217, %f5221;
	mul.f32 	%f5223, %f5218, %f5218;
	fma.rn.f32 	%f5224, %f5217, %f5217, %f5223;
	div.rn.f32 	%f5225, %f5222, %f5224;
	min.f32 	%f5226, %f5225, 0f3F800000;
	max.f32 	%f5227, %f5226, 0f00000000;
	fma.rn.f32 	%f5228, %f5217, %f5227, %f5213;
	fma.rn.f32 	%f5229, %f5218, %f5227, %f5214;
	sub.f32 	%f5230, %f5228, %f360;
	sub.f32 	%f5231, %f5229, %f361;
	mul.f32 	%f5232, %f5231, %f5231;
	fma.rn.f32 	%f5233, %f5230, %f5230, %f5232;
	sqrt.rn.f32 	%f5234, %f5233;
	setp.lt.f32 	%p374, %f5234, %f5212;
	selp.f32 	%f6417, %f5234, %f5212, %p374;
	add.s32 	%r700, %r700, 4;
	setp.ne.s32 	%p375, %r700, %r140;
	mov.u32 	%r702, %r140;
	@%p375 bra 	$L__BB5_278;
$L__BB5_279:
	@%p316 bra 	$L__BB5_284;
	setp.eq.s32 	%p377, %r139, 0;
	@%p377 bra 	$L__BB5_282;
	shl.b32 	%r444, %r702, 1;
	mul.wide.u32 	%rd265, %r444, 8;
	add.s64 	%rd266, %rd3, %rd265;
	ld.global.v2.f32 	{%f5236, %f5237}, [%rd266];
	ld.global.v2.f32 	{%f5238, %f5239}, [%rd266+8];
	sub.f32 	%f5240, %f5238, %f5236;
	sub.f32 	%f5241, %f5239, %f5237;
	sub.f32 	%f5242, %f360, %f5236;
	sub.f32 	%f5243, %f361, %f5237;
	mul.f32 	%f5244, %f5243, %f5241;
	fma.rn.f32 	%f5245, %f5242, %f5240, %f5244;
	mul.f32 	%f5246, %f5241, %f5241;
	fma.rn.f32 	%f5247, %f5240, %f5240, %f5246;
	div.rn.f32 	%f5248, %f5245, %f5247;
	min.f32 	%f5249, %f5248, 0f3F800000;
	max.f32 	%f5250, %f5249, 0f00000000;
	fma.rn.f32 	%f5251, %f5240, %f5250, %f5236;
	fma.rn.f32 	%f5252, %f5241, %f5250, %f5237;
	sub.f32 	%f5253, %f5251, %f360;
	sub.f32 	%f5254, %f5252, %f361;
	mul.f32 	%f5255, %f5254, %f5254;
	fma.rn.f32 	%f5256, %f5253, %f5253, %f5255;
	sqrt.rn.f32 	%f5257, %f5256;
	setp.lt.f32 	%p378, %f5257, %f6417;
	selp.f32 	%f5258, %f5257, %f6417, %p378;
	add.s32 	%r445, %r444, 2;
	mul.wide.u32 	%rd267, %r445, 8;
	add.s64 	%rd268, %rd3, %rd267;
	ld.global.v2.f32 	{%f5259, %f5260}, [%rd268];
	ld.global.v2.f32 	{%f5261, %f5262}, [%rd268+8];
	sub.f32 	%f5263, %f5261, %f5259;
	sub.f32 	%f5264, %f5262, %f5260;
	sub.f32 	%f5265, %f360, %f5259;
	sub.f32 	%f5266, %f361, %f5260;
	mul.f32 	%f5267, %f5266, %f5264;
	fma.rn.f32 	%f5268, %f5265, %f5263, %f5267;
	mul.f32 	%f5269, %f5264, %f5264;
	fma.rn.f32 	%f5270, %f5263, %f5263, %f5269;
	div.rn.f32 	%f5271, %f5268, %f5270;
	min.f32 	%f5272, %f5271, 0f3F800000;
	max.f32 	%f5273, %f5272, 0f00000000;
	fma.rn.f32 	%f5274, %f5263, %f5273, %f5259;
	fma.rn.f32 	%f5275, %f5264, %f5273, %f5260;
	sub.f32 	%f5276, %f5274, %f360;
	sub.f32 	%f5277, %f5275, %f361;
	mul.f32 	%f5278, %f5277, %f5277;
	fma.rn.f32 	%f5279, %f5276, %f5276, %f5278;
	sqrt.rn.f32 	%f5280, %f5279;
	setp.lt.f32 	%p379, %f5280, %f5258;
	selp.f32 	%f6417, %f5280, %f5258, %p379;
	sub.s32 	%r702, %r445, %r702;
$L__BB5_282:
	setp.eq.s32 	%p380, %r141, 0;
	@%p380 bra 	$L__BB5_284;
	shl.b32 	%r446, %r702, 1;
	mul.wide.u32 	%rd269, %r446, 8;
	add.s64 	%rd270, %rd3, %rd269;
	ld.global.v2.f32 	{%f5281, %f5282}, [%rd270];
	ld.global.v2.f32 	{%f5283, %f5284}, [%rd270+8];
	sub.f32 	%f5285, %f5283, %f5281;
	sub.f32 	%f5286, %f5284, %f5282;
	sub.f32 	%f5287, %f360, %f5281;
	sub.f32 	%f5288, %f361, %f5282;
	mul.f32 	%f5289, %f5288, %f5286;
	fma.rn.f32 	%f5290, %f5287, %f5285, %f5289;
	mul.f32 	%f5291, %f5286, %f5286;
	fma.rn.f32 	%f5292, %f5285, %f5285, %f5291;
	div.rn.f32 	%f5293, %f5290, %f5292;
	min.f32 	%f5294, %f5293, 0f3F800000;
	max.f32 	%f5295, %f5294, 0f00000000;
	fma.rn.f32 	%f5296, %f5285, %f5295, %f5281;
	fma.rn.f32 	%f5297, %f5286, %f5295, %f5282;
	sub.f32 	%f5298, %f5296, %f360;
	sub.f32 	%f5299, %f5297, %f361;
	mul.f32 	%f5300, %f5299, %f5299;
	fma.rn.f32 	%f5301, %f5298, %f5298, %f5300;
	sqrt.rn.f32 	%f5302, %f5301;
	setp.lt.f32 	%p381, %f5302, %f6417;
	selp.f32 	%f6417, %f5302, %f6417, %p381;
$L__BB5_284:
	ld.global.v2.f32 	{%f371, %f372}, [%rd14+28672];
	mov.f32 	%f6423, 0f7F7FFFFF;
	mov.b32 	%r705, 0;
	@%p310 bra 	$L__BB5_287;
	mov.f32 	%f6423, 0f7F7FFFFF;
	mov.b32 	%r703, 0;
$L__BB5_286:
	.pragma "nounroll";
	shl.b32 	%r449, %r703, 1;
	mul.wide.u32 	%rd271, %r449, 8;
	add.s64 	%rd272, %rd3, %rd271;
	ld.global.v2.f32 	{%f5306, %f5307}, [%rd272];
	ld.global.v2.f32 	{%f5308, %f5309}, [%rd272+8];
	sub.f32 	%f5310, %f5308, %f5306;
	sub.f32 	%f5311, %f5309, %f5307;
	sub.f32 	%f5312, %f371, %f5306;
	sub.f32 	%f5313, %f372, %f5307;
	mul.f32 	%f5314, %f5313, %f5311;
	fma.rn.f32 	%f5315, %f5312, %f5310, %f5314;
	mul.f32 	%f5316, %f5311, %f5311;
	fma.rn.f32 	%f5317, %f5310, %f5310, %f5316;
	div.rn.f32 	%f5318, %f5315, %f5317;
	min.f32 	%f5319, %f5318, 0f3F800000;
	max.f32 	%f5320, %f5319, 0f00000000;
	fma.rn.f32 	%f5321, %f5310, %f5320, %f5306;
	fma.rn.f32 	%f5322, %f5311, %f5320, %f5307;
	sub.f32 	%f5323, %f5321, %f371;
	sub.f32 	%f5324, %f5322, %f372;
	mul.f32 	%f5325, %f5324, %f5324;
	fma.rn.f32 	%f5326, %f5323, %f5323, %f5325;
	sqrt.rn.f32 	%f5327, %f5326;
	setp.lt.f32 	%p383, %f5327, %f6423;
	selp.f32 	%f5328, %f5327, %f6423, %p383;
	ld.global.v2.f32 	{%f5329, %f5330}, [%rd272+16];
	ld.global.v2.f32 	{%f5331, %f5332}, [%rd272+24];
	sub.f32 	%f5333, %f5331, %f5329;
	sub.f32 	%f5334, %f5332, %f5330;
	sub.f32 	%f5335, %f371, %f5329;
	sub.f32 	%f5336, %f372, %f5330;
	mul.f32 	%f5337, %f5336, %f5334;
	fma.rn.f32 	%f5338, %f5335, %f5333, %f5337;
	mul.f32 	%f5339, %f5334, %f5334;
	fma.rn.f32 	%f5340, %f5333, %f5333, %f5339;
	div.rn.f32 	%f5341, %f5338, %f5340;
	min.f32 	%f5342, %f5341, 0f3F800000;
	max.f32 	%f5343, %f5342, 0f00000000;
	fma.rn.f32 	%f5344, %f5333, %f5343, %f5329;
	fma.rn.f32 	%f5345, %f5334, %f5343, %f5330;
	sub.f32 	%f5346, %f5344, %f371;
	sub.f32 	%f5347, %f5345, %f372;
	mul.f32 	%f5348, %f5347, %f5347;
	fma.rn.f32 	%f5349, %f5346, %f5346, %f5348;
	sqrt.rn.f32 	%f5350, %f5349;
	setp.lt.f32 	%p384, %f5350, %f5328;
	selp.f32 	%f5351, %f5350, %f5328, %p384;
	ld.global.v2.f32 	{%f5352, %f5353}, [%rd272+32];
	ld.global.v2.f32 	{%f5354, %f5355}, [%rd272+40];
	sub.f32 	%f5356, %f5354, %f5352;
	sub.f32 	%f5357, %f5355, %f5353;
	sub.f32 	%f5358, %f371, %f5352;
	sub.f32 	%f5359, %f372, %f5353;
	mul.f32 	%f5360, %f5359, %f5357;
	fma.rn.f32 	%f5361, %f5358, %f5356, %f5360;
	mul.f32 	%f5362, %f5357, %f5357;
	fma.rn.f32 	%f5363, %f5356, %f5356, %f5362;
	div.rn.f32 	%f5364, %f5361, %f5363;
	min.f32 	%f5365, %f5364, 0f3F800000;
	max.f32 	%f5366, %f5365, 0f00000000;
	fma.rn.f32 	%f5367, %f5356, %f5366, %f5352;
	fma.rn.f32 	%f5368, %f5357, %f5366, %f5353;
	sub.f32 	%f5369, %f5367, %f371;
	sub.f32 	%f5370, %f5368, %f372;
	mul.f32 	%f5371, %f5370, %f5370;
	fma.rn.f32 	%f5372, %f5369, %f5369, %f5371;
	sqrt.rn.f32 	%f5373, %f5372;
	setp.lt.f32 	%p385, %f5373, %f5351;
	selp.f32 	%f5374, %f5373, %f5351, %p385;
	ld.global.v2.f32 	{%f5375, %f5376}, [%rd272+48];
	ld.global.v2.f32 	{%f5377, %f5378}, [%rd272+56];
	sub.f32 	%f5379, %f5377, %f5375;
	sub.f32 	%f5380, %f5378, %f5376;
	sub.f32 	%f5381, %f371, %f5375;
	sub.f32 	%f5382, %f372, %f5376;
	mul.f32 	%f5383, %f5382, %f5380;
	fma.rn.f32 	%f5384, %f5381, %f5379, %f5383;
	mul.f32 	%f5385, %f5380, %f5380;
	fma.rn.f32 	%f5386, %f5379, %f5379, %f5385;
	div.rn.f32 	%f5387, %f5384, %f5386;
	min.f32 	%f5388, %f5387, 0f3F800000;
	max.f32 	%f5389, %f5388, 0f00000000;
	fma.rn.f32 	%f5390, %f5379, %f5389, %f5375;
	fma.rn.f32 	%f5391, %f5380, %f5389, %f5376;
	sub.f32 	%f5392, %f5390, %f371;
	sub.f32 	%f5393, %f5391, %f372;
	mul.f32 	%f5394, %f5393, %f5393;
	fma.rn.f32 	%f5395, %f5392, %f5392, %f5394;
	sqrt.rn.f32 	%f5396, %f5395;
	setp.lt.f32 	%p386, %f5396, %f5374;
	selp.f32 	%f6423, %f5396, %f5374, %p386;
	add.s32 	%r703, %r703, 4;
	setp.ne.s32 	%p387, %r703, %r140;
	mov.u32 	%r705, %r140;
	@%p387 bra 	$L__BB5_286;
$L__BB5_287:
	@%p316 bra 	$L__BB5_292;
	setp.eq.s32 	%p389, %r139, 0;
	@%p389 bra 	$L__BB5_290;
	shl.b32 	%r450, %r705, 1;
	mul.wide.u32 	%rd273, %r450, 8;
	add.s64 	%rd274, %rd3, %rd273;
	ld.global.v2.f32 	{%f5398, %f5399}, [%rd274];
	ld.global.v2.f32 	{%f5400, %f5401}, [%rd274+8];
	sub.f32 	%f5402, %f5400, %f5398;
	sub.f32 	%f5403, %f5401, %f5399;
	sub.f32 	%f5404, %f371, %f5398;
	sub.f32 	%f5405, %f372, %f5399;
	mul.f32 	%f5406, %f5405, %f5403;
	fma.rn.f32 	%f5407, %f5404, %f5402, %f5406;
	mul.f32 	%f5408, %f5403, %f5403;
	fma.rn.f32 	%f5409, %f5402, %f5402, %f5408;
	div.rn.f32 	%f5410, %f5407, %f5409;
	min.f32 	%f5411, %f5410, 0f3F800000;
	max.f32 	%f5412, %f5411, 0f00000000;
	fma.rn.f32 	%f5413, %f5402, %f5412, %f5398;
	fma.rn.f32 	%f5414, %f5403, %f5412, %f5399;
	sub.f32 	%f5415, %f5413, %f371;
	sub.f32 	%f5416, %f5414, %f372;
	mul.f32 	%f5417, %f5416, %f5416;
	fma.rn.f32 	%f5418, %f5415, %f5415, %f5417;
	sqrt.rn.f32 	%f5419, %f5418;
	setp.lt.f32 	%p390, %f5419, %f6423;
	selp.f32 	%f5420, %f5419, %f6423, %p390;
	add.s32 	%r451, %r450, 2;
	mul.wide.u32 	%rd275, %r451, 8;
	add.s64 	%rd276, %rd3, %rd275;
	ld.global.v2.f32 	{%f5421, %f5422}, [%rd276];
	ld.global.v2.f32 	{%f5423, %f5424}, [%rd276+8];
	sub.f32 	%f5425, %f5423, %f5421;
	sub.f32 	%f5426, %f5424, %f5422;
	sub.f32 	%f5427, %f371, %f5421;
	sub.f32 	%f5428, %f372, %f5422;
	mul.f32 	%f5429, %f5428, %f5426;
	fma.rn.f32 	%f5430, %f5427, %f5425, %f5429;
	mul.f32 	%f5431, %f5426, %f5426;
	fma.rn.f32 	%f5432, %f5425, %f5425, %f5431;
	div.rn.f32 	%f5433, %f5430, %f5432;
	min.f32 	%f5434, %f5433, 0f3F800000;
	max.f32 	%f5435, %f5434, 0f00000000;
	fma.rn.f32 	%f5436, %f5425, %f5435, %f5421;
	fma.rn.f32 	%f5437, %f5426, %f5435, %f5422;
	sub.f32 	%f5438, %f5436, %f371;
	sub.f32 	%f5439, %f5437, %f372;
	mul.f32 	%f5440, %f5439, %f5439;
	fma.rn.f32 	%f5441, %f5438, %f5438, %f5440;
	sqrt.rn.f32 	%f5442, %f5441;
	setp.lt.f32 	%p391, %f5442, %f5420;
	selp.f32 	%f6423, %f5442, %f5420, %p391;
	sub.s32 	%r705, %r451, %r705;
$L__BB5_290:
	setp.eq.s32 	%p392, %r141, 0;
	@%p392 bra 	$L__BB5_292;
	shl.b32 	%r452, %r705, 1;
	mul.wide.u32 	%rd277, %r452, 8;
	add.s64 	%rd278, %rd3, %rd277;
	ld.global.v2.f32 	{%f5443, %f5444}, [%rd278];
	ld.global.v2.f32 	{%f5445, %f5446}, [%rd278+8];
	sub.f32 	%f5447, %f5445, %f5443;
	sub.f32 	%f5448, %f5446, %f5444;
	sub.f32 	%f5449, %f371, %f5443;
	sub.f32 	%f5450, %f372, %f5444;
	mul.f32 	%f5451, %f5450, %f5448;
	fma.rn.f32 	%f5452, %f5449, %f5447, %f5451;
	mul.f32 	%f5453, %f5448, %f5448;
	fma.rn.f32 	%f5454, %f5447, %f5447, %f5453;
	div.rn.f32 	%f5455, %f5452, %f5454;
	min.f32 	%f5456, %f5455, 0f3F800000;
	max.f32 	%f5457, %f5456, 0f00000000;
	fma.rn.f32 	%f5458, %f5447, %f5457, %f5443;
	fma.rn.f32 	%f5459, %f5448, %f5457, %f5444;
	sub.f32 	%f5460, %f5458, %f371;
	sub.f32 	%f5461, %f5459, %f372;
	mul.f32 	%f5462, %f5461, %f5461;
	fma.rn.f32 	%f5463, %f5460, %f5460, %f5462;
	sqrt.rn.f32 	%f5464, %f5463;
	setp.lt.f32 	%p393, %f5464, %f6423;
	selp.f32 	%f6423, %f5464, %f6423, %p393;
$L__BB5_292:
	ld.global.v2.f32 	{%f382, %f383}, [%rd14+30720];
	mov.f32 	%f6429, 0f7F7FFFFF;
	mov.b32 	%r708, 0;
	@%p310 bra 	$L__BB5_295;
	mov.f32 	%f6429, 0f7F7FFFFF;
	mov.b32 	%r706, 0;
$L__BB5_294:
	.pragma "nounroll";
	shl.b32 	%r455, %r706, 1;
	mul.wide.u32 	%rd279, %r455, 8;
	add.s64 	%rd280, %rd3, %rd279;
	ld.global.v2.f32 	{%f5468, %f5469}, [%rd280];
	ld.global.v2.f32 	{%f5470, %f5471}, [%rd280+8];
	sub.f32 	%f5472, %f5470, %f5468;
	sub.f32 	%f5473, %f5471, %f5469;
	sub.f32 	%f5474, %f382, %f5468;
	sub.f32 	%f5475, %f383, %f5469;
	mul.f32 	%f5476, %f5475, %f5473;
	fma.rn.f32 	%f5477, %f5474, %f5472, %f5476;
	mul.f32 	%f5478, %f5473, %f5473;
	fma.rn.f32 	%f5479, %f5472, %f5472, %f5478;
	div.rn.f32 	%f5480, %f5477, %f5479;
	min.f32 	%f5481, %f5480, 0f3F800000;
	max.f32 	%f5482, %f5481, 0f00000000;
	fma.rn.f32 	%f5483, %f5472, %f5482, %f5468;
	fma.rn.f32 	%f5484, %f5473, %f5482, %f5469;
	sub.f32 	%f5485, %f5483, %f382;
	sub.f32 	%f5486, %f5484, %f383;
	mul.f32 	%f5487, %f5486, %f5486;
	fma.rn.f32 	%f5488, %f5485, %f5485, %f5487;
	sqrt.rn.f32 	%f5489, %f5488;
	setp.lt.f32 	%p395, %f5489, %f6429;
	selp.f32 	%f5490, %f5489, %f6429, %p395;
	ld.global.v2.f32 	{%f5491, %f5492}, [%rd280+16];
	ld.global.v2.f32 	{%f5493, %f5494}, [%rd280+24];
	sub.f32 	%f5495, %f5493, %f5491;
	sub.f32 	%f5496, %f5494, %f5492;
	sub.f32 	%f5497, %f382, %f5491;
	sub.f32 	%f5498, %f383, %f5492;
	mul.f32 	%f5499, %f5498, %f5496;
	fma.rn.f32 	%f5500, %f5497, %f5495, %f5499;
	mul.f32 	%f5501, %f5496, %f5496;
	fma.rn.f32 	%f5502, %f5495, %f5495, %f5501;
	div.rn.f32 	%f5503, %f5500, %f5502;
	min.f32 	%f5504, %f5503, 0f3F800000;
	max.f32 	%f5505, %f5504, 0f00000000;
	fma.rn.f32 	%f5506, %f5495, %f5505, %f5491;
	fma.rn.f32 	%f5507, %f5496, %f5505, %f5492;
	sub.f32 	%f5508, %f5506, %f382;
	sub.f32 	%f5509, %f5507, %f383;
	mul.f32 	%f5510, %f5509, %f5509;
	fma.rn.f32 	%f5511, %f5508, %f5508, %f5510;
	sqrt.rn.f32 	%f5512, %f5511;
	setp.lt.f32 	%p396, %f5512, %f5490;
	selp.f32 	%f5513, %f5512, %f5490, %p396;
	ld.global.v2.f32 	{%f5514, %f5515}, [%rd280+32];
	ld.global.v2.f32 	{%f5516, %f5517}, [%rd280+40];
	sub.f32 	%f5518, %f5516, %f5514;
	sub.f32 	%f5519, %f5517, %f5515;
	sub.f32 	%f5520, %f382, %f5514;
	sub.f32 	%f5521, %f383, %f5515;
	mul.f32 	%f5522, %f5521, %f5519;
	fma.rn.f32 	%f5523, %f5520, %f5518, %f5522;
	mul.f32 	%f5524, %f5519, %f5519;
	fma.rn.f32 	%f5525, %f5518, %f5518, %f5524;
	div.rn.f32 	%f5526, %f5523, %f5525;
	min.f32 	%f5527, %f5526, 0f3F800000;
	max.f32 	%f5528, %f5527, 0f00000000;
	fma.rn.f32 	%f5529, %f5518, %f5528, %f5514;
	fma.rn.f32 	%f5530, %f5519, %f5528, %f5515;
	sub.f32 	%f5531, %f5529, %f382;
	sub.f32 	%f5532, %f5530, %f383;
	mul.f32 	%f5533, %f5532, %f5532;
	fma.rn.f32 	%f5534, %f5531, %f5531, %f5533;
	sqrt.rn.f32 	%f5535, %f5534;
	setp.lt.f32 	%p397, %f5535, %f5513;
	selp.f32 	%f5536, %f5535, %f5513, %p397;
	ld.global.v2.f32 	{%f5537, %f5538}, [%rd280+48];
	ld.global.v2.f32 	{%f5539, %f5540}, [%rd280+56];
	sub.f32 	%f5541, %f5539, %f5537;
	sub.f32 	%f5542, %f5540, %f5538;
	sub.f32 	%f5543, %f382, %f5537;
	sub.f32 	%f5544, %f383, %f5538;
	mul.f32 	%f5545, %f5544, %f5542;
	fma.rn.f32 	%f5546, %f5543, %f5541, %f5545;
	mul.f32 	%f5547, %f5542, %f5542;
	fma.rn.f32 	%f5548, %f5541, %f5541, %f5547;
	div.rn.f32 	%f5549, %f5546, %f5548;
	min.f32 	%f5550, %f5549, 0f3F800000;
	max.f32 	%f5551, %f5550, 0f00000000;
	fma.rn.f32 	%f5552, %f5541, %f5551, %f5537;
	fma.rn.f32 	%f5553, %f5542, %f5551, %f5538;
	sub.f32 	%f5554, %f5552, %f382;
	sub.f32 	%f5555, %f5553, %f383;
	mul.f32 	%f5556, %f5555, %f5555;
	fma.rn.f32 	%f5557, %f5554, %f5554, %f5556;
	sqrt.rn.f32 	%f5558, %f5557;
	setp.lt.f32 	%p398, %f5558, %f5536;
	selp.f32 	%f6429, %f5558, %f5536, %p398;
	add.s32 	%r706, %r706, 4;
	setp.ne.s32 	%p399, %r706, %r140;
	mov.u32 	%r708, %r140;
	@%p399 bra 	$L__BB5_294;
$L__BB5_295:
	@%p316 bra 	$L__BB5_300;
	setp.eq.s32 	%p401, %r139, 0;
	@%p401 bra 	$L__BB5_298;
	shl.b32 	%r456, %r708, 1;
	mul.wide.u32 	%rd281, %r456, 8;
	add.s64 	%rd282, %rd3, %rd281;
	ld.global.v2.f32 	{%f5560, %f5561}, [%rd282];
	ld.global.v2.f32 	{%f5562, %f5563}, [%rd282+8];
	sub.f32 	%f5564, %f5562, %f5560;
	sub.f32 	%f5565, %f5563, %f5561;
	sub.f32 	%f5566, %f382, %f5560;
	sub.f32 	%f5567, %f383, %f5561;
	mul.f32 	%f5568, %f5567, %f5565;
	fma.rn.f32 	%f5569, %f5566, %f5564, %f5568;
	mul.f32 	%f5570, %f5565, %f5565;
	fma.rn.f32 	%f5571, %f5564, %f5564, %f5570;
	div.rn.f32 	%f5572, %f5569, %f5571;
	min.f32 	%f5573, %f5572, 0f3F800000;
	max.f32 	%f5574, %f5573, 0f00000000;
	fma.rn.f32 	%f5575, %f5564, %f5574, %f5560;
	fma.rn.f32 	%f5576, %f5565, %f5574, %f5561;
	sub.f32 	%f5577, %f5575, %f382;
	sub.f32 	%f5578, %f5576, %f383;
	mul.f32 	%f5579, %f5578, %f5578;
	fma.rn.f32 	%f5580, %f5577, %f5577, %f5579;
	sqrt.rn.f32 	%f5581, %f5580;
	setp.lt.f32 	%p402, %f5581, %f6429;
	selp.f32 	%f5582, %f5581, %f6429, %p402;
	add.s32 	%r457, %r456, 2;
	mul.wide.u32 	%rd283, %r457, 8;
	add.s64 	%rd284, %rd3, %rd283;
	ld.global.v2.f32 	{%f5583, %f5584}, [%rd284];
	ld.global.v2.f32 	{%f5585, %f5586}, [%rd284+8];
	sub.f32 	%f5587, %f5585, %f5583;
	sub.f32 	%f5588, %f5586, %f5584;
	sub.f32 	%f5589, %f382, %f5583;
	sub.f32 	%f5590, %f383, %f5584;
	mul.f32 	%f5591, %f5590, %f5588;
	fma.rn.f32 	%f5592, %f5589, %f5587, %f5591;
	mul.f32 	%f5593, %f5588, %f5588;
	fma.rn.f32 	%f5594, %f5587, %f5587, %f5593;
	div.rn.f32 	%f5595, %f5592, %f5594;
	min.f32 	%f5596, %f5595, 0f3F800000;
	max.f32 	%f5597, %f5596, 0f00000000;
	fma.rn.f32 	%f5598, %f5587, %f5597, %f5583;
	fma.rn.f32 	%f5599, %f5588, %f5597, %f5584;
	sub.f32 	%f5600, %f5598, %f382;
	sub.f32 	%f5601, %f5599, %f383;
	mul.f32 	%f5602, %f5601, %f5601;
	fma.rn.f32 	%f5603, %f5600, %f5600, %f5602;
	sqrt.rn.f32 	%f5604, %f5603;
	setp.lt.f32 	%p403, %f5604, %f5582;
	selp.f32 	%f6429, %f5604, %f5582, %p403;
	sub.s32 	%r708, %r457, %r708;
$L__BB5_298:
	setp.eq.s32 	%p404, %r141, 0;
	@%p404 bra 	$L__BB5_300;
	shl.b32 	%r458, %r708, 1;
	mul.wide.u32 	%rd285, %r458, 8;
	add.s64 	%rd286, %rd3, %rd285;
	ld.global.v2.f32 	{%f5605, %f5606}, [%rd286];
	ld.global.v2.f32 	{%f5607, %f5608}, [%rd286+8];
	sub.f32 	%f5609, %f5607, %f5605;
	sub.f32 	%f5610, %f5608, %f5606;
	sub.f32 	%f5611, %f382, %f5605;
	sub.f32 	%f5612, %f383, %f5606;
	mul.f32 	%f5613, %f5612, %f5610;
	fma.rn.f32 	%f5614, %f5611, %f5609, %f5613;
	mul.f32 	%f5615, %f5610, %f5610;
	fma.rn.f32 	%f5616, %f5609, %f5609, %f5615;
	div.rn.f32 	%f5617, %f5614, %f5616;
	min.f32 	%f5618, %f5617, 0f3F800000;
	max.f32 	%f5619, %f5618, 0f00000000;
	fma.rn.f32 	%f5620, %f5609, %f5619, %f5605;
	fma.rn.f32 	%f5621, %f5610, %f5619, %f5606;
	sub.f32 	%f5622, %f5620, %f382;
	sub.f32 	%f5623, %f5621, %f383;
	mul.f32 	%f5624, %f5623, %f5623;
	fma.rn.f32 	%f5625, %f5622, %f5622, %f5624;
	sqrt.rn.f32 	%f5626, %f5625;
	setp.lt.f32 	%p405, %f5626, %f6429;
	selp.f32 	%f6429, %f5626, %f6429, %p405;
$L__BB5_300:
	add.f32 	%f6436, %f6345, %f6351;
	add.f32 	%f5627, %f6357, %f6363;
	add.f32 	%f5628, %f6369, %f6375;
	add.f32 	%f5629, %f6381, %f6387;
	add.f32 	%f5630, %f6393, %f6399;
	add.f32 	%f5631, %f6405, %f6411;
	add.f32 	%f5632, %f6417, %f6423;
	add.f32 	%f6437, %f5627, %f5628;
	add.f32 	%f5633, %f5629, %f5630;
	add.f32 	%f5634, %f5631, %f5632;
	add.f32 	%f6438, %f5633, %f5634;
$L__BB5_301:
	add.f32 	%f5635, %f6450, %f6339;
	add.f32 	%f5636, %f5635, %f6436;
	add.f32 	%f5637, %f5636, %f6437;
	add.f32 	%f5638, %f5637, %f6438;
	add.f32 	%f6450, %f5638, %f6429;
	sub.s64 	%rd287, %rd19, %rd326;
	shl.b32 	%r459, %r244, 12;
	cvt.s64.s32 	%rd288, %r459;
	setp.lt.u64 	%p406, %rd287, %rd288;
	add.s32 	%r142, %r142, 1;
	@%p406 bra 	$L__BB5_320;
	bra.uni 	$L__BB5_170;
$L__BB5_302:
	setp.le.u64 	%p407, %rd19, %rd326;
	@%p407 bra 	$L__BB5_320;
	cvt.u32.u64 	%r460, %rd326;
	cvt.u32.u64 	%r461, %rd19;
	sub.s32 	%r224, %r461, %r460;
	setp.ge.s32 	%p408, %r37, %r224;
	@%p408 bra 	$L__BB5_320;
	setp.lt.s32 	%p409, %r1, 1;
	@%p409 bra 	$L__BB5_315;
	mov.u32 	%r709, %r37;
$L__BB5_306:
	setp.lt.u32 	%p414, %r137, 3;
	cvt.u64.u32 	%rd289, %r709;
	add.s64 	%rd290, %rd326, %rd289;
	shl.b64 	%rd291, %rd290, 3;
	add.s64 	%rd292, %rd2, %rd291;
	ld.global.v2.f32 	{%f403, %f404}, [%rd292];
	mov.f32 	%f6441, 0f7F7FFFFF;
	mov.b32 	%r712, 0;
	@%p414 bra 	$L__BB5_309;
	mov.f32 	%f6441, 0f7F7FFFFF;
	mov.b32 	%r710, 0;
$L__BB5_308:
	.pragma "nounroll";
	shl.b32 	%r476, %r710, 1;
	mul.wide.u32 	%rd293, %r476, 8;
	add.s64 	%rd294, %rd3, %rd293;
	ld.global.v2.f32 	{%f5646, %f5647}, [%rd294];
	ld.global.v2.f32 	{%f5648, %f5649}, [%rd294+8];
	sub.f32 	%f5650, %f5648, %f5646;
	sub.f32 	%f5651, %f5649, %f5647;
	sub.f32 	%f5652, %f403, %f5646;
	sub.f32 	%f5653, %f404, %f5647;
	mul.f32 	%f5654, %f5653, %f5651;
	fma.rn.f32 	%f5655, %f5652, %f5650, %f5654;
	mul.f32 	%f5656, %f5651, %f5651;
	fma.rn.f32 	%f5657, %f5650, %f5650, %f5656;
	div.rn.f32 	%f5658, %f5655, %f5657;
	min.f32 	%f5659, %f5658, 0f3F800000;
	max.f32 	%f5660, %f5659, 0f00000000;
	fma.rn.f32 	%f5661, %f5650, %f5660, %f5646;
	fma.rn.f32 	%f5662, %f5651, %f5660, %f5647;
	sub.f32 	%f5663, %f5661, %f403;
	sub.f32 	%f5664, %f5662, %f404;
	mul.f32 	%f5665, %f5664, %f5664;
	fma.rn.f32 	%f5666, %f5663, %f5663, %f5665;
	sqrt.rn.f32 	%f5667, %f5666;
	setp.lt.f32 	%p415, %f5667, %f6441;
	selp.f32 	%f5668, %f5667, %f6441, %p415;
	ld.global.v2.f32 	{%f5669, %f5670}, [%rd294+16];
	ld.global.v2.f32 	{%f5671, %f5672}, [%rd294+24];
	sub.f32 	%f5673, %f5671, %f5669;
	sub.f32 	%f5674, %f5672, %f5670;
	sub.f32 	%f5675, %f403, %f5669;
	sub.f32 	%f5676, %f404, %f5670;
	mul.f32 	%f5677, %f5676, %f5674;
	fma.rn.f32 	%f5678, %f5675, %f5673, %f5677;
	mul.f32 	%f5679, %f5674, %f5674;
	fma.rn.f32 	%f5680, %f5673, %f5673, %f5679;
	div.rn.f32 	%f5681, %f5678, %f5680;
	min.f32 	%f5682, %f5681, 0f3F800000;
	max.f32 	%f5683, %f5682, 0f00000000;
	fma.rn.f32 	%f5684, %f5673, %f5683, %f5669;
	fma.rn.f32 	%f5685, %f5674, %f5683, %f5670;
	sub.f32 	%f5686, %f5684, %f403;
	sub.f32 	%f5687, %f5685, %f404;
	mul.f32 	%f5688, %f5687, %f5687;
	fma.rn.f32 	%f5689, %f5686, %f5686, %f5688;
	sqrt.rn.f32 	%f5690, %f5689;
	setp.lt.f32 	%p416, %f5690, %f5668;
	selp.f32 	%f5691, %f5690, %f5668, %p416;
	ld.global.v2.f32 	{%f5692, %f5693}, [%rd294+32];
	ld.global.v2.f32 	{%f5694, %f5695}, [%rd294+40];
	sub.f32 	%f5696, %f5694, %f5692;
	sub.f32 	%f5697, %f5695, %f5693;
	sub.f32 	%f5698, %f403, %f5692;
	sub.f32 	%f5699, %f404, %f5693;
	mul.f32 	%f5700, %f5699, %f5697;
	fma.rn.f32 	%f5701, %f5698, %f5696, %f5700;
	mul.f32 	%f5702, %f5697, %f5697;
	fma.rn.f32 	%f5703, %f5696, %f5696, %f5702;
	div.rn.f32 	%f5704, %f5701, %f5703;
	min.f32 	%f5705, %f5704, 0f3F800000;
	max.f32 	%f5706, %f5705, 0f00000000;
	fma.rn.f32 	%f5707, %f5696, %f5706, %f5692;
	fma.rn.f32 	%f5708, %f5697, %f5706, %f5693;
	sub.f32 	%f5709, %f5707, %f403;
	sub.f32 	%f5710, %f5708, %f404;
	mul.f32 	%f5711, %f5710, %f5710;
	fma.rn.f32 	%f5712, %f5709, %f5709, %f5711;
	sqrt.rn.f32 	%f5713, %f5712;
	setp.lt.f32 	%p417, %f5713, %f5691;
	selp.f32 	%f5714, %f5713, %f5691, %p417;
	ld.global.v2.f32 	{%f5715, %f5716}, [%rd294+48];
	ld.global.v2.f32 	{%f5717, %f5718}, [%rd294+56];
	sub.f32 	%f5719, %f5717, %f5715;
	sub.f32 	%f5720, %f5718, %f5716;
	sub.f32 	%f5721, %f403, %f5715;
	sub.f32 	%f5722, %f404, %f5716;
	mul.f32 	%f5723, %f5722, %f5720;
	fma.rn.f32 	%f5724, %f5721, %f5719, %f5723;
	mul.f32 	%f5725, %f5720, %f5720;
	fma.rn.f32 	%f5726, %f5719, %f5719, %f5725;
	div.rn.f32 	%f5727, %f5724, %f5726;
	min.f32 	%f5728, %f5727, 0f3F800000;
	max.f32 	%f5729, %f5728, 0f00000000;
	fma.rn.f32 	%f5730, %f5719, %f5729, %f5715;
	fma.rn.f32 	%f5731, %f5720, %f5729, %f5716;
	sub.f32 	%f5732, %f5730, %f403;
	sub.f32 	%f5733, %f5731, %f404;
	mul.f32 	%f5734, %f5733, %f5733;
	fma.rn.f32 	%f5735, %f5732, %f5732, %f5734;
	sqrt.rn.f32 	%f5736, %f5735;
	setp.lt.f32 	%p418, %f5736, %f5714;
	selp.f32 	%f6441, %f5736, %f5714, %p418;
	add.s32 	%r710, %r710, 4;
	setp.ne.s32 	%p419, %r710, %r140;
	mov.u32 	%r712, %r140;
	@%p419 bra 	$L__BB5_308;
$L__BB5_309:
	setp.eq.s32 	%p420, %r138, 0;
	@%p420 bra 	$L__BB5_314;
	setp.eq.s32 	%p421, %r138, 1;
	@%p421 bra 	$L__BB5_312;
	shl.b32 	%r477, %r712, 1;
	mul.wide.u32 	%rd295, %r477, 8;
	add.s64 	%rd296, %rd3, %rd295;
	ld.global.v2.f32 	{%f5738, %f5739}, [%rd296];
	ld.global.v2.f32 	{%f5740, %f5741}, [%rd296+8];
	sub.f32 	%f5742, %f5740, %f5738;
	sub.f32 	%f5743, %f5741, %f5739;
	sub.f32 	%f5744, %f403, %f5738;
	sub.f32 	%f5745, %f404, %f5739;
	mul.f32 	%f5746, %f5745, %f5743;
	fma.rn.f32 	%f5747, %f5744, %f5742, %f5746;
	mul.f32 	%f5748, %f5743, %f5743;
	fma.rn.f32 	%f5749, %f5742, %f5742, %f5748;
	div.rn.f32 	%f5750, %f5747, %f5749;
	min.f32 	%f5751, %f5750, 0f3F800000;
	max.f32 	%f5752, %f5751, 0f00000000;
	fma.rn.f32 	%f5753, %f5742, %f5752, %f5738;
	fma.rn.f32 	%f5754, %f5743, %f5752, %f5739;
	sub.f32 	%f5755, %f5753, %f403;
	sub.f32 	%f5756, %f5754, %f404;
	mul.f32 	%f5757, %f5756, %f5756;
	fma.rn.f32 	%f5758, %f5755, %f5755, %f5757;
	sqrt.rn.f32 	%f5759, %f5758;
	setp.lt.f32 	%p422, %f5759, %f6441;
	selp.f32 	%f5760, %f5759, %f6441, %p422;
	add.s32 	%r478, %r477, 2;
	mul.wide.u32 	%rd297, %r478, 8;
	add.s64 	%rd298, %rd3, %rd297;
	ld.global.v2.f32 	{%f5761, %f5762}, [%rd298];
	ld.global.v2.f32 	{%f5763, %f5764}, [%rd298+8];
	sub.f32 	%f5765, %f5763, %f5761;
	sub.f32 	%f5766, %f5764, %f5762;
	sub.f32 	%f5767, %f403, %f5761;
	sub.f32 	%f5768, %f404, %f5762;
	mul.f32 	%f5769, %f5768, %f5766;
	fma.rn.f32 	%f5770, %f5767, %f5765, %f5769;
	mul.f32 	%f5771, %f5766, %f5766;
	fma.rn.f32 	%f5772, %f5765, %f5765, %f5771;
	div.rn.f32 	%f5773, %f5770, %f5772;
	min.f32 	%f5774, %f5773, 0f3F800000;
	max.f32 	%f5775, %f5774, 0f00000000;
	fma.rn.f32 	%f5776, %f5765, %f5775, %f5761;
	fma.rn.f32 	%f5777, %f5766, %f5775, %f5762;
	sub.f32 	%f5778, %f5776, %f403;
	sub.f32 	%f5779, %f5777, %f404;
	mul.f32 	%f5780, %f5779, %f5779;
	fma.rn.f32 	%f5781, %f5778, %f5778, %f5780;
	sqrt.rn.f32 	%f5782, %f5781;
	setp.lt.f32 	%p423, %f5782, %f5760;
	selp.f32 	%f6441, %f5782, %f5760, %p423;
	sub.s32 	%r712, %r478, %r712;
$L__BB5_312:
	setp.eq.s32 	%p424, %r141, 0;
	@%p424 bra 	$L__BB5_314;
	shl.b32 	%r479, %r712, 1;
	mul.wide.u32 	%rd299, %r479, 8;
	add.s64 	%rd300, %rd3, %rd299;
	ld.global.v2.f32 	{%f5783, %f5784}, [%rd300];
	ld.global.v2.f32 	{%f5785, %f5786}, [%rd300+8];
	sub.f32 	%f5787, %f5785, %f5783;
	sub.f32 	%f5788, %f5786, %f5784;
	sub.f32 	%f5789, %f403, %f5783;
	sub.f32 	%f5790, %f404, %f5784;
	mul.f32 	%f5791, %f5790, %f5788;
	fma.rn.f32 	%f5792, %f5789, %f5787, %f5791;
	mul.f32 	%f5793, %f5788, %f5788;
	fma.rn.f32 	%f5794, %f5787, %f5787, %f5793;
	div.rn.f32 	%f5795, %f5792, %f5794;
	min.f32 	%f5796, %f5795, 0f3F800000;
	max.f32 	%f5797, %f5796, 0f00000000;
	fma.rn.f32 	%f5798, %f5787, %f5797, %f5783;
	fma.rn.f32 	%f5799, %f5788, %f5797, %f5784;
	sub.f32 	%f5800, %f5798, %f403;
	sub.f32 	%f5801, %f5799, %f404;
	mul.f32 	%f5802, %f5801, %f5801;
	fma.rn.f32 	%f5803, %f5800, %f5800, %f5802;
	sqrt.rn.f32 	%f5804, %f5803;
	setp.lt.f32 	%p425, %f5804, %f6441;
	selp.f32 	%f6441, %f5804, %f6441, %p425;
$L__BB5_314:
	add.f32 	%f6450, %f6450, %f6441;
	add.s32 	%r709, %r709, 256;
	setp.lt.s32 	%p426, %r709, %r224;
	@%p426 bra 	$L__BB5_306;
	bra.uni 	$L__BB5_320;
$L__BB5_315:
	cvt.u32.u64 	%r462, %rd4;
	cvt.u32.u64 	%r463, %rd11;
	not.b32 	%r465, %r37;
	add.s32 	%r466, %r465, %r461;
	add.s32 	%r467, %r463, %r462;
	sub.s32 	%r468, %r466, %r467;
	mul.lo.s32 	%r469, %r244, %r142;
	shl.b32 	%r470, %r469, 12;
	sub.s32 	%r232, %r468, %r470;
	shr.u32 	%r471, %r466, 8;
	add.s32 	%r233, %r471, 1;
	and.b32  	%r472, %r466, 768;
	setp.eq.s32 	%p410, %r472, 768;
	mov.u32 	%r715, %r37;
	@%p410 bra 	$L__BB5_318;
	and.b32  	%r234, %r233, 3;
	mov.b32 	%r714, 0;
	mov.u32 	%r715, %r37;
$L__BB5_317:
	.pragma "nounroll";
	add.f32 	%f6450, %f6450, 0f7F7FFFFF;
	add.s32 	%r715, %r715, 256;
	add.s32 	%r714, %r714, 1;
	setp.ne.s32 	%p411, %r714, %r234;
	@%p411 bra 	$L__BB5_317;
$L__BB5_318:
	setp.lt.u32 	%p412, %r232, 768;
	@%p412 bra 	$L__BB5_320;
$L__BB5_319:
	add.f32 	%f5640, %f6450, 0f7F7FFFFF;
	add.f32 	%f5641, %f5640, 0f7F7FFFFF;
	add.f32 	%f5642, %f5641, 0f7F7FFFFF;
	add.f32 	%f6450, %f5642, 0f7F7FFFFF;
	add.s32 	%r715, %r715, 1024;
	setp.lt.s32 	%p413, %r715, %r224;
	@%p413 bra 	$L__BB5_319;
$L__BB5_320:
	// begin inline asm
	mov.u32 %r480, %laneid;
	// end inline asm
	mov.b32 	%r482, %f6450;
	mov.b32 	%r483, 1;
	mov.b32 	%r504, 31;
	mov.b32 	%r505, -1;
	// begin inline asm
	shfl.sync.down.b32 %r481, %r482, %r483, %r504, %r505;
	// end inline asm
	setp.gt.s32 	%p427, %r480, 30;
	mov.b32 	%f5805, %r481;
	add.f32 	%f5806, %f6450, %f5805;
	selp.f32 	%f5807, %f6450, %f5806, %p427;
	mov.b32 	%r487, %f5807;
	mov.b32 	%r488, 2;
	// begin inline asm
	shfl.sync.down.b32 %r486, %r487, %r488, %r504, %r505;
	// end inline asm
	setp.gt.s32 	%p428, %r480, 29;
	mov.b32 	%f5808, %r486;
	add.f32 	%f5809, %f5807, %f5808;
	selp.f32 	%f5810, %f5807, %f5809, %p428;
	mov.b32 	%r492, %f5810;
	mov.b32 	%r493, 4;
	// begin inline asm
	shfl.sync.down.b32 %r491, %r492, %r493, %r504, %r505;
	// end inline asm
	setp.gt.s32 	%p429, %r480, 27;
	mov.b32 	%f5811, %r491;
	add.f32 	%f5812, %f5810, %f5811;
	selp.f32 	%f5813, %f5810, %f5812, %p429;
	mov.b32 	%r497, %f5813;
	mov.b32 	%r498, 8;
	// begin inline asm
	shfl.sync.down.b32 %r496, %r497, %r498, %r504, %r505;
	// end inline asm
	setp.gt.s32 	%p430, %r480, 23;
	mov.b32 	%f5814, %r496;
	add.f32 	%f5815, %f5813, %f5814;
	selp.f32 	%f5816, %f5813, %f5815, %p430;
	mov.b32 	%r502, %f5816;
	mov.b32 	%r503, 16;
	// begin inline asm
	shfl.sync.down.b32 %r501, %r502, %r503, %r504, %r505;
	// end inline asm
	setp.gt.s32 	%p431, %r480, 15;
	mov.b32 	%f5817, %r501;
	add.f32 	%f422, %f5816, %f5817;
	selp.f32 	%f6451, %f5816, %f422, %p431;
	setp.ne.s32 	%p432, %r480, 0;
	@%p432 bra 	$L__BB5_322;
	shr.u32 	%r506, %r37, 3;
	and.b32  	%r507, %r506, 124;
	mov.u32 	%r508, _ZZN3cub18CUB_300001_SM_10006detail6reduce18DeviceReduceKernelINS2_10policy_hubIfyN4cuda3std3__44plusIfEEE10Policy1000EN6thrust24THRUST_300001_SM_1000_NS6detail15normal_iteratorINSD_10device_ptrI6float2EEEEyS9_f27Point_To_Trajectory_FunctorEEvT0_PT3_T1_NS0_13GridEvenShareISO_EET2_T4_E12temp_storage;
	add.s32 	%r509, %r508, %r507;
	st.shared.f32 	[%r509+8], %f422;
$L__BB5_322:
	bar.sync 	0;
	setp.ne.s32 	%p433, %r37, 0;
	@%p433 bra 	$L__BB5_324;
	ld.shared.f32 	%f5818, [_ZZN3cub18CUB_300001_SM_10006detail6reduce18DeviceReduceKernelINS2_10policy_hubIfyN4cuda3std3__44plusIfEEE10Policy1000EN6thrust24THRUST_300001_SM_1000_NS6detail15normal_iteratorINSD_10device_ptrI6float2EEEEyS9_f27Point_To_Trajectory_FunctorEEvT0_PT3_T1_NS0_13GridEvenShareISO_EET2_T4_E12temp_storage+12];
	add.f32 	%f5819, %f6451, %f5818;
	ld.shared.f32 	%f5820, [_ZZN3cub18CUB_300001_SM_10006detail6reduce18DeviceReduceKernelINS2_10policy_hubIfyN4cuda3std3__44plusIfEEE10Policy1000EN6thrust24THRUST_300001_SM_1000_NS6detail15normal_iteratorINSD_10device_ptrI6float2EEEEyS9_f27Point_To_Trajectory_FunctorEEvT0_PT3_T1_NS0_13GridEvenShareISO_EET2_T4_E12temp_storage+16];
	add.f32 	%f5821, %f5819, %f5820;
	ld.shared.f32 	%f5822, [_ZZN3cub18CUB_300001_SM_10006detail6reduce18DeviceReduceKernelINS2_10policy_hubIfyN4cuda3std3__44plusIfEEE10Policy1000EN6thrust24THRUST_300001_SM_1000_NS6detail15normal_iteratorINSD_10device_ptrI6float2EEEEyS9_f27Point_To_Trajectory_FunctorEEvT0_PT3_T1_NS0_13GridEvenShareISO_EET2_T4_E12temp_storage+20];
	add.f32 	%f5823, %f5821, %f5822;
	ld.shared.f32 	%f5824, [_ZZN3cub18CUB_300001_SM_10006detail6reduce18DeviceReduceKernelINS2_10policy_hubIfyN4cuda3std3__44plusIfEEE10Policy1000EN6thrust24THRUST_300001_SM_1000_NS6detail15normal_iteratorINSD_10device_ptrI6float2EEEEyS9_f27Point_To_Trajectory_FunctorEEvT0_PT3_T1_NS0_13GridEvenShareISO_EET2_T4_E12temp_storage+24];
	add.f32 	%f5825, %f5823, %f5824;
	ld.shared.f32 	%f5826, [_ZZN3cub18CUB_300001_SM_10006detail6reduce18DeviceReduceKernelINS2_10policy_hubIfyN4cuda3std3__44plusIfEEE10Policy1000EN6thrust24THRUST_300001_SM_1000_NS6detail15normal_iteratorINSD_10device_ptrI6float2EEEEyS9_f27Point_To_Trajectory_FunctorEEvT0_PT3_T1_NS0_13GridEvenShareISO_EET2_T4_E12temp_storage+28];
	add.f32 	%f5827, %f5825, %f5826;
	ld.shared.f32 	%f5828, [_ZZN3cub18CUB_300001_SM_10006detail6reduce18DeviceReduceKernelINS2_10policy_hubIfyN4cuda3std3__44plusIfEEE10Policy1000EN6thrust24THRUST_300001_SM_1000_NS6detail15normal_iteratorINSD_10device_ptrI6float2EEEEyS9_f27Point_To_Trajectory_FunctorEEvT0_PT3_T1_NS0_13GridEvenShareISO_EET2_T4_E12temp_storage+32];
	add.f32 	%f5829, %f5827, %f5828;
	ld.shared.f32 	%f5830, [_ZZN3cub18CUB_300001_SM_10006detail6reduce18DeviceReduceKernelINS2_10policy_hubIfyN4cuda3std3__44plusIfEEE10Policy1000EN6thrust24THRUST_300001_SM_1000_NS6detail15normal_iteratorINSD_10device_ptrI6float2EEEEyS9_f27Point_To_Trajectory_FunctorEEvT0_PT3_T1_NS0_13GridEvenShareISO_EET2_T4_E12temp_storage+36];
	add.f32 	%f6451, %f5829, %f5830;
$L__BB5_324:
	mov.u32 	%r599, %tid.x;
	setp.ne.s32 	%p491, %r599, 0;
	@%p491 bra 	$L__BB5_326;
	ld.param.u64 	%rd324, [_ZN3cub18CUB_300001_SM_10006detail6reduce18DeviceReduceKernelINS2_10policy_hubIfyN4cuda3std3__44plusIfEEE10Policy1000EN6thrust24THRUST_300001_SM_1000_NS6detail15normal_iteratorINSD_10device_ptrI6float2EEEEyS9_f27Point_To_Trajectory_FunctorEEvT0_PT3_T1_NS0_13GridEvenShareISO_EET2_T4__param_1];
	cvta.to.global.u64 	%rd321, %rd324;
	mul.wide.u32 	%rd322, %r2, 4;
	add.s64 	%rd323, %rd321, %rd322;
	st.global.f32 	[%rd323], %f6451;
$L__BB5_326:
	ret;

}
	// .globl	_ZN3cub18CUB_300001_SM_10006detail6reduce28DeviceReduceSingleTileKernelINS2_10policy_hubIfyN4cuda3std3__44plusIfEEE10Policy1000EPfSC_iS9_ffNS7_10__identityEEEvT0_T1_T2_T3_T4_T6_
.visible .entry _ZN3cub18CUB_300001_SM_10006detail6reduce28DeviceReduceSingleTileKernelINS2_10policy_hubIfyN4cuda3std3__44plusIfEEE10Policy1000EPfSC_iS9_ffNS7_10__identityEEEvT0_T1_T2_T3_T4_T6_(
	.param .u64 .ptr .align 1 _ZN3cub18CUB_300001_SM_10006detail6reduce28DeviceReduceSingleTileKernelINS2_10policy_hubIfyN4cuda3std3__44plusIfEEE10Policy1000EPfSC_iS9_ffNS7_10__identityEEEvT0_T1_T2_T3_T4_T6__param_0,
	.param .u64 .ptr .align 1 _ZN3cub18CUB_300001_SM_10006detail6reduce28DeviceReduceSingleTileKernelINS2_10policy_hubIfyN4cuda3std3__44plusIfEEE10Policy1000EPfSC_iS9_ffNS7_10__identityEEEvT0_T1_T2_T3_T4_T6__param_1,
	.param .u32 _ZN3cub18CUB_300001_SM_10006detail6reduce28DeviceReduceSingleTileKernelINS2_10policy_hubIfyN4cuda3std3__44plusIfEEE10Policy1000EPfSC_iS9_ffNS7_10__identityEEEvT0_T1_T2_T3_T4_T6__param_2,
	.param .align 1 .b8 _ZN3cub18CUB_300001_SM_10006detail6reduce28DeviceReduceSingleTileKernelINS2_10policy_hubIfyN4cuda3std3__44plusIfEEE10Policy1000EPfSC_iS9_ffNS7_10__identityEEEvT0_T1_T2_T3_T4_T6__param_3[1],
	.param .f32 _ZN3cub18CUB_300001_SM_10006detail6reduce28DeviceReduceSingleTileKernelINS2_10policy_hubIfyN4cuda3std3__44plusIfEEE10Policy1000EPfSC_iS9_ffNS7_10__identityEEEvT0_T1_T2_T3_T4_T6__param_4,
	.param .align 1 .b8 _ZN3cub18CUB_300001_SM_10006detail6reduce28DeviceReduceSingleTileKernelINS2_10policy_hubIfyN4cuda3std3__44plusIfEEE10Policy1000EPfSC_iS9_ffNS7_10__identityEEEvT0_T1_T2_T3_T4_T6__param_5[1]
)
.maxntid 256
.minnctapersm 1
{
	.reg .pred 	%p<97>;
	.reg .b32 	%r<407>;
	.reg .b32 	%f<419>;
	.reg .b64 	%rd<125>;
	// demoted variable
	.shared .align 4 .b8 _ZZN3cub18CUB_300001_SM_10006detail6reduce28DeviceReduceSingleTileKernelINS2_10policy_hubIfyN4cuda3std3__44plusIfEEE10Policy1000EPfSC_iS9_ffNS7_10__identityEEEvT0_T1_T2_T3_T4_T6_E12temp_storage[44];
	ld.param.u64 	%rd16, [_ZN3cub18CUB_300001_SM_10006detail6reduce28DeviceReduceSingleTileKernelINS2_10policy_hubIfyN4cuda3std3__44plusIfEEE10Policy1000EPfSC_iS9_ffNS7_10__identityEEEvT0_T1_T2_T3_T4_T6__param_0];
	ld.param.u64 	%rd17, [_ZN3cub18CUB_300001_SM_10006detail6reduce28DeviceReduceSingleTileKernelINS2_10policy_hubIfyN4cuda3std3__44plusIfEEE10Policy1000EPfSC_iS9_ffNS7_10__identityEEEvT0_T1_T2_T3_T4_T6__param_1];
	ld.param.u32 	%r67, [_ZN3cub18CUB_300001_SM_10006detail6reduce28DeviceReduceSingleTileKernelINS2_10policy_hubIfyN4cuda3std3__44plusIfEEE10Policy1000EPfSC_iS9_ffNS7_10__identityEEEvT0_T1_T2_T3_T4_T6__param_2];
	ld.param.f32 	%f58, [_ZN3cub18CUB_300001_SM_10006detail6reduce28DeviceReduceSingleTileKernelINS2_10policy_hubIfyN4cuda3std3__44plusIfEEE10Policy1000EPfSC_iS9_ffNS7_10__identityEEEvT0_T1_T2_T3_T4_T6__param_4];
	cvta.to.global.u64 	%rd1, %rd17;
	setp.ne.s32 	%p1, %r67, 0;
	@%p1 bra 	$L__BB6_3;
	mov.u32 	%r380, %tid.x;
	setp.ne.s32 	%p96, %r380, 0;
	@%p96 bra 	$L__BB6_74;
	st.global.f32 	[%rd1], %f58;
	bra.uni 	$L__BB6_74;
$L__BB6_3:
	and.b64  	%rd18, %rd16, 15;
	setp.ne.s64 	%p2, %rd18, 0;
	@%p2 bra 	$L__BB6_38;
	setp.gt.s32 	%p49, %r67, 4095;
	@%p49 bra 	$L__BB6_22;
	mov.u32 	%r1, %tid.x;
	setp.ge.s32 	%p66, %r1, %r67;
	mov.f32 	%f397, 0f00000000;
	mov.u32 	%r384, %r1;
	@%p66 bra 	$L__BB6_7;
	mul.wide.u32 	%rd113, %r1, 4;
	add.s64 	%rd112, %rd16, %rd113;
	// begin inline asm
	ld.global.nc.u32 %r300, [%rd112];
	// end inline asm
	mov.b32 	%f397, %r300;
	add.s32 	%r384, %r1, 256;
$L__BB6_7:
	setp.ge.s32 	%p67, %r384, %r67;
	@%p67 bra 	$L__BB6_13;
	not.b32 	%r301, %r384;
	add.s32 	%r4, %r67, %r301;
	and.b32  	%r302, %r4, 768;
	setp.eq.s32 	%p68, %r302, 768;
	@%p68 bra 	$L__BB6_11;
	mul.wide.u32 	%rd114, %r384, 4;
	add.s64 	%rd121, %rd16, %rd114;
	shr.u32 	%r303, %r4, 8;
	add.s32 	%r304, %r303, 1;
	and.b32  	%r305, %r304, 3;
	neg.s32 	%r382, %r305;
$L__BB6_10:
	.pragma "nounroll";
	// begin inline asm
	ld.global.nc.u32 %r306, [%rd121];
	// end inline asm
	mov.b32 	%f323, %r306;
	add.f32 	%f397, %f397, %f323;
	add.s32 	%r384, %r384, 256;
	add.s64 	%rd121, %rd121, 1024;
	add.s32 	%r382, %r382, 1;
	setp.ne.s32 	%p69, %r382, 0;
	@%p69 bra 	$L__BB6_10;
$L__BB6_11:
	setp.lt.u32 	%p70, %r4, 768;
	@%p70 bra 	$L__BB6_13;
$L__BB6_12:
	mul.wide.s32 	%rd120, %r384, 4;
	add.s64 	%rd116, %rd16, %rd120;
	// begin inline asm
	ld.global.nc.u32 %r307, [%rd116];
	// end inline asm
	mov.b32 	%f324, %r307;
	add.f32 	%f325, %f397, %f324;
	add.s64 	%rd117, %rd116, 1024;
	// begin inline asm
	ld.global.nc.u32 %r308, [%rd117];
	// end inline asm
	mov.b32 	%f326, %r308;
	add.f32 	%f327, %f325, %f326;
	add.s64 	%rd118, %rd116, 2048;
	// begin inline asm
	ld.global.nc.u32 %r309, [%rd118];
	// end inline asm
	mov.b32 	%f328, %r309;
	add.f32 	%f329, %f327, %f328;
	add.s64 	%rd119, %rd116, 3072;
	// begin inline asm
	ld.global.nc.u32 %r310, [%rd119];
	// end inline asm
	mov.b32 	%f330, %r310;
	add.f32 	%f397, %f329, %f330;
	add.s32 	%r384, %r384, 1024;
	setp.lt.s32 	%p71, %r384, %r67;
	@%p71 bra 	$L__BB6_12;
$L__BB6_13:
	setp.lt.s32 	%p72, %r67, 256;
	@%p72 bra 	$L__BB6_18;
	// begin inline asm
	mov.u32 %r349, %laneid;
	// end inline asm
	mov.b32 	%r351, %f397;
	mov.b32 	%r352, 1;
	mov.b32 	%r373, 31;
	mov.b32 	%r374, -1;
	// begin inline asm
	shfl.sync.down.b32 %r350, %r351, %r352, %r373, %r374;
	// end inline asm
	setp.gt.s32 	%p88, %r349, 30;
	mov.b32 	%f365, %r350;
	add.f32 	%f366, %f397, %f365;
	selp.f32 	%f367, %f397, %f366, %p88;
	mov.b32 	%r356, %f367;
	mov.b32 	%r357, 2;
	// begin inline asm
	shfl.sync.down.b32 %r355, %r356, %r357, %r373, %r374;
	// end inline asm
	setp.gt.s32 	%p89, %r349, 29;
	mov.b32 	%f368, %r355;
	add.f32 	%f369, %f367, %f368;
	selp.f32 	%f370, %f367, %f369, %p89;
	mov.b32 	%r361, %f370;
	mov.b32 	%r362, 4;
	// begin inline asm
	shfl.sync.down.b32 %r360, %r361, %r362, %r373, %r374;
	// end inline asm
	setp.gt.s32 	%p90, %r349, 27;
	mov.b32 	%f371, %r360;
	add.f32 	%f372, %f370, %f371;
	selp.f32 	%f373, %f370, %f372, %p90;
	mov.b32 	%r366, %f373;
	mov.b32 	%r367, 8;
	// begin inline asm
	shfl.sync.down.b32 %r365, %r366, %r367, %r373, %r374;
	// end inline asm
	setp.gt.s32 	%p91, %r349, 23;
	mov.b32 	%f374, %r365;
	add.f32 	%f375, %f373, %f374;
	selp.f32 	%f376, %f373, %f375, %p91;
	mov.b32 	%r371, %f376;
	mov.b32 	%r372, 16;
	// begin inline asm
	shfl.sync.down.b32 %r370, %r371, %r372, %r373, %r374;
	// end inline asm
	setp.gt.s32 	%p92, %r349, 15;
	mov.b32 	%f377, %r370;
	add.f32 	%f10, %f376, %f377;
	selp.f32 	%f418, %f376, %f10, %p92;
	setp.ne.s32 	%p93, %r349, 0;
	@%p93 bra 	$L__BB6_16;
	shr.u32 	%r375, %r1, 3;
	and.b32  	%r376, %r375, 124;
	mov.u32 	%r377, _ZZN3cub18CUB_300001_SM_10006detail6reduce28DeviceReduceSingleTileKernelINS2_10policy_hubIfyN4cuda3std3__44plusIfEEE10Policy1000EPfSC_iS9_ffNS7_10__identityEEEvT0_T1_T2_T3_T4_T6_E12temp_storage;
	add.s32 	%r378, %r377, %r376;
	st.shared.f32 	[%r378+8], %f10;
$L__BB6_16:
	bar.sync 	0;
	setp.ne.s32 	%p94, %r1, 0;
	@%p94 bra 	$L__BB6_72;
	ld.shared.f32 	%f378, [_ZZN3cub18CUB_300001_SM_10006detail6reduce28DeviceReduceSingleTileKernelINS2_10policy_hubIfyN4cuda3std3__44plusIfEEE10Policy1000EPfSC_iS9_ffNS7_10__identityEEEvT0_T1_T2_T3_T4_T6_E12temp_storage+12];
	add.f32 	%f379, %f418, %f378;
	ld.shared.f32 	%f380, [_ZZN3cub18CUB_300001_SM_10006detail6reduce28DeviceReduceSingleTileKernelINS2_10policy_hubIfyN4cuda3std3__44plusIfEEE10Policy1000EPfSC_iS9_ffNS7_10__identityEEEvT0_T1_T2_T3_T4_T6_E12temp_storage+16];
	add.f32 	%f381, %f379, %f380;
	ld.shared.f32 	%f382, [_ZZN3cub18CUB_300001_SM_10006detail6reduce28DeviceReduceSingleTileKernelINS2_10policy_hubIfyN4cuda3std3__44plusIfEEE10Policy1000EPfSC_iS9_ffNS7_10__identityEEEvT0_T1_T2_T3_T4_T6_E12temp_storage+20];
	add.f32 	%f383, %f381, %f382;
	ld.shared.f32 	%f384, [_ZZN3cub18CUB_300001_SM_10006detail6reduce28DeviceReduceSingleTileKernelINS2_10policy_hubIfyN4cuda3std3__44plusIfEEE10Policy1000EPfSC_iS9_ffNS7_10__identityEEEvT0_T1_T2_T3_T4_T6_E12temp_storage+24];
	add.f32 	%f385, %f383, %f384;
	ld.shared.f32 	%f386, [_ZZN3cub18CUB_300001_SM_10006detail6reduce28DeviceReduceSingleTileKernelINS2_10policy_hubIfyN4cuda3std3__44plusIfEEE10Policy1000EPfSC_iS9_ffNS7_10__identityEEEvT0_T1_T2_T3_T4_T6_E12temp_storage+28];
	add.f32 	%f387, %f385, %f386;
	ld.shared.f32 	%f388, [_ZZN3cub18CUB_300001_SM_10006detail6reduce28DeviceReduceSingleTileKernelINS2_10policy_hubIfyN4cuda3std3__44plusIfEEE10Policy1000EPfSC_iS9_ffNS7_10__identityEEEvT0_T1_T2_T3_T4_T6_E12temp_storage+32];
	add.f32 	%f389, %f387, %f388;
	ld.shared.f32 	%f390, [_ZZN3cub18CUB_300001_SM_10006detail6reduce28DeviceReduceSingleTileKernelINS2_10policy_hubIfyN4cuda3std3__44plusIfEEE10Policy1000EPfSC_iS9_ffNS7_10__identityEEEvT0_T1_T2_T3_T4_T6_E12temp_storage+36];
	add.f32 	%f418, %f389, %f390;
	bra.uni 	$L__BB6_72;
$L__BB6_18:
	// begin inline asm
	mov.u32 %r311, %laneid;
	// end inline asm
	and.b32  	%r337, %r1, 992;
	add.s32 	%r338, %r337, 32;
	setp.gt.s32 	%p73, %r338, %r67;
	not.b32 	%r339, %r337;
	add.s32 	%r340, %r67, %r339;
	selp.b32 	%r335, %r340, 31, %p73;
	mov.b32 	%r313, %f397;
	mov.b32 	%r314, 1;
	mov.b32 	%r336, -1;
	// begin inline asm
	shfl.sync.down.b32 %r312, %r313, %r314, %r335, %r336;
	// end inline asm
	setp.lt.s32 	%p74, %r311, %r335;
	mov.b32 	%f331, %r312;
	add.f32 	%f332, %f397, %f331;
	selp.f32 	%f333, %f332, %f397, %p74;
	mov.b32 	%r318, %f333;
	mov.b32 	%r319, 2;
	// begin inline asm
	shfl.sync.down.b32 %r317, %r318, %r319, %r335, %r336;
	// end inline asm
	add.s32 	%r341, %r311, 2;
	setp.gt.s32 	%p75, %r341, %r335;
	mov.b32 	%f334, %r317;
	add.f32 	%f335, %f333, %f334;
	selp.f32 	%f336, %f333, %f335, %p75;
	mov.b32 	%r323, %f336;
	mov.b32 	%r324, 4;
	// begin inline asm
	shfl.sync.down.b32 %r322, %r323, %r324, %r335, %r336;
	// end inline asm
	add.s32 	%r342, %r311, 4;
	setp.gt.s32 	%p76, %r342, %r335;
	mov.b32 	%f337, %r322;
	add.f32 	%f338, %f336, %f337;
	selp.f32 	%f339, %f336, %f338, %p76;
	mov.b32 	%r328, %f339;
	mov.b32 	%r329, 8;
	// begin inline asm
	shfl.sync.down.b32 %r327, %r328, %r329, %r335, %r336;
	// end inline asm
	add.s32 	%r343, %r311, 8;
	setp.gt.s32 	%p77, %r343, %r335;
	mov.b32 	%f340, %r327;
	add.f32 	%f341, %f339, %f340;
	selp.f32 	%f342, %f339, %f341, %p77;
	mov.b32 	%r333, %f342;
	mov.b32 	%r334, 16;
	// begin inline asm
	shfl.sync.down.b32 %r332, %r333, %r334, %r335, %r336;
	// end inline asm
	add.s32 	%r344, %r311, 16;
	setp.gt.s32 	%p78, %r344, %r335;
	mov.b32 	%f343, %r332;
	add.f32 	%f344, %f342, %f343;
	selp.f32 	%f418, %f342, %f344, %p78;
	setp.ne.s32 	%p79, %r311, 0;
	@%p79 bra 	$L__BB6_20;
	shr.u32 	%r345, %r1, 3;
	and.b32  	%r346, %r345, 124;
	mov.u32 	%r347, _ZZN3cub18CUB_300001_SM_10006detail6reduce28DeviceReduceSingleTileKernelINS2_10policy_hubIfyN4cuda3std3__44plusIfEEE10Policy1000EPfSC_iS9_ffNS7_10__identityEEEvT0_T1_T2_T3_T4_T6_E12temp_storage;
	add.s32 	%r348, %r347, %r346;
	st.shared.f32 	[%r348+8], %f418;
$L__BB6_20:
	bar.sync 	0;
	setp.ne.s32 	%p80, %r1, 0;
	@%p80 bra 	$L__BB6_72;
	setp.gt.s32 	%p81, %r67, 32;
	ld.shared.f32 	%f345, [_ZZN3cub18CUB_300001_SM_10006detail6reduce28DeviceReduceSingleTileKernelINS2_10policy_hubIfyN4cuda3std3__44plusIfEEE10Policy1000EPfSC_iS9_ffNS7_10__identityEEEvT0_T1_T2_T3_T4_T6_E12temp_storage+12];
	add.f32 	%f346, %f418, %f345;
	selp.f32 	%f347, %f346, %f418, %p81;
	setp.gt.s32 	%p82, %r67, 64;
	ld.shared.f32 	%f348, [_ZZN3cub18CUB_300001_SM_10006detail6reduce28DeviceReduceSingleTileKernelINS2_10policy_hubIfyN4cuda3std3__44plusIfEEE10Policy1000EPfSC_iS9_ffNS7_10__identityEEEvT0_T1_T2_T3_T4_T6_E12temp_storage+16];
	add.f32 	%f349, %f348, %f347;
	selp.f32 	%f350, %f349, %f347, %p82;
	setp.gt.s32 	%p83, %r67, 96;
	ld.shared.f32 	%f351, [_ZZN3cub18CUB_300001_SM_10006detail6reduce28DeviceReduceSingleTileKernelINS2_10policy_hubIfyN4cuda3std3__44plusIfEEE10Policy1000EPfSC_iS9_ffNS7_10__identityEEEvT0_T1_T2_T3_T4_T6_E12temp_storage+20];
	add.f32 	%f352, %f351, %f350;
	selp.f32 	%f353, %f352, %f350, %p83;
	setp.gt.s32 	%p84, %r67, 128;
	ld.shared.f32 	%f354, [_ZZN3cub18CUB_300001_SM_10006detail6reduce28DeviceReduceSingleTileKernelINS2_10policy_hubIfyN4cuda3std3__44plusIfEEE10Policy1000EPfSC_iS9_ffNS7_10__identityEEEvT0_T1_T2_T3_T4_T6_E12temp_storage+24];
	add.f32 	%f355, %f354, %f353;
	selp.f32 	%f356, %f355, %f353, %p84;
	setp.gt.s32 	%p85, %r67, 160;
	ld.shared.f32 	%f357, [_ZZN3cub18CUB_300001_SM_10006detail6reduce28DeviceReduceSingleTileKernelINS2_10policy_hubIfyN4cuda3std3__44plusIfEEE10Policy1000EPfSC_iS9_ffNS7_10__identityEEEvT0_T1_T2_T3_T4_T6_E12temp_storage+28];
	add.f32 	%f358, %f357, %f356;
	selp.f32 	%f359, %f358, %f356, %p85;
	setp.gt.s32 	%p86, %r67, 192;
	ld.shared.f32 	%f360, [_ZZN3cub18CUB_300001_SM_10006detail6reduce28DeviceReduceSingleTileKernelINS2_10policy_hubIfyN4cuda3std3__44plusIfEEE10Policy1000EPfSC_iS9_ffNS7_10__identityEEEvT0_T1_T2_T3_T4_T6_E12temp_storage+32];
	add.f32 	%f361, %f360, %f359;
	selp.f32 	%f362, %f361, %f359, %p86;
	setp.gt.s32 	%p87, %r67, 224;
	ld.shared.f32 	%f363, [_ZZN3cub18CUB_300001_SM_10006detail6reduce28DeviceReduceSingleTileKernelINS2_10policy_hubIfyN4cuda3std3__44plusIfEEE10Policy1000EPfSC_iS9_ffNS7_10__identityEEEvT0_T1_T2_T3_T4_T6_E12temp_storage+36];
	add.f32 	%f364, %f363, %f362;
	selp.f32 	%f418, %f364, %f362, %p87;
	bra.uni 	$L__BB6_72;
$L__BB6_22:
	mov.u32 	%r13, %tid.x;
	shl.b32 	%r224, %r13, 2;
	mul.wide.u32 	%rd86, %r224, 4;
	add.s64 	%rd76, %rd16, %rd86;
	// begin inline asm
	ld.global.nc.v2.u64 {%rd74, %rd75}, [%rd76];
	// end inline asm
	mov.b64 	{%r225, %r226}, %rd75;
	mov.b64 	{%r227, %r228}, %rd74;
	mov.b32 	%f225, %r228;
	mov.b32 	%f226, %r227;
	mov.b32 	%f227, %r226;
	mov.b32 	%f228, %r225;
	add.s64 	%rd79, %rd76, 4096;
	// begin inline asm
	ld.global.nc.v2.u64 {%rd77, %rd78}, [%rd79];
	// end inline asm
	mov.b64 	{%r229, %r230}, %rd78;
	mov.b64 	{%r231, %r232}, %rd77;
	mov.b32 	%f229, %r232;
	mov.b32 	%f230, %r231;
	mov.b32 	%f231, %r230;
	mov.b32 	%f232, %r229;
	add.s64 	%rd82, %rd76, 8192;
	// begin inline asm
	ld.global.nc.v2.u64 {%rd80, %rd81}, [%rd82];
	// end inline asm
	mov.b64 	{%r233, %r234}, %rd81;
	mov.b64 	{%r235, %r236}, %rd80;
	mov.b32 	%f233, %r236;
	mov.b32 	%f234, %r235;
	mov.b32 	%f235, %r234;
	mov.b32 	%f236, %r233;
	add.s64 	%rd85, %rd76, 12288;
	// begin inline asm
	ld.global.nc.v2.u64 {%rd83, %rd84}, [%rd85];
	// end inline asm
	mov.b64 	{%r237, %r238}, %rd84;
	mov.b64 	{%r239, %r240}, %rd83;
	mov.b32 	%f237, %r240;
	mov.b32 	%f238, %r239;
	mov.b32 	%f239, %r238;
	mov.b32 	%f240, %r237;
	add.f32 	%f241, %f226, %f225;
	add.f32 	%f242, %f228, %f227;
	add.f32 	%f243, %f230, %f229;
	add.f32 	%f244, %f232, %f231;
	add.f32 	%f245, %f234, %f233;
	add.f32 	%f246, %f236, %f235;
	add.f32 	%f247, %f238, %f237;
	add.f32 	%f248, %f240, %f239;
	add.f32 	%f249, %f241, %f242;
	add.f32 	%f250, %f243, %f244;
	add.f32 	%f251, %f245, %f246;
	add.f32 	%f252, %f247, %f248;
	add.f32 	%f253, %f249, %f250;
	add.f32 	%f254, %f251, %f252;
	add.f32 	%f404, %f253, %f254;
	setp.lt.u32 	%p50, %r67, 8192;
	mov.b32 	%r387, 4096;
	@%p50 bra 	$L__BB6_26;
	add.s32 	%r14, %r67, -4096;
	mov.b32 	%r387, 4096;
$L__BB6_24:
	mul.wide.s32 	%rd99, %r387, 4;
	add.s64 	%rd89, %rd76, %rd99;
	// begin inline asm
	ld.global.nc.v2.u64 {%rd87, %rd88}, [%rd89];
	// end inline asm
	mov.b64 	{%r242, %r243}, %rd88;
	mov.b64 	{%r244, %r245}, %rd87;
	mov.b32 	%f255, %r245;
	mov.b32 	%f256, %r244;
	mov.b32 	%f257, %r243;
	mov.b32 	%f258, %r242;
	add.s64 	%rd92, %rd89, 4096;
	// begin inline asm
	ld.global.nc.v2.u64 {%rd90, %rd91}, [%rd92];
	// end inline asm
	mov.b64 	{%r246, %r247}, %rd91;
	mov.b64 	{%r248, %r249}, %rd90;
	mov.b32 	%f259, %r249;
	mov.b32 	%f260, %r248;
	mov.b32 	%f261, %r247;
	mov.b32 	%f262, %r246;
	add.s64 	%rd95, %rd89, 8192;
	// begin inline asm
	ld.global.nc.v2.u64 {%rd93, %rd94}, [%rd95];
	// end inline asm
	mov.b64 	{%r250, %r251}, %rd94;
	mov.b64 	{%r252, %r253}, %rd93;
	mov.b32 	%f263, %r253;
	mov.b32 	%f264, %r252;
	mov.b32 	%f265, %r251;
	mov.b32 	%f266, %r250;
	add.s64 	%rd98, %rd89, 12288;
	// begin inline asm
	ld.global.nc.v2.u64 {%rd96, %rd97}, [%rd98];
	// end inline asm
	mov.b64 	{%r254, %r255}, %rd97;
	mov.b64 	{%r256, %r257}, %rd96;
	mov.b32 	%f267, %r257;
	mov.b32 	%f268, %r256;
	mov.b32 	%f269, %r255;
	mov.b32 	%f270, %r254;
	add.f32 	%f271, %f404, %f256;
	add.f32 	%f272, %f255, %f258;
	add.f32 	%f273, %f257, %f260;
	add.f32 	%f274, %f259, %f262;
	add.f32 	%f275, %f261, %f264;
	add.f32 	%f276, %f263, %f266;
	add.f32 	%f277, %f265, %f268;
	add.f32 	%f278, %f267, %f270;
	add.f32 	%f279, %f271, %f272;
	add.f32 	%f280, %f273, %f274;
	add.f32 	%f281, %f275, %f276;
	add.f32 	%f282, %f277, %f278;
	add.f32 	%f283, %f279, %f280;
	add.f32 	%f284, %f281, %f282;
	add.f32 	%f285, %f283, %f284;
	add.f32 	%f404, %f285, %f269;
	sub.s32 	%r258, %r67, %r387;
	setp.lt.s32 	%p51, %r258, 4096;
	@%p51 bra 	$L__BB6_34;
	add.s32 	%r387, %r387, 4096;
	setp.le.s32 	%p52, %r387, %r14;
	@%p52 bra 	$L__BB6_24;
$L__BB6_26:
	setp.le.s32 	%p53, %r67, %r387;
	@%p53 bra 	$L__BB6_34;
	sub.s32 	%r18, %r67, %r387;
	setp.ge.s32 	%p54, %r13, %r18;
	@%p54 bra 	$L__BB6_34;
	not.b32 	%r259, %r13;
	add.s32 	%r260, %r67, %r259;
	sub.s32 	%r19, %r260, %r387;
	and.b32  	%r261, %r19, 768;
	setp.eq.s32 	%p55, %r261, 768;
	mov.u32 	%r391, %r13;
	@%p55 bra 	$L__BB6_31;
	add.s32 	%r389, %r13, %r387;
	shr.u32 	%r262, %r19, 8;
	add.s32 	%r263, %r262, 1;
	and.b32  	%r264, %r263, 3;
	neg.s32 	%r388, %r264;
	mov.u32 	%r391, %r13;
$L__BB6_30:
	.pragma "nounroll";
	mul.wide.u32 	%rd101, %r389, 4;
	add.s64 	%rd100, %rd16, %rd101;
	// begin inline asm
	ld.global.nc.u32 %r265, [%rd100];
	// end inline asm
	mov.b32 	%f287, %r265;
	add.f32 	%f404, %f404, %f287;
	add.s32 	%r391, %r391, 256;
	add.s32 	%r389, %r389, 256;
	add.s32 	%r388, %r388, 1;
	setp.ne.s32 	%p56, %r388, 0;
	@%p56 bra 	$L__BB6_30;
$L__BB6_31:
	setp.lt.u32 	%p57, %r19, 768;
	@%p57 bra 	$L__BB6_34;
	cvt.u64.u32 	%rd102, %r391;
	cvt.u64.u32 	%rd103, %r387;
	add.s64 	%rd104, %rd102, %rd103;
	shl.b64 	%rd105, %rd104, 2;
	add.s64 	%rd106, %rd105, %rd16;
	add.s64 	%rd122, %rd106, 2048;
	add.s32 	%r392, %r391, %r387;
$L__BB6_33:
	mul.wide.u32 	%rd111, %r392, 4;
	add.s64 	%rd107, %rd16, %rd111;
	// begin inline asm
	ld.global.nc.u32 %r266, [%rd107];
	// end inline asm
	mov.b32 	%f288, %r266;
	add.f32 	%f289, %f404, %f288;
	add.s64 	%rd108, %rd122, -1024;
	// begin inline asm
	ld.global.nc.u32 %r267, [%rd108];
	// end inline asm
	mov.b32 	%f290, %r267;
	add.f32 	%f291, %f289, %f290;
	// begin inline asm
	ld.global.nc.u32 %r268, [%rd122];
	// end inline asm
	mov.b32 	%f292, %r268;
	add.f32 	%f293, %f291, %f292;
	add.s64 	%rd110, %rd122, 1024;
	// begin inline asm
	ld.global.nc.u32 %r269, [%rd110];
	// end inline asm
	mov.b32 	%f294, %r269;
	add.f32 	%f404, %f293, %f294;
	add.s32 	%r391, %r391, 1024;
	add.s64 	%rd122, %rd122, 4096;
	add.s32 	%r392, %r392, 1024;
	setp.lt.s32 	%p58, %r391, %r18;
	@%p58 bra 	$L__BB6_33;
$L__BB6_34:
	// begin inline asm
	mov.u32 %r270, %laneid;
	// end inline asm
	mov.b32 	%r272, %f404;
	mov.b32 	%r273, 1;
	mov.b32 	%r294, 31;
	mov.b32 	%r295, -1;
	// begin inline asm
	shfl.sync.down.b32 %r271, %r272, %r273, %r294, %r295;
	// end inline asm
	setp.gt.s32 	%p59, %r270, 30;
	mov.b32 	%f295, %r271;
	add.f32 	%f296, %f404, %f295;
	selp.f32 	%f297, %f404, %f296, %p59;
	mov.b32 	%r277, %f297;
	mov.b32 	%r278, 2;
	// begin inline asm
	shfl.sync.down.b32 %r276, %r277, %r278, %r294, %r295;
	// end inline asm
	setp.gt.s32 	%p60, %r270, 29;
	mov.b32 	%f298, %r276;
	add.f32 	%f299, %f297, %f298;
	selp.f32 	%f300, %f297, %f299, %p60;
	mov.b32 	%r282, %f300;
	mov.b32 	%r283, 4;
	// begin inline asm
	shfl.sync.down.b32 %r281, %r282, %r283, %r294, %r295;
	// end inline asm
	setp.gt.s32 	%p61, %r270, 27;
	mov.b32 	%f301, %r281;
	add.f32 	%f302, %f300, %f301;
	selp.f32 	%f303, %f300, %f302, %p61;
	mov.b32 	%r287, %f303;
	mov.b32 	%r288, 8;
	// begin inline asm
	shfl.sync.down.b32 %r286, %r287, %r288, %r294, %r295;
	// end inline asm
	setp.gt.s32 	%p62, %r270, 23;
	mov.b32 	%f304, %r286;
	add.f32 	%f305, %f303, %f304;
	selp.f32 	%f306, %f303, %f305, %p62;
	mov.b32 	%r292, %f306;
	mov.b32 	%r293, 16;
	// begin inline asm
	shfl.sync.down.b32 %r291, %r292, %r293, %r294, %r295;
	// end inline asm
	setp.gt.s32 	%p63, %r270, 15;
	mov.b32 	%f307, %r291;
	add.f32 	%f26, %f306, %f307;
	selp.f32 	%f418, %f306, %f26, %p63;
	setp.ne.s32 	%p64, %r270, 0;
	@%p64 bra 	$L__BB6_36;
	shr.u32 	%r296, %r13, 3;
	and.b32  	%r297, %r296, 124;
	mov.u32 	%r298, _ZZN3cub18CUB_300001_SM_10006detail6reduce28DeviceReduceSingleTileKernelINS2_10policy_hubIfyN4cuda3std3__44plusIfEEE10Policy1000EPfSC_iS9_ffNS7_10__identityEEEvT0_T1_T2_T3_T4_T6_E12temp_storage;
	add.s32 	%r299, %r298, %r297;
	st.shared.f32 	[%r299+8], %f26;
$L__BB6_36:
	bar.sync 	0;
	setp.ne.s32 	%p65, %r13, 0;
	@%p65 bra 	$L__BB6_72;
	ld.shared.f32 	%f308, [_ZZN3cub18CUB_300001_SM_10006detail6reduce28DeviceReduceSingleTileKernelINS2_10policy_hubIfyN4cuda3std3__44plusIfEEE10Policy1000EPfSC_iS9_ffNS7_10__identityEEEvT0_T1_T2_T3_T4_T6_E12temp_storage+12];
	add.f32 	%f309, %f418, %f308;
	ld.shared.f32 	%f310, [_ZZN3cub18CUB_300001_SM_10006detail6reduce28DeviceReduceSingleTileKernelINS2_10policy_hubIfyN4cuda3std3__44plusIfEEE10Policy1000EPfSC_iS9_ffNS7_10__identityEEEvT0_T1_T2_T3_T4_T6_E12temp_storage+16];
	add.f32 	%f311, %f309, %f310;
	ld.shared.f32 	%f312, [_ZZN3cub18CUB_300001_SM_10006detail6reduce28DeviceReduceSingleTileKernelINS2_10policy_hubIfyN4cuda3std3__44plusIfEEE10Policy1000EPfSC_iS9_ffNS7_10__identityEEEvT0_T1_T2_T3_T4_T6_E12temp_storage+20];
	add.f32 	%f313, %f311, %f312;
	ld.shared.f32 	%f314, [_ZZN3cub18CUB_300001_SM_10006detail6reduce28DeviceReduceSingleTileKernelINS2_10policy_hubIfyN4cuda3std3__44plusIfEEE10Policy1000EPfSC_iS9_ffNS7_10__identityEEEvT0_T1_T2_T3_T4_T6_E12temp_storage+24];
	add.f32 	%f315, %f313, %f314;
	ld.shared.f32 	%f316, [_ZZN3cub18CUB_300001_SM_10006detail6reduce28DeviceReduceSingleTileKernelINS2_10policy_hubIfyN4cuda3std3__44plusIfEEE10Policy1000EPfSC_iS9_ffNS7_10__identityEEEvT0_T1_T2_T3_T4_T6_E12temp_storage+28];
	add.f32 	%f317, %f315, %f316;
	ld.shared.f32 	%f318, [_ZZN3cub18CUB_300001_SM_10006detail6reduce28DeviceReduceSingleTileKernelINS2_10policy_hubIfyN4cuda3std3__44plusIfEEE10Policy1000EPfSC_iS9_ffNS7_10__identityEEEvT0_T1_T2_T3_T4_T6_E12temp_storage+32];
	add.f32 	%f319, %f317, %f318;
	ld.shared.f32 	%f320, [_ZZN3cub18CUB_300001_SM_10006detail6reduce28DeviceReduceSingleTileKernelINS2_10policy_hubIfyN4cuda3std3__44plusIfEEE10Policy1000EPfSC_iS9_ffNS7_10__identityEEEvT0_T1_T2_T3_T4_T6_E12temp_storage+36];
	add.f32 	%f418, %f319, %f320;
	bra.uni 	$L__BB6_72;
$L__BB6_38:
	setp.gt.s32 	%p3, %r67, 4095;
	@%p3 bra 	$L__BB6_56;
	mov.u32 	%r34, %tid.x;
	setp.ge.s32 	%p20, %r34, %r67;
	mov.f32 	%f410, 0f00000000;
	mov.u32 	%r397, %r34;
	@%p20 bra 	$L__BB6_41;
	mul.wide.u32 	%rd66, %r34, 4;
	add.s64 	%rd65, %rd16, %rd66;
	// begin inline asm
	ld.global.nc.u32 %r144, [%rd65];
	// end inline asm
	mov.b32 	%f410, %r144;
	add.s32 	%r397, %r34, 256;
$L__BB6_41:
	setp.ge.s32 	%p21, %r397, %r67;
	@%p21 bra 	$L__BB6_47;
	not.b32 	%r145, %r397;
	add.s32 	%r37, %r67, %r145;
	and.b32  	%r146, %r37, 768;
	setp.eq.s32 	%p22, %r146, 768;
	@%p22 bra 	$L__BB6_45;
	mul.wide.u32 	%rd67, %r397, 4;
	add.s64 	%rd123, %rd16, %rd67;
	shr.u32 	%r147, %r37, 8;
	add.s32 	%r148, %r147, 1;
	and.b32  	%r149, %r148, 3;
	neg.s32 	%r395, %r149;
$L__BB6_44:
	.pragma "nounroll";
	// begin inline asm
	ld.global.nc.u32 %r150, [%rd123];
	// end inline asm
	mov.b32 	%f157, %r150;
	add.f32 	%f410, %f410, %f157;
	add.s32 	%r397, %r397, 256;
	add.s64 	%rd123, %rd123, 1024;
	add.s32 	%r395, %r395, 1;
	setp.ne.s32 	%p23, %r395, 0;
	@%p23 bra 	$L__BB6_44;
$L__BB6_45:
	setp.lt.u32 	%p24, %r37, 768;
	@%p24 bra 	$L__BB6_47;
$L__BB6_46:
	mul.wide.s32 	%rd73, %r397, 4;
	add.s64 	%rd69, %rd16, %rd73;
	// begin inline asm
	ld.global.nc.u32 %r151, [%rd69];
	// end inline asm
	mov.b32 	%f158, %r151;
	add.f32 	%f159, %f410, %f158;
	add.s64 	%rd70, %rd69, 1024;
	// begin inline asm
	ld.global.nc.u32 %r152, [%rd70];
	// end inline asm
	mov.b32 	%f160, %r152;
	add.f32 	%f161, %f159, %f160;
	add.s64 	%rd71, %rd69, 2048;
	// begin inline asm
	ld.global.nc.u32 %r153, [%rd71];
	// end inline asm
	mov.b32 	%f162, %r153;
	add.f32 	%f163, %f161, %f162;
	add.s64 	%rd72, %rd69, 3072;
	// begin inline asm
	ld.global.nc.u32 %r154, [%rd72];
	// end inline asm
	mov.b32 	%f164, %r154;
	add.f32 	%f410, %f163, %f164;
	add.s32 	%r397, %r397, 1024;
	setp.lt.s32 	%p25, %r397, %r67;
	@%p25 bra 	$L__BB6_46;
$L__BB6_47:
	setp.lt.s32 	%p26, %r67, 256;
	@%p26 bra 	$L__BB6_52;
	// begin inline asm
	mov.u32 %r193, %laneid;
	// end inline asm
	mov.b32 	%r195, %f410;
	mov.b32 	%r196, 1;
	mov.b32 	%r217, 31;
	mov.b32 	%r218, -1;
	// begin inline asm
	shfl.sync.down.b32 %r194, %r195, %r196, %r217, %r218;
	// end inline asm
	setp.gt.s32 	%p42, %r193, 30;
	mov.b32 	%f199, %r194;
	add.f32 	%f200, %f410, %f199;
	selp.f32 	%f201, %f410, %f200, %p42;
	mov.b32 	%r200, %f201;
	mov.b32 	%r201, 2;
	// begin inline asm
	shfl.sync.down.b32 %r199, %r200, %r201, %r217, %r218;
	// end inline asm
	setp.gt.s32 	%p43, %r193, 29;
	mov.b32 	%f202, %r199;
	add.f32 	%f203, %f201, %f202;
	selp.f32 	%f204, %f201, %f203, %p43;
	mov.b32 	%r205, %f204;
	mov.b32 	%r206, 4;
	// begin inline asm
	shfl.sync.down.b32 %r204, %r205, %r206, %r217, %r218;
	// end inline asm
	setp.gt.s32 	%p44, %r193, 27;
	mov.b32 	%f205, %r204;
	add.f32 	%f206, %f204, %f205;
	selp.f32 	%f207, %f204, %f206, %p44;
	mov.b32 	%r210, %f207;
	mov.b32 	%r211, 8;
	// begin inline asm
	shfl.sync.down.b32 %r209, %r210, %r211, %r217, %r218;
	// end inline asm
	setp.gt.s32 	%p45, %r193, 23;
	mov.b32 	%f208, %r209;
	add.f32 	%f209, %f207, %f208;
	selp.f32 	%f210, %f207, %f209, %p45;
	mov.b32 	%r215, %f210;
	mov.b32 	%r216, 16;
	// begin inline asm
	shfl.sync.down.b32 %r214, %r215, %r216, %r217, %r218;
	// end inline asm
	setp.gt.s32 	%p46, %r193, 15;
	mov.b32 	%f211, %r214;
	add.f32 	%f38, %f210, %f211;
	selp.f32 	%f418, %f210, %f38, %p46;
	setp.ne.s32 	%p47, %r193, 0;
	@%p47 bra 	$L__BB6_50;
	shr.u32 	%r219, %r34, 3;
	and.b32  	%r220, %r219, 124;
	mov.u32 	%r221, _ZZN3cub18CUB_300001_SM_10006detail6reduce28DeviceReduceSingleTileKernelINS2_10policy_hubIfyN4cuda3std3__44plusIfEEE10Policy1000EPfSC_iS9_ffNS7_10__identityEEEvT0_T1_T2_T3_T4_T6_E12temp_storage;
	add.s32 	%r222, %r221, %r220;
	st.shared.f32 	[%r222+8], %f38;
$L__BB6_50:
	bar.sync 	0;
	setp.ne.s32 	%p48, %r34, 0;
	@%p48 bra 	$L__BB6_72;
	ld.shared.f32 	%f212, [_ZZN3cub18CUB_300001_SM_10006detail6reduce28DeviceReduceSingleTileKernelINS2_10policy_hubIfyN4cuda3std3__44plusIfEEE10Policy1000EPfSC_iS9_ffNS7_10__identityEEEvT0_T1_T2_T3_T4_T6_E12temp_storage+12];
	add.f32 	%f213, %f418, %f212;
	ld.shared.f32 	%f214, [_ZZN3cub18CUB_300001_SM_10006detail6reduce28DeviceReduceSingleTileKernelINS2_10policy_hubIfyN4cuda3std3__44plusIfEEE10Policy1000EPfSC_iS9_ffNS7_10__identityEEEvT0_T1_T2_T3_T4_T6_E12temp_storage+16];
	add.f32 	%f215, %f213, %f214;
	ld.shared.f32 	%f216, [_ZZN3cub18CUB_300001_SM_10006detail6reduce28DeviceReduceSingleTileKernelINS2_10policy_hubIfyN4cuda3std3__44plusIfEEE10Policy1000EPfSC_iS9_ffNS7_10__identityEEEvT0_T1_T2_T3_T4_T6_E12temp_storage+20];
	add.f32 	%f217, %f215, %f216;
	ld.shared.f32 	%f218, [_ZZN3cub18CUB_300001_SM_10006detail6reduce28DeviceReduceSingleTileKernelINS2_10policy_hubIfyN4cuda3std3__44plusIfEEE10Policy1000EPfSC_iS9_ffNS7_10__identityEEEvT0_T1_T2_T3_T4_T6_E12temp_storage+24];
	add.f32 	%f219, %f217, %f218;
	ld.shared.f32 	%f220, [_ZZN3cub18CUB_300001_SM_10006detail6reduce28DeviceReduceSingleTileKernelINS2_10policy_hubIfyN4cuda3std3__44plusIfEEE10Policy1000EPfSC_iS9_ffNS7_10__identityEEEvT0_T1_T2_T3_T4_T6_E12temp_storage+28];
	add.f32 	%f221, %f219, %f220;
	ld.shared.f32 	%f222, [_ZZN3cub18CUB_300001_SM_10006detail6reduce28DeviceReduceSingleTileKernelINS2_10policy_hubIfyN4cuda3std3__44plusIfEEE10Policy1000EPfSC_iS9_ffNS7_10__identityEEEvT0_T1_T2_T3_T4_T6_E12temp_storage+32];
	add.f32 	%f223, %f221, %f222;
	ld.shared.f32 	%f224, [_ZZN3cub18CUB_300001_SM_10006detail6reduce28DeviceReduceSingleTileKernelINS2_10policy_hubIfyN4cuda3std3__44plusIfEEE10Policy1000EPfSC_iS9_ffNS7_10__identityEEEvT0_T1_T2_T3_T4_T6_E12temp_storage+36];
	add.f32 	%f418, %f223, %f224;
	bra.uni 	$L__BB6_72;
$L__BB6_52:
	// begin inline asm
	mov.u32 %r155, %laneid;
	// end inline asm
	and.b32  	%r181, %r34, 992;
	add.s32 	%r182, %r181, 32;
	setp.gt.s32 	%p27, %r182, %r67;
	not.b32 	%r183, %r181;
	add.s32 	%r184, %r67, %r183;
	selp.b32 	%r179, %r184, 31, %p27;
	mov.b32 	%r157, %f410;
	mov.b32 	%r158, 1;
	mov.b32 	%r180, -1;
	// begin inline asm
	shfl.sync.down.b32 %r156, %r157, %r158, %r179, %r180;
	// end inline asm
	setp.lt.s32 	%p28, %r155, %r179;
	mov.b32 	%f165, %r156;
	add.f32 	%f166, %f410, %f165;
	selp.f32 	%f167, %f166, %f410, %p28;
	mov.b32 	%r162, %f167;
	mov.b32 	%r163, 2;
	// begin inline asm
	shfl.sync.down.b32 %r161, %r162, %r163, %r179, %r180;
	// end inline asm
	add.s32 	%r185, %r155, 2;
	setp.gt.s32 	%p29, %r185, %r179;
	mov.b32 	%f168, %r161;
	add.f32 	%f169, %f167, %f168;
	selp.f32 	%f170, %f167, %f169, %p29;
	mov.b32 	%r167, %f170;
	mov.b32 	%r168, 4;
	// begin inline asm
	shfl.sync.down.b32 %r166, %r167, %r168, %r179, %r180;
	// end inline asm
	add.s32 	%r186, %r155, 4;
	setp.gt.s32 	%p30, %r186, %r179;
	mov.b32 	%f171, %r166;
	add.f32 	%f172, %f170, %f171;
	selp.f32 	%f173, %f170, %f172, %p30;
	mov.b32 	%r172, %f173;
	mov.b32 	%r173, 8;
	// begin inline asm
	shfl.sync.down.b32 %r171, %r172, %r173, %r179, %r180;
	// end inline asm
	add.s32 	%r187, %r155, 8;
	setp.gt.s32 	%p31, %r187, %r179;
	mov.b32 	%f174, %r171;
	add.f32 	%f175, %f173, %f174;
	selp.f32 	%f176, %f173, %f175, %p31;
	mov.b32 	%r177, %f176;
	mov.b32 	%r178, 16;
	// begin inline asm
	shfl.sync.down.b32 %r176, %r177, %r178, %r179, %r180;
	// end inline asm
	add.s32 	%r188, %r155, 16;
	setp.gt.s32 	%p32, %r188, %r179;
	mov.b32 	%f177, %r176;
	add.f32 	%f178, %f176, %f177;
	selp.f32 	%f418, %f176, %f178, %p32;
	setp.ne.s32 	%p33, %r155, 0;
	@%p33 bra 	$L__BB6_54;
	shr.u32 	%r189, %r34, 3;
	and.b32  	%r190, %r189, 124;
	mov.u32 	%r191, _ZZN3cub18CUB_300001_SM_10006detail6reduce28DeviceReduceSingleTileKernelINS2_10policy_hubIfyN4cuda3std3__44plusIfEEE10Policy1000EPfSC_iS9_ffNS7_10__identityEEEvT0_T1_T2_T3_T4_T6_E12temp_storage;
	add.s32 	%r192, %r191, %r190;
	st.shared.f32 	[%r192+8], %f418;
$L__BB6_54:
	bar.sync 	0;
	setp.ne.s32 	%p34, %r34, 0;
	@%p34 bra 	$L__BB6_72;
	setp.gt.s32 	%p35, %r67, 32;
	ld.shared.f32 	%f179, [_ZZN3cub18CUB_300001_SM_10006detail6reduce28DeviceReduceSingleTileKernelINS2_10policy_hubIfyN4cuda3std3__44plusIfEEE10Policy1000EPfSC_iS9_ffNS7_10__identityEEEvT0_T1_T2_T3_T4_T6_E12temp_storage+12];
	add.f32 	%f180, %f418, %f179;
	selp.f32 	%f181, %f180, %f418, %p35;
	setp.gt.s32 	%p36, %r67, 64;
	ld.shared.f32 	%f182, [_ZZN3cub18CUB_300001_SM_10006detail6reduce28DeviceReduceSingleTileKernelINS2_10policy_hubIfyN4cuda3std3__44plusIfEEE10Policy1000EPfSC_iS9_ffNS7_10__identityEEEvT0_T1_T2_T3_T4_T6_E12temp_storage+16];
	add.f32 	%f183, %f182, %f181;
	selp.f32 	%f184, %f183, %f181, %p36;
	setp.gt.s32 	%p37, %r67, 96;
	ld.shared.f32 	%f185, [_ZZN3cub18CUB_300001_SM_10006detail6reduce28DeviceReduceSingleTileKernelINS2_10policy_hubIfyN4cuda3std3__44plusIfEEE10Policy1000EPfSC_iS9_ffNS7_10__identityEEEvT0_T1_T2_T3_T4_T6_E12temp_storage+20];
	add.f32 	%f186, %f185, %f184;
	selp.f32 	%f187, %f186, %f184, %p37;
	setp.gt.s32 	%p38, %r67, 128;
	ld.shared.f32 	%f188, [_ZZN3cub18CUB_300001_SM_10006detail6reduce28DeviceReduceSingleTileKernelINS2_10policy_hubIfyN4cuda3std3__44plusIfEEE10Policy1000EPfSC_iS9_ffNS7_10__identityEEEvT0_T1_T2_T3_T4_T6_E12temp_storage+24];
	add.f32 	%f189, %f188, %f187;
	selp.f32 	%f190, %f189, %f187, %p38;
	setp.gt.s32 	%p39, %r67, 160;
	ld.shared.f32 	%f191, [_ZZN3cub18CUB_300001_SM_10006detail6reduce28DeviceReduceSingleTileKernelINS2_10policy_hubIfyN4cuda3std3__44plusIfEEE10Policy1000EPfSC_iS9_ffNS7_10__identityEEEvT0_T1_T2_T3_T4_T6_E12temp_storage+28];
	add.f32 	%f192, %f191, %f190;
	selp.f32 	%f193, %f192, %f190, %p39;
	setp.gt.s32 	%p40, %r67, 192;
	ld.shared.f32 	%f194, [_ZZN3cub18CUB_300001_SM_10006detail6reduce28DeviceReduceSingleTileKernelINS2_10policy_hubIfyN4cuda3std3__44plusIfEEE10Policy1000EPfSC_iS9_ffNS7_10__identityEEEvT0_T1_T2_T3_T4_T6_E12temp_storage+32];
	add.f32 	%f195, %f194, %f193;
	selp.f32 	%f196, %f195, %f193, %p40;
	setp.gt.s32 	%p41, %r67, 224;
	ld.shared.f32 	%f197, [_ZZN3cub18CUB_300001_SM_10006detail6reduce28DeviceReduceSingleTileKernelINS2_10policy_hubIfyN4cuda3std3__44plusIfEEE10Policy1000EPfSC_iS9_ffNS7_10__identityEEEvT0_T1_T2_T3_T4_T6_E12temp_storage+36];
	add.f32 	%f198, %f197, %f196;
	selp.f32 	%f418, %f198, %f196, %p41;
	bra.uni 	$L__BB6_72;
$L__BB6_56:
	mov.u32 	%r46, %tid.x;
	mul.wide.u32 	%rd35, %r46, 4;
	add.s64 	%rd19, %rd16, %rd35;
	// begin inline asm
	ld.global.nc.u32 %r68, [%rd19];
	// end inline asm
	mov.b32 	%f59, %r68;
	add.s64 	%rd20, %rd19, 1024;
	// begin inline asm
	ld.global.nc.u32 %r69, [%rd20];
	// end inline asm
	mov.b32 	%f60, %r69;
	add.s64 	%rd21, %rd19, 2048;
	// begin inline asm
	ld.global.nc.u32 %r70, [%rd21];
	// end inline asm
	mov.b32 	%f61, %r70;
	add.s64 	%rd22, %rd19, 3072;
	// begin inline asm
	ld.global.nc.u32 %r71, [%rd22];
	// end inline asm
	mov.b32 	%f62, %r71;
	add.s64 	%rd23, %rd19, 4096;
	// begin inline asm
	ld.global.nc.u32 %r72, [%rd23];
	// end inline asm
	mov.b32 	%f63, %r72;
	add.s64 	%rd24, %rd19, 5120;
	// begin inline asm
	ld.global.nc.u32 %r73, [%rd24];
	// end inline asm
	mov.b32 	%f64, %r73;
	add.s64 	%rd25, %rd19, 6144;
	// begin inline asm
	ld.global.nc.u32 %r74, [%rd25];
	// end inline asm
	mov.b32 	%f65, %r74;
	add.s64 	%rd26, %rd19, 7168;
	// begin inline asm
	ld.global.nc.u32 %r75, [%rd26];
	// end inline asm
	mov.b32 	%f66, %r75;
	add.s64 	%rd27, %rd19, 8192;
	// begin inline asm
	ld.global.nc.u32 %r76, [%rd27];
	// end inline asm
	mov.b32 	%f67, %r76;
	add.s64 	%rd28, %rd19, 9216;
	// begin inline asm
	ld.global.nc.u32 %r77, [%rd28];
	// end inline asm
	mov.b32 	%f68, %r77;
	add.s64 	%rd29, %rd19, 10240;
	// begin inline asm
	ld.global.nc.u32 %r78, [%rd29];
	// end inline asm
	mov.b32 	%f69, %r78;
	add.s64 	%rd30, %rd19, 11264;
	// begin inline asm
	ld.global.nc.u32 %r79, [%rd30];
	// end inline asm
	mov.b32 	%f70, %r79;
	add.s64 	%rd31, %rd19, 12288;
	// begin inline asm
	ld.global.nc.u32 %r80, [%rd31];
	// end inline asm
	mov.b32 	%f71, %r80;
	add.s64 	%rd32, %rd19, 13312;
	// begin inline asm
	ld.global.nc.u32 %r81, [%rd32];
	// end inline asm
	mov.b32 	%f72, %r81;
	add.s64 	%rd33, %rd19, 14336;
	// begin inline asm
	ld.global.nc.u32 %r82, [%rd33];
	// end inline asm
	mov.b32 	%f73, %r82;
	add.s64 	%rd34, %rd19, 15360;
	// begin inline asm
	ld.global.nc.u32 %r83, [%rd34];
	// end inline asm
	mov.b32 	%f74, %r83;
	add.f32 	%f75, %f59, %f60;
	add.f32 	%f76, %f61, %f62;
	add.f32 	%f77, %f63, %f64;
	add.f32 	%f78, %f65, %f66;
	add.f32 	%f79, %f67, %f68;
	add.f32 	%f80, %f69, %f70;
	add.f32 	%f81, %f71, %f72;
	add.f32 	%f82, %f73, %f74;
	add.f32 	%f83, %f75, %f76;
	add.f32 	%f84, %f77, %f78;
	add.f32 	%f85, %f79, %f80;
	add.f32 	%f86, %f81, %f82;
	add.f32 	%f87, %f83, %f84;
	add.f32 	%f88, %f85, %f86;
	add.f32 	%f417, %f87, %f88;
	setp.lt.u32 	%p4, %r67, 8192;
	mov.b32 	%r400, 4096;
	@%p4 bra 	$L__BB6_60;
	add.s32 	%r47, %r67, -4096;
	mov.b32 	%r400, 4096;
$L__BB6_58:
	mul.wide.s32 	%rd52, %r400, 4;
	add.s64 	%rd36, %rd19, %rd52;
	// begin inline asm
	ld.global.nc.u32 %r86, [%rd36];
	// end inline asm
	mov.b32 	%f89, %r86;
	add.s64 	%rd37, %rd36, 1024;
	// begin inline asm
	ld.global.nc.u32 %r87, [%rd37];
	// end inline asm
	mov.b32 	%f90, %r87;
	add.s64 	%rd38, %rd36, 2048;
	// begin inline asm
	ld.global.nc.u32 %r88, [%rd38];
	// end inline asm
	mov.b32 	%f91, %r88;
	add.s64 	%rd39, %rd36, 3072;
	// begin inline asm
	ld.global.nc.u32 %r89, [%rd39];
	// end inline asm
	mov.b32 	%f92, %r89;
	add.s64 	%rd40, %rd36, 4096;
	// begin inline asm
	ld.global.nc.u32 %r90, [%rd40];
	// end inline asm
	mov.b32 	%f93, %r90;
	add.s64 	%rd41, %rd36, 5120;
	// begin inline asm
	ld.global.nc.u32 %r91, [%rd41];
	// end inline asm
	mov.b32 	%f94, %r91;
	add.s64 	%rd42, %rd36, 6144;
	// begin inline asm
	ld.global.nc.u32 %r92, [%rd42];
	// end inline asm
	mov.b32 	%f95, %r92;
	add.s64 	%rd43, %rd36, 7168;
	// begin inline asm
	ld.global.nc.u32 %r93, [%rd43];
	// end inline asm
	mov.b32 	%f96, %r93;
	add.s64 	%rd44, %rd36, 8192;
	// begin inline asm
	ld.global.nc.u32 %r94, [%rd44];
	// end inline asm
	mov.b32 	%f97, %r94;
	add.s64 	%rd45, %rd36, 9216;
	// begin inline asm
	ld.global.nc.u32 %r95, [%rd45];
	// end inline asm
	mov.b32 	%f98, %r95;
	add.s64 	%rd46, %rd36, 10240;
	// begin inline asm
	ld.global.nc.u32 %r96, [%rd46];
	// end inline asm
	mov.b32 	%f99, %r96;
	add.s64 	%rd47, %rd36, 11264;
	// begin inline asm
	ld.global.nc.u32 %r97, [%rd47];
	// end inline asm
	mov.b32 	%f100, %r97;
	add.s64 	%rd48, %rd36, 12288;
	// begin inline asm
	ld.global.nc.u32 %r98, [%rd48];
	// end inline asm
	mov.b32 	%f101, %r98;
	add.s64 	%rd49, %rd36, 13312;
	// begin inline asm
	ld.global.nc.u32 %r99, [%rd49];
	// end inline asm
	mov.b32 	%f102, %r99;
	add.s64 	%rd50, %rd36, 14336;
	// begin inline asm
	ld.global.nc.u32 %r100, [%rd50];
	// end inline asm
	mov.b32 	%f103, %r100;
	add.s64 	%rd51, %rd36, 15360;
	// begin inline asm
	ld.global.nc.u32 %r101, [%rd51];
	// end inline asm
	mov.b32 	%f104, %r101;
	add.f32 	%f105, %f417, %f89;
	add.f32 	%f106, %f90, %f91;
	add.f32 	%f107, %f92, %f93;
	add.f32 	%f108, %f94, %f95;
	add.f32 	%f109, %f96, %f97;
	add.f32 	%f110, %f98, %f99;
	add.f32 	%f111, %f100, %f101;
	add.f32 	%f112, %f102, %f103;
	add.f32 	%f113, %f105, %f106;
	add.f32 	%f114, %f107, %f108;
	add.f32 	%f115, %f109, %f110;
	add.f32 	%f116, %f111, %f112;
	add.f32 	%f117, %f113, %f114;
	add.f32 	%f118, %f115, %f116;
	add.f32 	%f119, %f117, %f118;
	add.f32 	%f417, %f119, %f104;
	sub.s32 	%r102, %r67, %r400;
	setp.lt.s32 	%p5, %r102, 4096;
	@%p5 bra 	$L__BB6_68;
	add.s32 	%r400, %r400, 4096;
	setp.le.s32 	%p6, %r400, %r47;
	@%p6 bra 	$L__BB6_58;
$L__BB6_60:
	setp.le.s32 	%p7, %r67, %r400;
	@%p7 bra 	$L__BB6_68;
	sub.s32 	%r51, %r67, %r400;
	setp.ge.s32 	%p8, %r46, %r51;
	@%p8 bra 	$L__BB6_68;
	not.b32 	%r103, %r46;
	add.s32 	%r104, %r67, %r103;
	sub.s32 	%r52, %r104, %r400;
	and.b32  	%r105, %r52, 768;
	setp.eq.s32 	%p9, %r105, 768;
	mov.u32 	%r404, %r46;
	@%p9 bra 	$L__BB6_65;
	add.s32 	%r402, %r46, %r400;
	shr.u32 	%r106, %r52, 8;
	add.s32 	%r107, %r106, 1;
	and.b32  	%r108, %r107, 3;
	neg.s32 	%r401, %r108;
	mov.u32 	%r404, %r46;
$L__BB6_64:
	.pragma "nounroll";
	mul.wide.u32 	%rd54, %r402, 4;
	add.s64 	%rd53, %rd16, %rd54;
	// begin inline asm
	ld.global.nc.u32 %r109, [%rd53];
	// end inline asm
	mov.b32 	%f121, %r109;
	add.f32 	%f417, %f417, %f121;
	add.s32 	%r404, %r404, 256;
	add.s32 	%r402, %r402, 256;
	add.s32 	%r401, %r401, 1;
	setp.ne.s32 	%p10, %r401, 0;
	@%p10 bra 	$L__BB6_64;
$L__BB6_65:
	setp.lt.u32 	%p11, %r52, 768;
	@%p11 bra 	$L__BB6_68;
	cvt.u64.u32 	%rd55, %r404;
	cvt.u64.u32 	%rd56, %r400;
	add.s64 	%rd57, %rd55, %rd56;
	shl.b64 	%rd58, %rd57, 2;
	add.s64 	%rd59, %rd58, %rd16;
	add.s64 	%rd124, %rd59, 2048;
	add.s32 	%r405, %r404, %r400;
$L__BB6_67:
	mul.wide.u32 	%rd64, %r405, 4;
	add.s64 	%rd60, %rd16, %rd64;
	// begin inline asm
	ld.global.nc.u32 %r110, [%rd60];
	// end inline asm
	mov.b32 	%f122, %r110;
	add.f32 	%f123, %f417, %f122;
	add.s64 	%rd61, %rd124, -1024;
	// begin inline asm
	ld.global.nc.u32 %r111, [%rd61];
	// end inline asm
	mov.b32 	%f124, %r111;
	add.f32 	%f125, %f123, %f124;
	// begin inline asm
	ld.global.nc.u32 %r112, [%rd124];
	// end inline asm
	mov.b32 	%f126, %r112;
	add.f32 	%f127, %f125, %f126;
	add.s64 	%rd63, %rd124, 1024;
	// begin inline asm
	ld.global.nc.u32 %r113, [%rd63];
	// end inline asm
	mov.b32 	%f128, %r113;
	add.f32 	%f417, %f127, %f128;
	add.s32 	%r404, %r404, 1024;
	add.s64 	%rd124, %rd124, 4096;
	add.s32 	%r405, %r405, 1024;
	setp.lt.s32 	%p12, %r404, %r51;
	@%p12 bra 	$L__BB6_67;
$L__BB6_68:
	// begin inline asm
	mov.u32 %r114, %laneid;
	// end inline asm
	mov.b32 	%r116, %f417;
	mov.b32 	%r117, 1;
	mov.b32 	%r138, 31;
	mov.b32 	%r139, -1;
	// begin inline asm
	shfl.sync.down.b32 %r115, %r116, %r117, %r138, %r139;
	// end inline asm
	setp.gt.s32 	%p13, %r114, 30;
	mov.b32 	%f129, %r115;
	add.f32 	%f130, %f417, %f129;
	selp.f32 	%f131, %f417, %f130, %p13;
	mov.b32 	%r121, %f131;
	mov.b32 	%r122, 2;
	// begin inline asm
	shfl.sync.down.b32 %r120, %r121, %r122, %r138, %r139;
	// end inline asm
	setp.gt.s32 	%p14, %r114, 29;
	mov.b32 	%f132, %r120;
	add.f32 	%f133, %f131, %f132;
	selp.f32 	%f134, %f131, %f133, %p14;
	mov.b32 	%r126, %f134;
	mov.b32 	%r127, 4;
	// begin inline asm
	shfl.sync.down.b32 %r125, %r126, %r127, %r138, %r139;
	// end inline asm
	setp.gt.s32 	%p15, %r114, 27;
	mov.b32 	%f135, %r125;
	add.f32 	%f136, %f134, %f135;
	selp.f32 	%f137, %f134, %f136, %p15;
	mov.b32 	%r131, %f137;
	mov.b32 	%r132, 8;
	// begin inline asm
	shfl.sync.down.b32 %r130, %r131, %r132, %r138, %r139;
	// end inline asm
	setp.gt.s32 	%p16, %r114, 23;
	mov.b32 	%f138, %r130;
	add.f32 	%f139, %f137, %f138;
	selp.f32 	%f140, %f137, %f139, %p16;
	mov.b32 	%r136, %f140;
	mov.b32 	%r137, 16;
	// begin inline asm
	shfl.sync.down.b32 %r135, %r136, %r137, %r138, %r139;
	// end inline asm
	setp.gt.s32 	%p17, %r114, 15;
	mov.b32 	%f141, %r135;
	add.f32 	%f54, %f140, %f141;
	selp.f32 	%f418, %f140, %f54, %p17;
	setp.ne.s32 	%p18, %r114, 0;
	@%p18 bra 	$L__BB6_70;
	shr.u32 	%r140, %r46, 3;
	and.b32  	%r141, %r140, 124;
	mov.u32 	%r142, _ZZN3cub18CUB_300001_SM_10006detail6reduce28DeviceReduceSingleTileKernelINS2_10policy_hubIfyN4cuda3std3__44plusIfEEE10Policy1000EPfSC_iS9_ffNS7_10__identityEEEvT0_T1_T2_T3_T4_T6_E12temp_storage;
	add.s32 	%r143, %r142, %r141;
	st.shared.f32 	[%r143+8], %f54;
$L__BB6_70:
	bar.sync 	0;
	setp.ne.s32 	%p19, %r46, 0;
	@%p19 bra 	$L__BB6_72;
	ld.shared.f32 	%f142, [_ZZN3cub18CUB_300001_SM_10006detail6reduce28DeviceReduceSingleTileKernelINS2_10policy_hubIfyN4cuda3std3__44plusIfEEE10Policy1000EPfSC_iS9_ffNS7_10__identityEEEvT0_T1_T2_T3_T4_T6_E12temp_storage+12];
	add.f32 	%f143, %f418, %f142;
	ld.shared.f32 	%f144, [_ZZN3cub18CUB_300001_SM_10006detail6reduce28DeviceReduceSingleTileKernelINS2_10policy_hubIfyN4cuda3std3__44plusIfEEE10Policy1000EPfSC_iS9_ffNS7_10__identityEEEvT0_T1_T2_T3_T4_T6_E12temp_storage+16];
	add.f32 	%f145, %f143, %f144;
	ld.shared.f32 	%f146, [_ZZN3cub18CUB_300001_SM_10006detail6reduce28DeviceReduceSingleTileKernelINS2_10policy_hubIfyN4cuda3std3__44plusIfEEE10Policy1000EPfSC_iS9_ffNS7_10__identityEEEvT0_T1_T2_T3_T4_T6_E12temp_storage+20];
	add.f32 	%f147, %f145, %f146;
	ld.shared.f32 	%f148, [_ZZN3cub18CUB_300001_SM_10006detail6reduce28DeviceReduceSingleTileKernelINS2_10policy_hubIfyN4cuda3std3__44plusIfEEE10Policy1000EPfSC_iS9_ffNS7_10__identityEEEvT0_T1_T2_T3_T4_T6_E12temp_storage+24];
	add.f32 	%f149, %f147, %f148;
	ld.shared.f32 	%f150, [_ZZN3cub18CUB_300001_SM_10006detail6reduce28DeviceReduceSingleTileKernelINS2_10policy_hubIfyN4cuda3std3__44plusIfEEE10Policy1000EPfSC_iS9_ffNS7_10__identityEEEvT0_T1_T2_T3_T4_T6_E12temp_storage+28];
	add.f32 	%f151, %f149, %f150;
	ld.shared.f32 	%f152, [_ZZN3cub18CUB_300001_SM_10006detail6reduce28DeviceReduceSingleTileKernelINS2_10policy_hubIfyN4cuda3std3__44plusIfEEE10Policy1000EPfSC_iS9_ffNS7_10__identityEEEvT0_T1_T2_T3_T4_T6_E12temp_storage+32];
	add.f32 	%f153, %f151, %f152;
	ld.shared.f32 	%f154, [_ZZN3cub18CUB_300001_SM_10006detail6reduce28DeviceReduceSingleTileKernelINS2_10policy_hubIfyN4cuda3std3__44plusIfEEE10Policy1000EPfSC_iS9_ffNS7_10__identityEEEvT0_T1_T2_T3_T4_T6_E12temp_storage+36];
	add.f32 	%f418, %f153, %f154;
$L__BB6_72:
	mov.u32 	%r379, %tid.x;
	setp.ne.s32 	%p95, %r379, 0;
	@%p95 bra 	$L__BB6_74;
	add.f32 	%f391, %f58, %f418;
	st.global.f32 	[%rd1], %f391;
$L__BB6_74:
	ret;

}


// ===== COMPILED SASS (sm_100) =====

	.target	sm_100

	.elftype	@"ET_EXEC"


//--------------------- .note.nv.tkinfo           --------------------------
	.section	.note.nv.tkinfo,"",@"SHT_NOTE"
	.sectionflags	@"SHF_NOTE_NV_TKINFO"
	.tkinfo
        /*0018*/ 	.word	0x00000002
        /*0030*/ 	.string	""
        /*0030*/ 	.string	"ptxas"
        /*0030*/ 	.string	"Cuda compilation tools, release 13.0, V13.0.88"
        /*0030*/ 	.string	"Build cuda_13.0.r13.0/compiler.36424714_0"
        /*0030*/ 	.string	"-arch sm_100 -m 64 "



//--------------------- .note.nv.cuinfo           --------------------------
	.section	.note.nv.cuinfo,"",@"SHT_NOTE"
	.sectionflags	@"SHF_NOTE_NV_CUINFO"
        /*0018*/ 	.short	0x0002
        /*001a*/ 	.short	0x0064
        /*001c*/ 	.short	0x0082
	.zero		2


//--------------------- .nv.info                  --------------------------
	.section	.nv.info,"",@"SHT_CUDA_INFO"
	.align	4


	//----- nvinfo : EIATTR_REGCOUNT
	.align		4
        /*0000*/ 	.byte	0x04, 0x2f
        /*0002*/ 	.short	(.L_44 - .L_43)
	.align		4
.L_43:
        /*0004*/ 	.word	index@(_ZN3cub18CUB_300001_SM_10006detail11EmptyKernelIvEEvv)
        /*0008*/ 	.word	0x00000004


	//----- nvinfo : EIATTR_FRAME_SIZE
	.align		4
.L_44:
        /*000c*/ 	.byte	0x04, 0x11
        /*000e*/ 	.short	(.L_46 - .L_45)
	.align		4
.L_45:
        /*0010*/ 	.word	index@(_ZN3cub18CUB_300001_SM_10006detail11EmptyKernelIvEEvv)
        /*0014*/ 	.word	0x00000000


	//----- nvinfo : EIATTR_REGCOUNT
	.align		4
.L_46:
        /*0018*/ 	.byte	0x04, 0x2f
        /*001a*/ 	.short	(.L_48 - .L_47)
	.align		4
.L_47:
        /*001c*/ 	.word	index@(_ZN3cub18CUB_300001_SM_10006detail6reduce28DeviceReduceSingleTileKernelINS2_10policy_hubIfjN4cuda3std3__44plusIfEEE10Policy1000EN6thrust24THRUST_300001_SM_1000_NS6detail15normal_iteratorINSD_10device_ptrI6float2EEEEPfjS9_ff27Point_To_Trajectory_FunctorEEvT0_T1_T2_T3_T4_T6_)
        /*0020*/ 	.word	0x0000002c


	//----- nvinfo : EIATTR_FRAME_SIZE
	.align		4
.L_48:
        /*0024*/ 	.byte	0x04, 0x11
        /*0026*/ 	.short	(.L_50 - .L_49)
	.align		4
.L_49:
        /*0028*/ 	.word	index@($__internal_7_$__cuda_sm3x_div_rn_noftz_f32_slowpath)
        /*002c*/ 	.word	0x00000000


	//----- nvinfo : EIATTR_FRAME_SIZE
	.align		4
.L_50:
        /*0030*/ 	.byte	0x04, 0x11
        /*0032*/ 	.short	(.L_52 - .L_51)
	.align		4
.L_51:
        /*0034*/ 	.word	index@($__internal_6_$__cuda_sm20_sqrt_rn_f32_slowpath)
        /*0038*/ 	.word	0x00000000


	//----- nvinfo : EIATTR_FRAME_SIZE
	.align		4
.L_52:
        /*003c*/ 	.byte	0x04, 0x11
        /*003e*/ 	.short	(.L_54 - .L_53)
	.align		4
.L_53:
        /*0040*/ 	.word	index@(_ZN3cub18CUB_300001_SM_10006detail6reduce28DeviceReduceSingleTileKernelINS2_10policy_hubIfjN4cuda3std3__44plusIfEEE10Policy1000EN6thrust24THRUST_300001_SM_1000_NS6detail15normal_iteratorINSD_10device_ptrI6float2EEEEPfjS9_ff27Point_To_Trajectory_FunctorEEvT0_T1_T2_T3_T4_T6_)
        /*0044*/ 	.word	0x00000000


	//----- nvinfo : EIATTR_REGCOUNT
	.align		4
.L_54:
        /*0048*/ 	.byte	0x04, 0x2f
        /*004a*/ 	.short	(.L_56 - .L_55)
	.align		4
.L_55:
        /*004c*/ 	.word	index@(_ZN3cub18CUB_300001_SM_10006detail6reduce18DeviceReduceKernelINS2_10policy_hubIfjN4cuda3std3__44plusIfEEE10Policy1000EN6thrust24THRUST_300001_SM_1000_NS6detail15normal_iteratorINSD_10device_ptrI6float2EEEEjS9_f27Point_To_Trajectory_FunctorEEvT0_PT3_T1_NS0_13GridEvenShareISO_EET2_T4_)
        /*0050*/ 	.word	0x00000028


	//----- nvinfo : EIATTR_FRAME_SIZE
	.align		4
.L_56:
        /*0054*/ 	.byte	0x04, 0x11
        /*0056*/ 	.short	(.L_58 - .L_57)
	.align		4
.L_57:
        /*0058*/ 	.word	index@($__internal_5_$__cuda_sm3x_div_rn_noftz_f32_slowpath)
        /*005c*/ 	.word	0x00000008


	//----- nvinfo : EIATTR_FRAME_SIZE
	.align		4
.L_58:
        /*0060*/ 	.byte	0x04, 0x11
        /*0062*/ 	.short	(.L_60 - .L_59)
	.align		4
.L_59:
        /*0064*/ 	.word	index@($__internal_4_$__cuda_sm20_sqrt_rn_f32_slowpath)
        /*0068*/ 	.word	0x00000008


	//----- nvinfo : EIATTR_FRAME_SIZE
	.align		4
.L_60:
        /*006c*/ 	.byte	0x04, 0x11
        /*006e*/ 	.short	(.L_62 - .L_61)
	.align		4
.L_61:
        /*0070*/ 	.word	index@(_ZN3cub18CUB_300001_SM_10006detail6reduce18DeviceReduceKernelINS2_10policy_hubIfjN4cuda3std3__44plusIfEEE10Policy1000EN6thrust24THRUST_300001_SM_1000_NS6detail15normal_iteratorINSD_10device_ptrI6float2EEEEjS9_f27Point_To_Trajectory_FunctorEEvT0_PT3_T1_NS0_13GridEvenShareISO_EET2_T4_)
        /*0074*/ 	.word	0x00000008


	//----- nvinfo : EIATTR_REGCOUNT
	.align		4
.L_62:
        /*0078*/ 	.byte	0x04, 0x2f
        /*007a*/ 	.short	(.L_64 - .L_63)
	.align		4
.L_63:
        /*007c*/ 	.word	index@(_ZN3cub18CUB_300001_SM_10006detail6reduce28DeviceReduceSingleTileKernelINS2_10policy_hubIfjN4cuda3std3__44plusIfEEE10Policy1000EPfSC_iS9_ffNS7_10__identityEEEvT0_T1_T2_T3_T4_T6_)
        /*0080*/ 	.word	0x0000001e


	//----- nvinfo : EIATTR_FRAME_SIZE
	.align		4
.L_64:
        /*0084*/ 	.byte	0x04, 0x11
        /*0086*/ 	.short	(.L_66 - .L_65)
	.align		4
.L_65:
        /*0088*/ 	.word	index@(_ZN3cub18CUB_300001_SM_10006detail6reduce28DeviceReduceSingleTileKernelINS2_10policy_hubIfjN4cuda3std3__44plusIfEEE10Policy1000EPfSC_iS9_ffNS7_10__identityEEEvT0_T1_T2_T3_T4_T6_)
        /*008c*/ 	.word	0x00000000


	//----- nvinfo : EIATTR_REGCOUNT
	.align		4
.L_66:
        /*0090*/ 	.byte	0x04, 0x2f
        /*0092*/ 	.short	(.L_68 - .L_67)
	.align		4
.L_67:
        /*0094*/ 	.word	index@(_ZN3cub18CUB_300001_SM_10006detail6reduce28DeviceReduceSingleTileKernelINS2_10policy_hubIfyN4cuda3std3__44plusIfEEE10Policy1000EN6thrust24THRUST_300001_SM_1000_NS6detail15normal_iteratorINSD_10device_ptrI6float2EEEEPfyS9_ff27Point_To_Trajectory_FunctorEEvT0_T1_T2_T3_T4_T6_)
        /*0098*/ 	.word	0x0000002d


	//----- nvinfo : EIATTR_FRAME_SIZE
	.align		4
.L_68:
        /*009c*/ 	.byte	0x04, 0x11
        /*009e*/ 	.short	(.L_70 - .L_69)
	.align		4
.L_69:
        /*00a0*/ 	.word	index@($__internal_3_$__cuda_sm3x_div_rn_noftz_f32_slowpath)
        /*00a4*/ 	.word	0x00000000


	//----- nvinfo : EIATTR_FRAME_SIZE
	.align		4
.L_70:
        /*00a8*/ 	.byte	0x04, 0x11
        /*00aa*/ 	.short	(.L_72 - .L_71)
	.align		4
.L_71:
        /*00ac*/ 	.word	index@($__internal_2_$__cuda_sm20_sqrt_rn_f32_slowpath)
        /*00b0*/ 	.word	0x00000000


	//----- nvinfo : EIATTR_FRAME_SIZE
	.align		4
.L_72:
        /*00b4*/ 	.byte	0x04, 0x11
        /*00b6*/ 	.short	(.L_74 - .L_73)
	.align		4
.L_73:
        /*00b8*/ 	.word	index@(_ZN3cub18CUB_300001_SM_10006detail6reduce28DeviceReduceSingleTileKernelINS2_10policy_hubIfyN4cuda3std3__44plusIfEEE10Policy1000EN6thrust24THRUST_300001_SM_1000_NS6detail15normal_iteratorINSD_10device_ptrI6float2EEEEPfyS9_ff27Point_To_Trajectory_FunctorEEvT0_T1_T2_T3_T4_T6_)
        /*00bc*/ 	.word	0x00000000


	//----- nvinfo : EIATTR_REGCOUNT
	.align		4
.L_74:
        /*00c0*/ 	.byte	0x04, 0x2f
        /*00c2*/ 	.short	(.L_76 - .L_75)
	.align		4
.L_75:
        /*00c4*/ 	.word	index@(_ZN3cub18CUB_300001_SM_10006detail6reduce18DeviceReduceKernelINS2_10policy_hubIfyN4cuda3std3__44plusIfEEE10Policy1000EN6thrust24THRUST_300001_SM_1000_NS6detail15normal_iteratorINSD_10device_ptrI6float2EEEEyS9_f27Point_To_Trajectory_FunctorEEvT0_PT3_T1_NS0_13GridEvenShareISO_EET2_T4_)
        /*00c8*/ 	.word	0x00000028


	//----- nvinfo : EIATTR_FRAME_SIZE
	.align		4
.L_76:
        /*00cc*/ 	.byte	0x04, 0x11
        /*00ce*/ 	.short	(.L_78 - .L_77)
	.align		4
.L_77:
        /*00d0*/ 	.word	index@($__internal_1_$__cuda_sm3x_div_rn_noftz_f32_slowpath)
        /*00d4*/ 	.word	0x00000000


	//----- nvinfo : EIATTR_FRAME_SIZE
	.align		4
.L_78:
        /*00d8*/ 	.byte	0x04, 0x11
        /*00da*/ 	.short	(.L_80 - .L_79)
	.align		4
.L_79:
        /*00dc*/ 	.word	index@($__internal_0_$__cuda_sm20_sqrt_rn_f32_slowpath)
        /*00e0*/ 	.word	0x00000000


	//----- nvinfo : EIATTR_FRAME_SIZE
	.align		4
.L_80:
        /*00e4*/ 	.byte	0x04, 0x11
        /*00e6*/ 	.short	(.L_82 - .L_81)
	.align		4
.L_81:
        /*00e8*/ 	.word	index@(_ZN3cub18CUB_300001_SM_10006detail6reduce18DeviceReduceKernelINS2_10policy_hubIfyN4cuda3std3__44plusIfEEE10Policy1000EN6thrust24THRUST_300001_SM_1000_NS6detail15normal_iteratorINSD_10device_ptrI6float2EEEEyS9_f27Point_To_Trajectory_FunctorEEvT0_PT3_T1_NS0_13GridEvenShareISO_EET2_T4_)
        /*00ec*/ 	.word	0x00000000


	//----- nvinfo : EIATTR_REGCOUNT
	.align		4
.L_82:
        /*00f0*/ 	.byte	0x04, 0x2f
        /*00f2*/ 	.short	(.L_84 - .L_83)
	.align		4
.L_83:
        /*00f4*/ 	.word	index@(_ZN3cub18CUB_300001_SM_10006detail6reduce28DeviceReduceSingleTileKernelINS2_10policy_hubIfyN4cuda3std3__44plusIfEEE10Policy1000EPfSC_iS9_ffNS7_10__identityEEEvT0_T1_T2_T3_T4_T6_)
        /*00f8*/ 	.word	0x0000001e


	//----- nvinfo : EIATTR_FRAME_SIZE
	.align		4
.L_84:
        /*00fc*/ 	.byte	0x04, 0x11
        /*00fe*/ 	.short	(.L_86 - .L_85)
	.align		4
.L_85:
        /*0100*/ 	.word	index@(_ZN3cub18CUB_300001_SM_10006detail6reduce28DeviceReduceSingleTileKernelINS2_10policy_hubIfyN4cuda3std3__44plusIfEEE10Policy1000EPfSC_iS9_ffNS7_10__identityEEEvT0_T1_T2_T3_T4_T6_)
        /*0104*/ 	.word	0x00000000


	//----- nvinfo : EIATTR_MIN_STACK_SIZE
	.align		4
.L_86:
        /*0108*/ 	.byte	0x04, 0x12
        /*010a*/ 	.short	(.L_88 - .L_87)
	.align		4
.L_87:
        /*010c*/ 	.word	index@(_ZN3cub18CUB_300001_SM_10006detail6reduce28DeviceReduceSingleTileKernelINS2_10policy_hubIfyN4cuda3std3__44plusIfEEE10Policy1000EPfSC_iS9_ffNS7_10__identityEEEvT0_T1_T2_T3_T4_T6_)
        /*0110*/ 	.word	0x00000000


	//----- nvinfo : EIATTR_MIN_STACK_SIZE
	.align		4
.L_88:
        /*0114*/ 	.byte	0x04, 0x12
        /*0116*/ 	.short	(.L_90 - .L_89)
	.align		4
.L_89:
        /*0118*/ 	.word	index@(_ZN3cub18CUB_300001_SM_10006detail6reduce18DeviceReduceKernelINS2_10policy_hubIfyN4cuda3std3__44plusIfEEE10Policy1000EN6thrust24THRUST_300001_SM_1000_NS6detail15normal_iteratorINSD_10device_ptrI6float2EEEEyS9_f27Point_To_Trajectory_FunctorEEvT0_PT3_T1_NS0_13GridEvenShareISO_EET2_T4_)
        /*011c*/ 	.word	0x00000000


	//----- nvinfo : EIATTR_MIN_STACK_SIZE
	.align		4
.L_90:
        /*0120*/ 	.byte	0x04, 0x12
        /*0122*/ 	.short	(.L_92 - .L_91)
	.align		4
.L_91:
        /*0124*/ 	.word	index@(_ZN3cub18CUB_300001_SM_10006detail6reduce28DeviceReduceSingleTileKernelINS2_10policy_hubIfyN4cuda3std3__44plusIfEEE10Policy1000EN6thrust24THRUST_300001_SM_1000_NS6detail15normal_iteratorINSD_10device_ptrI6float2EEEEPfyS9_ff27Point_To_Trajectory_FunctorEEvT0_T1_T2_T3_T4_T6_)
        /*0128*/ 	.word	0x00000000


	//----- nvinfo : EIATTR_MIN_STACK_SIZE
	.align		4
.L_92:
        /*012c*/ 	.byte	0x04, 0x12
        /*012e*/ 	.short	(.L_94 - .L_93)
	.align		4
.L_93:
        /*0130*/ 	.word	index@(_ZN3cub18CUB_300001_SM_10006detail6reduce28DeviceReduceSingleTileKernelINS2_10policy_hubIfjN4cuda3std3__44plusIfEEE10Policy1000EPfSC_iS9_ffNS7_10__identityEEEvT0_T1_T2_T3_T4_T6_)
        /*0134*/ 	.word	0x00000000


	//----- nvinfo : EIATTR_MIN_STACK_SIZE
	.align		4
.L_94:
        /*0138*/ 	.byte	0x04, 0x12
        /*013a*/ 	.short	(.L_96 - .L_95)
	.align		4
.L_95:
        /*013c*/ 	.word	index@(_ZN3cub18CUB_300001_SM_10006detail6reduce18DeviceReduceKernelINS2_10policy_hubIfjN4cuda3std3__44plusIfEEE10Policy1000EN6thrust24THRUST_300001_SM_1000_NS6detail15normal_iteratorINSD_10device_ptrI6float2EEEEjS9_f27Point_To_Trajectory_FunctorEEvT0_PT3_T1_NS0_13GridEvenShareISO_EET2_T4_)
        /*0140*/ 	.word	0x00000008


	//----- nvinfo : EIATTR_MIN_STACK_SIZE
	.align		4
.L_96:
        /*0144*/ 	.byte	0x04, 0x12
        /*0146*/ 	.short	(.L_98 - .L_97)
	.align		4
.L_97:
        /*0148*/ 	.word	index@(_ZN3cub18CUB_300001_SM_10006detail6reduce28DeviceReduceSingleTileKernelINS2_10policy_hubIfjN4cuda3std3__44plusIfEEE10Policy1000EN6thrust24THRUST_300001_SM_1000_NS6detail15normal_iteratorINSD_10device_ptrI6float2EEEEPfjS9_ff27Point_To_Trajectory_FunctorEEvT0_T1_T2_T3_T4_T6_)
        /*014c*/ 	.word	0x00000000


	//----- nvinfo : EIATTR_MIN_STACK_SIZE
	.align		4
.L_98:
        /*0150*/ 	.byte	0x04, 0x12
        /*0152*/ 	.short	(.L_100 - .L_99)
	.align		4
.L_99:
        /*0154*/ 	.word	index@(_ZN3cub18CUB_300001_SM_10006detail11EmptyKernelIvEEvv)
        /*0158*/ 	.word	0x00000000
.L_100:


//--------------------- .nv.compat                --------------------------
	.section	.nv.compat,"",@"SHT_CUDA_COMPAT_INFO"
	.align	4
        /*0000*/ 	.byte	0x02, 0x09, 0x00, 0x00, 0x02, 0x02, 0x01, 0x00, 0x02, 0x05, 0x05, 0x00, 0x03, 0x07, 0x01, 0x01
        /*0010*/ 	.byte	0x02, 0x03, 0x00, 0x00, 0x02, 0x06, 0x01, 0x00, 0x04, 0x0b, 0x08, 0x00, 0x01, 0x00, 0x00, 0x00
        /*0020*/ 	.byte	0x00, 0x00, 0x00, 0x00


//--------------------- .nv.info._ZN3cub18CUB_300001_SM_10006detail6reduce28DeviceReduceSingleTileKernelINS2_10policy_hubIfyN4cuda3std3__44plusIfEEE10Policy1000EPfSC_iS9_ffNS7_10__identityEEEvT0_T1_T2_T3_T4_T6_ --------------------------
	.section	.nv.info._ZN3cub18CUB_300001_SM_10006detail6reduce28DeviceReduceSingleTileKernelINS2_10policy_hubIfyN4cuda3std3__44plusIfEEE10Policy1000EPfSC_iS9_ffNS7_10__identityEEEvT0_T1_T2_T3_T4_T6_,"",@"SHT_CUDA_INFO"
	.sectionflags	@""
	.align	4


	//----- nvinfo : EIATTR_CUDA_API_VERSION
	.align		4
        /*0000*/ 	.byte	0x04, 0x37
        /*0002*/ 	.short	(.L_102 - .L_101)
.L_101:
        /*0004*/ 	.word	0x00000082


	//----- nvinfo : EIATTR_KPARAM_INFO
	.align		4
.L_102:
        /*0008*/ 	.byte	0x04, 0x17
        /*000a*/ 	.short	(.L_104 - .L_103)
.L_103:
        /*000c*/ 	.word	0x00000000
        /*0010*/ 	.short	0x0005
        /*0012*/ 	.short	0x001c
        /*0014*/ 	.byte	0x00, 0xf0, 0x05, 0x00


	//----- nvinfo : EIATTR_KPARAM_INFO
	.align		4
.L_104:
        /*0018*/ 	.byte	0x04, 0x17
        /*001a*/ 	.short	(.L_106 - .L_105)
.L_105:
        /*001c*/ 	.word	0x00000000
        /*0020*/ 	.short	0x0004
        /*0022*/ 	.short	0x0018
        /*0024*/ 	.byte	0x00, 0xf0, 0x11, 0x00


	//----- nvinfo : EIATTR_KPARAM_INFO
	.align		4
.L_106:
        /*0028*/ 	.byte	0x04, 0x17
        /*002a*/ 	.short	(.L_108 - .L_107)
.L_107:
        /*002c*/ 	.word	0x00000000
        /*0030*/ 	.short	0x0003
        /*0032*/ 	.short	0x0014
        /*0034*/ 	.byte	0x00, 0xf0, 0x05, 0x00


	//----- nvinfo : EIATTR_KPARAM_INFO
	.align		4
.L_108:
        /*0038*/ 	.byte	0x04, 0x17
        /*003a*/ 	.short	(.L_110 - .L_109)
.L_109:
        /*003c*/ 	.word	0x00000000
        /*0040*/ 	.short	0x0002
        /*0042*/ 	.short	0x0010
        /*0044*/ 	.byte	0x00, 0xf0, 0x11, 0x00


	//----- nvinfo : EIATTR_KPARAM_INFO
	.align		4
.L_110:
        /*0048*/ 	.byte	0x04, 0x17
        /*004a*/ 	.short	(.L_112 - .L_111)
.L_111:
        /*004c*/ 	.word	0x00000000
        /*0050*/ 	.short	0x0001
        /*0052*/ 	.short	0x0008
        /*0054*/ 	.byte	0x00, 0xf5, 0x21, 0x00


	//----- nvinfo : EIATTR_KPARAM_INFO
	.align		4
.L_112:
        /*0058*/ 	.byte	0x04, 0x17
        /*005a*/ 	.short	(.L_114 - .L_113)
.L_113:
        /*005c*/ 	.word	0x00000000
        /*0060*/ 	.short	0x0000
        /*0062*/ 	.short	0x0000
        /*0064*/ 	.byte	0x00, 0xf5, 0x21, 0x00


	//----- nvinfo : EIATTR_SPARSE_MMA_MASK
	.align		4
.L_114:
        /*0068*/ 	.byte	0x03, 0x50
        /*006a*/ 	.short	0x0000


	//----- nvinfo : EIATTR_MAXREG_COUNT
	.align		4
        /*006c*/ 	.byte	0x03, 0x1b
        /*006e*/ 	.short	0x00ff


	//----- nvinfo : EIATTR_NUM_BARRIERS
	.align		4
        /*0070*/ 	.byte	0x02, 0x4c
        /*0072*/ 	.byte	0x01
	.zero		1


	//----- nvinfo : EIATTR_MERCURY_ISA_VERSION
	.align		4
        /*0074*/ 	.byte	0x03, 0x5f
        /*0076*/ 	.short	0x0101


	//----- nvinfo : EIATTR_COOP_GROUP_MASK_REGIDS
	.align		4
        /*0078*/ 	.byte	0x04, 0x29
        /*007a*/ 	.short	(.L_116 - .L_115)


	//   ....[0]....
.L_115:
        /*007c*/ 	.word	0xffffffff


	//   ....[1]....
        /*0080*/ 	.word	0xffffffff


	//   ....[2]....
        /*0084*/ 	.word	0xffffffff


	//   ....[3]....
        /*0088*/ 	.word	0xffffffff


	//   ....[4]....
        /*008c*/ 	.word	0xffffffff


	//   ....[5]....
        /*0090*/ 	.word	0xffffffff


	//   ....[6]....
        /*0094*/ 	.word	0xffffffff


	//   ....[7]....
        /*0098*/ 	.word	0xffffffff


	//   ....[8]....
        /*009c*/ 	.word	0xffffffff


	//   ....[9]....
        /*00a0*/ 	.word	0xffffffff


	//   ....[10]....
        /*00a4*/ 	.word	0xffffffff


	//   ....[11]....
        /*00a8*/ 	.word	0xffffffff


	//   ....[12]....
        /*00ac*/ 	.word	0xffffffff


	//   ....[13]....
        /*00b0*/ 	.word	0xffffffff


	//   ....[14]....
        /*00b4*/ 	.word	0xffffffff


	//   ....[15]....
        /*00b8*/ 	.word	0xffffffff


	//   ....[16]....
        /*00bc*/ 	.word	0xffffffff


	//   ....[17]....
        /*00c0*/ 	.word	0xffffffff


	//   ....[18]....
        /*00c4*/ 	.word	0xffffffff


	//   ....[19]....
        /*00c8*/ 	.word	0xffffffff


	//   ....[20]....
        /*00cc*/ 	.word	0xffffffff


	//   ....[21]....
        /*00d0*/ 	.word	0xffffffff


	//   ....[22]....
        /*00d4*/ 	.word	0xffffffff


	//   ....[23]....
        /*00d8*/ 	.word	0xffffffff


	//   ....[24]....
        /*00dc*/ 	.word	0xffffffff


	//   ....[25]....
        /*00e0*/ 	.word	0xffffffff


	//   ....[26]....
        /*00e4*/ 	.word	0xffffffff


	//   ....[27]....
        /*00e8*/ 	.word	0xffffffff


	//   ....[28]....
        /*00ec*/ 	.word	0xffffffff


	//   ....[29]....
        /*00f0*/ 	.word	0xffffffff


	//----- nvinfo : EIATTR_COOP_GROUP_INSTR_OFFSETS
	.align		4
.L_116:
        /*00f4*/ 	.byte	0x04, 0x28
        /*00f6*/ 	.short	(.L_118 - .L_117)


	//   ....[0]....
.L_117:
        /*00f8*/ 	.word	0x00000980


	//   ....[1]....
        /*00fc*/ 	.word	0x000009e0


	//   ....[2]....
        /*0100*/ 	.word	0x00000a50


	//   ....[3]....
        /*0104*/ 	.word	0x00000aa0


	//   ....[4]....
        /*0108*/ 	.word	0x00000ad0


	//   ....[5]....
        /*010c*/ 	.word	0x00000c90


	//   ....[6]....
        /*0110*/ 	.word	0x00000d20


	//   ....[7]....
        /*0114*/ 	.word	0x00000d60


	//   ....[8]....
        /*0118*/ 	.word	0x00000db0


	//   ....[9]....
        /*011c*/ 	.word	0x00000df0


	//   ....[10]....
        /*0120*/ 	.word	0x00001c00


	//   ....[11]....
        /*0124*/ 	.word	0x00001c80


	//   ....[12]....
        /*0128*/ 	.word	0x00001cd0


	//   ....[13]....
        /*012c*/ 	.word	0x00001d10


	//   ....[14]....
        /*0130*/ 	.word	0x00001d40


	//   ....[15]....
        /*0134*/ 	.word	0x00002700


	//   ....[16]....
        /*0138*/ 	.word	0x00002760


	//   ....[17]....
        /*013c*/ 	.word	0x000027d0


	//   ....[18]....
        /*0140*/ 	.word	0x00002820


	//   ....[19]....
        /*0144*/ 	.word	0x00002850


	//   ....[20]....
        /*0148*/ 	.word	0x00002a10


	//   ....[21]....
        /*014c*/ 	.word	0x00002a90


	//   ....[22]....
        /*0150*/ 	.word	0x00002ad0


	//   ....[23]....
        /*0154*/ 	.word	0x00002b10


	//   ....[24]....
        /*0158*/ 	.word	0x00002b70


	//   ....[25]....
        /*015c*/ 	.word	0x00003b00


	//   ....[26]....
        /*0160*/ 	.word	0x00003b80


	//   ....[27]....
        /*0164*/ 	.word	0x00003bd0


	//   ....[28]....
        /*0168*/ 	.word	0x00003c10


	//   ....[29]....
        /*016c*/ 	.word	0x00003c40


	//----- nvinfo : EIATTR_VRC_CTA_INIT_COUNT
	.align		4
.L_118:
        /*0170*/ 	.byte	0x02, 0x4a
	.zero		1
	.zero		1


	//----- nvinfo : EIATTR_EXIT_INSTR_OFFSETS
	.align		4
        /*0174*/ 	.byte	0x04, 0x1c
        /*0176*/ 	.short	(.L_120 - .L_119)


	//   ....[0]....
.L_119:
        /*0178*/ 	.word	0x00000080


	//   ....[1]....
        /*017c*/ 	.word	0x000000c0


	//   ....[2]....
        /*0180*/ 	.word	0x00003d90


	//   ....[3]....
        /*0184*/ 	.word	0x00003de0


	//----- nvinfo : EIATTR_MAX_THREADS
	.align		4
.L_120:
        /*0188*/ 	.byte	0x04, 0x05
        /*018a*/ 	.short	(.L_122 - .L_121)
.L_121:
        /*018c*/ 	.word	0x00000100
        /*0190*/ 	.word	0x00000001
        /*0194*/ 	.word	0x00000001


	//----- nvinfo : EIATTR_CRS_STACK_SIZE
	.align		4
.L_122:
        /*0198*/ 	.byte	0x04, 0x1e
        /*019a*/ 	.short	(.L_124 - .L_123)
.L_123:
        /*019c*/ 	.word	0x00000000


	//----- nvinfo : EIATTR_CBANK_PARAM_SIZE
	.align		4
.L_124:
        /*01a0*/ 	.byte	0x03, 0x19
        /*01a2*/ 	.short	0x001d


	//----- nvinfo : EIATTR_PARAM_CBANK
	.align		4
        /*01a4*/ 	.byte	0x04, 0x0a
        /*01a6*/ 	.short	(.L_126 - .L_125)
	.align		4
.L_125:
        /*01a8*/ 	.word	index@(.nv.constant0._ZN3cub18CUB_300001_SM_10006detail6reduce28DeviceReduceSingleTileKernelINS2_10policy_hubIfyN4cuda3std3__44plusIfEEE10Policy1000EPfSC_iS9_ffNS7_10__identityEEEvT0_T1_T2_T3_T4_T6_)
        /*01ac*/ 	.short	0x0380
        /*01ae*/ 	.short	0x001d


	//----- nvinfo : EIATTR_SW_WAR
	.align		4
.L_126:
        /*01b0*/ 	.byte	0x04, 0x36
        /*01b2*/ 	.short	(.L_128 - .L_127)
.L_127:
        /*01b4*/ 	.word	0x00000008
.L_128:


//--------------------- .nv.info._ZN3cub18CUB_300001_SM_10006detail6reduce18DeviceReduceKernelINS2_10policy_hubIfyN4cuda3std3__44plusIfEEE10Policy1000EN6thrust24THRUST_300001_SM_1000_NS6detail15normal_iteratorINSD_10device_ptrI6float2EEEEyS9_f27Point_To_Trajectory_FunctorEEvT0_PT3_T1_NS0_13GridEvenShareISO_EET2_T4_ --------------------------
	.section	.nv.info._ZN3cub18CUB_300001_SM_10006detail6reduce18DeviceReduceKernelINS2_10policy_hubIfyN4cuda3std3__44plusIfEEE10Policy1000EN6thrust24THRUST_300001_SM_1000_NS6detail15normal_iteratorINSD_10device_ptrI6float2EEEEyS9_f27Point_To_Trajectory_FunctorEEvT0_PT3_T1_NS0_13GridEvenShareISO_EET2_T4_,"",@"SHT_CUDA_INFO"
	.sectionflags	@""
	.align	4


	//----- nvinfo : EIATTR_CUDA_API_VERSION
	.align		4
        /*0000*/ 	.byte	0x04, 0x37
        /*0002*/ 	.short	(.L_130 - .L_129)
.L_129:
        /*0004*/ 	.word	0x00000082


	//----- nvinfo : EIATTR_KPARAM_INFO
	.align		4
.L_130:
        /*0008*/ 	.byte	0x04, 0x17
        /*000a*/ 	.short	(.L_132 - .L_131)
.L_131:
        /*000c*/ 	.word	0x00000000
        /*0010*/ 	.short	0x0005
        /*0012*/ 	.short	0x0068
        /*0014*/ 	.byte	0x00, 0xf0, 0x41, 0x00


	//----- nvinfo : EIATTR_KPARAM_INFO
	.align		4
.L_132:
        /*0018*/ 	.byte	0x04, 0x17
        /*001a*/ 	.short	(.L_134 - .L_133)
.L_133:
        /*001c*/ 	.word	0x00000000
        /*0020*/ 	.short	0x0004
        /*0022*/ 	.short	0x0060
        /*0024*/ 	.byte	0x00, 0xf0, 0x05, 0x00


	//----- nvinfo : EIATTR_KPARAM_INFO
	.align		4
.L_134:
        /*0028*/ 	.byte	0x04, 0x17
        /*002a*/ 	.short	(.L_136 - .L_135)
.L_135:
        /*002c*/ 	.word	0x00000000
        /*0030*/ 	.short	0x0003
        /*0032*/ 	.short	0x0018
        /*0034*/ 	.byte	0x00, 0xf0, 0x21, 0x01


	//----- nvinfo : EIATTR_KPARAM_INFO
	.align		4
.L_136:
        /*0038*/ 	.byte	0x04, 0x17
        /*003a*/ 	.short	(.L_138 - .L_137)
.L_137:
        /*003c*/ 	.word	0x00000000
        /*0040*/ 	.short	0x0002
        /*0042*/ 	.short	0x0010
        /*0044*/ 	.byte	0x00, 0xf0, 0x21, 0x00


	//----- nvinfo : EIATTR_KPARAM_INFO
	.align		4
.L_138:
        /*0048*/ 	.byte	0x04, 0x17
        /*004a*/ 	.short	(.L_140 - .L_139)
.L_139:
        /*004c*/ 	.word	0x00000000
        /*0050*/ 	.short	0x0001
        /*0052*/ 	.short	0x0008
        /*0054*/ 	.byte	0x00, 0xf5, 0x21, 0x00


	//----- nvinfo : EIATTR_KPARAM_INFO
	.align		4
.L_140:
        /*0058*/ 	.byte	0x04, 0x17
        /*005a*/ 	.short	(.L_142 - .L_141)
.L_141:
        /*005c*/ 	.word	0x00000000
        /*0060*/ 	.short	0x0000
        /*0062*/ 	.short	0x0000
        /*0064*/ 	.byte	0x00, 0xf0, 0x21, 0x00


	//----- nvinfo : EIATTR_SPARSE_MMA_MASK
	.align		4
.L_142:
        /*0068*/ 	.byte	0x03, 0x50
        /*006a*/ 	.short	0x0000


	//----- nvinfo : EIATTR_MAXREG_COUNT
	.align		4
        /*006c*/ 	.byte	0x03, 0x1b
        /*006e*/ 	.short	0x00ff


	//----- nvinfo : EIATTR_NUM_BARRIERS
	.align		4
        /*0070*/ 	.byte	0x02, 0x4c
        /*0072*/ 	.byte	0x01
	.zero		1


	//----- nvinfo : EIATTR_MERCURY_ISA_VERSION
	.align		4
        /*0074*/ 	.byte	0x03, 0x5f
        /*0076*/ 	.short	0x0101


	//----- nvinfo : EIATTR_COOP_GROUP_MASK_REGIDS
	.align		4
        /*0078*/ 	.byte	0x04, 0x29
        /*007a*/ 	.short	(.L_144 - .L_143)


	//   ....[0]....
.L_143:
        /*007c*/ 	.word	0xffffffff


	//   ....[1]....
        /*0080*/ 	.word	0xffffffff


	//   ....[2]....
        /*0084*/ 	.word	0xffffffff


	//   ....[3]....
        /*0088*/ 	.word	0xffffffff


	//   ....[4]....
        /*008c*/ 	.word	0xffffffff


	//   ....[5]....
        /*0090*/ 	.word	0xffffffff


	//   ....[6]....
        /*0094*/ 	.word	0xffffffff


	//   ....[7]....
        /*0098*/ 	.word	0xffffffff


	//   ....[8]....
        /*009c*/ 	.word	0xffffffff


	//   ....[9]....
        /*00a0*/ 	.word	0xffffffff


	//   ....[10]....
        /*00a4*/ 	.word	0xffffffff


	//   ....[11]....
        /*00a8*/ 	.word	0xffffffff


	//   ....[12]....
        /*00ac*/ 	.word	0xffffffff


	//   ....[13]....
        /*00b0*/ 	.word	0xffffffff


	//   ....[14]....
        /*00b4*/ 	.word	0xffffffff


	//----- nvinfo : EIATTR_COOP_GROUP_INSTR_OFFSETS
	.align		4
.L_144:
        /*00b8*/ 	.byte	0x04, 0x28
        /*00ba*/ 	.short	(.L_146 - .L_145)


	//   ....[0]....
.L_145:
        /*00bc*/ 	.word	0x00003420


	//   ....[1]....
        /*00c0*/ 	.word	0x00003480


	//   ....[2]....
        /*00c4*/ 	.word	0x000034f0


	//   ....[3]....
        /*00c8*/ 	.word	0x00003540


	//   ....[4]....
        /*00cc*/ 	.word	0x00003570


	//   ....[5]....
        /*00d0*/ 	.word	0x00003730


	//   ....[6]....
        /*00d4*/ 	.word	0x000037c0


	//   ....[7]....
        /*00d8*/ 	.word	0x00003800


	//   ....[8]....
        /*00dc*/ 	.word	0x00003850


	//   ....[9]....
        /*00e0*/ 	.word	0x00003890


	//   ....[10]....
        /*00e4*/ 	.word	0x00031fe0


	//   ....[11]....
        /*00e8*/ 	.word	0x00032070


	//   ....[12]....
        /*00ec*/ 	.word	0x000320c0


	//   ....[13]....
        /*00f0*/ 	.word	0x00032100


	//   ....[14]....
        /*00f4*/ 	.word	0x00032130


	//----- nvinfo : EIATTR_VRC_CTA_INIT_COUNT
	.align		4
.L_146:
        /*00f8*/ 	.byte	0x02, 0x4a
	.zero		1
	.zero		1


	//----- nvinfo : EIATTR_EXIT_INSTR_OFFSETS
	.align		4
        /*00fc*/ 	.byte	0x04, 0x1c
        /*00fe*/ 	.short	(.L_148 - .L_147)


	//   ....[0]....
.L_147:
        /*0100*/ 	.word	0x00032280


	//   ....[1]....
        /*0104*/ 	.word	0x000322e0


	//----- nvinfo : EIATTR_MAX_THREADS
	.align		4
.L_148:
        /*0108*/ 	.byte	0x04, 0x05
        /*010a*/ 	.short	(.L_150 - .L_149)
.L_149:
        /*010c*/ 	.word	0x00000100
        /*0110*/ 	.word	0x00000001
        /*0114*/ 	.word	0x00000001


	//----- nvinfo : EIATTR_CRS_STACK_SIZE
	.align		4
.L_150:
        /*0118*/ 	.byte	0x04, 0x1e
        /*011a*/ 	.short	(.L_152 - .L_151)
.L_151:
        /*011c*/ 	.word	0x00000000


	//----- nvinfo : EIATTR_CBANK_PARAM_SIZE
	.align		4
.L_152:
        /*0120*/ 	.byte	0x03, 0x19
        /*0122*/ 	.short	0x0078


	//----- nvinfo : EIATTR_PARAM_CBANK
	.align		4
        /*0124*/ 	.byte	0x04, 0x0a
        /*0126*/ 	.short	(.L_154 - .L_153)
	.align		4
.L_153:
        /*0128*/ 	.word	index@(.nv.constant0._ZN3cub18CUB_300001_SM_10006detail6reduce18DeviceReduceKernelINS2_10policy_hubIfyN4cuda3std3__44plusIfEEE10Policy1000EN6thrust24THRUST_300001_SM_1000_NS6detail15normal_iteratorINSD_10device_ptrI6float2EEEEyS9_f27Point_To_Trajectory_FunctorEEvT0_PT3_T1_NS0_13GridEvenShareISO_EET2_T4_)
        /*012c*/ 	.short	0x0380
        /*012e*/ 	.short	0x0078


	//----- nvinfo : EIATTR_SW_WAR
	.align		4
.L_154:
        /*0130*/ 	.byte	0x04, 0x36
        /*0132*/ 	.short	(.L_156 - .L_155)
.L_155:
        /*0134*/ 	.word	0x00000008
.L_156:


//--------------------- .nv.info._ZN3cub18CUB_300001_SM_10006detail6reduce28DeviceReduceSingleTileKernelINS2_10policy_hubIfyN4cuda3std3__44plusIfEEE10Policy1000EN6thrust24THRUST_300001_SM_1000_NS6detail15normal_iteratorINSD_10device_ptrI6float2EEEEPfyS9_ff27Point_To_Trajectory_FunctorEEvT0_T1_T2_T3_T4_T6_ --------------------------
	.section	.nv.info._ZN3cub18CUB_300001_SM_10006detail6reduce28DeviceReduceSingleTileKernelINS2_10policy_hubIfyN4cuda3std3__44plusIfEEE10Policy1000EN6thrust24THRUST_300001_SM_1000_NS6detail15normal_iteratorINSD_10device_ptrI6float2EEEEPfyS9_ff27Point_To_Trajectory_FunctorEEvT0_T1_T2_T3_T4_T6_,"",@"SHT_CUDA_INFO"
	.sectionflags	@""
	.align	4


	//----- nvinfo : EIATTR_CUDA_API_VERSION
	.align		4
        /*0000*/ 	.byte	0x04, 0x37
        /*0002*/ 	.short	(.L_158 - .L_157)
.L_157:
        /*0004*/ 	.word	0x00000082


	//----- nvinfo : EIATTR_KPARAM_INFO
	.align		4
.L_158:
        /*0008*/ 	.byte	0x04, 0x17
        /*000a*/ 	.short	(.L_160 - .L_159)
.L_159:
        /*000c*/ 	.word	0x00000000
        /*0010*/ 	.short	0x0005
        /*0012*/ 	.short	0x0020
        /*0014*/ 	.byte	0x00, 0xf0, 0x41, 0x00


	//----- nvinfo : EIATTR_KPARAM_INFO
	.align		4
.L_160:
        /*0018*/ 	.byte	0x04, 0x17
        /*001a*/ 	.short	(.L_162 - .L_161)
.L_161:
        /*001c*/ 	.word	0x00000000
        /*0020*/ 	.short	0x0004
        /*0022*/ 	.short	0x001c
        /*0024*/ 	.byte	0x00, 0xf0, 0x11, 0x00


	//----- nvinfo : EIATTR_KPARAM_INFO
	.align		4
.L_162:
        /*0028*/ 	.byte	0x04, 0x17
        /*002a*/ 	.short	(.L_164 - .L_163)
.L_163:
        /*002c*/ 	.word	0x00000000
        /*0030*/ 	.short	0x0003
        /*0032*/ 	.short	0x0018
        /*0034*/ 	.byte	0x00, 0xf0, 0x05, 0x00


	//----- nvinfo : EIATTR_KPARAM_INFO
	.align		4
.L_164:
        /*0038*/ 	.byte	0x04, 0x17
        /*003a*/ 	.short	(.L_166 - .L_165)
.L_165:
        /*003c*/ 	.word	0x00000000
        /*0040*/ 	.short	0x0002
        /*0042*/ 	.short	0x0010
        /*0044*/ 	.byte	0x00, 0xf0, 0x21, 0x00


	//----- nvinfo : EIATTR_KPARAM_INFO
	.align		4
.L_166:
        /*0048*/ 	.byte	0x04, 0x17
        /*004a*/ 	.short	(.L_168 - .L_167)
.L_167:
        /*004c*/ 	.word	0x00000000
        /*0050*/ 	.short	0x0001
        /*0052*/ 	.short	0x0008
        /*0054*/ 	.byte	0x00, 0xf5, 0x21, 0x00


	//----- nvinfo : EIATTR_KPARAM_INFO
	.align		4
.L_168:
        /*0058*/ 	.byte	0x04, 0x17
        /*005a*/ 	.short	(.L_170 - .L_169)
.L_169:
        /*005c*/ 	.word	0x00000000
        /*0060*/ 	.short	0x0000
        /*0062*/ 	.short	0x0000
        /*0064*/ 	.byte	0x00, 0xf0, 0x21, 0x00


	//----- nvinfo : EIATTR_SPARSE_MMA_MASK
	.align		4
.L_170:
        /*0068*/ 	.byte	0x03, 0x50
        /*006a*/ 	.short	0x0000


	//----- nvinfo : EIATTR_MAXREG_COUNT
	.align		4
        /*006c*/ 	.byte	0x03, 0x1b
        /*006e*/ 	.short	0x00ff


	//----- nvinfo : EIATTR_NUM_BARRIERS
	.align		4
        /*0070*/ 	.byte	0x02, 0x4c
        /*0072*/ 	.byte	0x01
	.zero		1


	//----- nvinfo : EIATTR_MERCURY_ISA_VERSION
	.align		4
        /*0074*/ 	.byte	0x03, 0x5f
        /*0076*/ 	.short	0x0101


	//----- nvinfo : EIATTR_COOP_GROUP_MASK_REGIDS
	.align		4
        /*0078*/ 	.byte	0x04, 0x29
        /*007a*/ 	.short	(.L_172 - .L_171)


	//   ....[0]....
.L_171:
        /*007c*/ 	.word	0xffffffff


	//   ....[1]....
        /*0080*/ 	.word	0xffffffff


	//   ....[2]....
        /*0084*/ 	.word	0xffffffff


	//   ....[3]....
        /*0088*/ 	.word	0xffffffff


	//   ....[4]....
        /*008c*/ 	.word	0xffffffff


	//   ....[5]....
        /*0090*/ 	.word	0xffffffff


	//   ....[6]....
        /*0094*/ 	.word	0xffffffff


	//   ....[7]....
        /*0098*/ 	.word	0xffffffff


	//   ....[8]....
        /*009c*/ 	.word	0xffffffff


	//   ....[9]....
        /*00a0*/ 	.word	0xffffffff


	//   ....[10]....
        /*00a4*/ 	.word	0xffffffff


	//   ....[11]....
        /*00a8*/ 	.word	0xffffffff


	//   ....[12]....
        /*00ac*/ 	.word	0xffffffff


	//   ....[13]....
        /*00b0*/ 	.word	0xffffffff


	//   ....[14]....
        /*00b4*/ 	.word	0xffffffff


	//----- nvinfo : EIATTR_COOP_GROUP_INSTR_OFFSETS
	.align		4
.L_172:
        /*00b8*/ 	.byte	0x04, 0x28
        /*00ba*/ 	.short	(.L_174 - .L_173)


	//   ....[0]....
.L_173:
        /*00bc*/ 	.word	0x00003450


	//   ....[1]....
        /*00c0*/ 	.word	0x000034b0


	//   ....[2]....
        /*00c4*/ 	.word	0x00003520


	//   ....[3]....
        /*00c8*/ 	.word	0x00003570


	//   ....[4]....
        /*00cc*/ 	.word	0x000035a0


	//   ....[5]....
        /*00d0*/ 	.word	0x00003760


	//   ....[6]....
        /*00d4*/ 	.word	0x000037f0


	//   ....[7]....
        /*00d8*/ 	.word	0x00003840


	//   ....[8]....
        /*00dc*/ 	.word	0x00003880


	//   ....[9]....
        /*00e0*/ 	.word	0x000038c0


	//   ....[10]....
        /*00e4*/ 	.word	0x00031f70


	//   ....[11]....
        /*00e8*/ 	.word	0x00031ff0


	//   ....[12]....
        /*00ec*/ 	.word	0x00032040


	//   ....[13]....
        /*00f0*/ 	.word	0x00032080


	//   ....[14]....
        /*00f4*/ 	.word	0x000320b0


	//----- nvinfo : EIATTR_VRC_CTA_INIT_COUNT
	.align		4
.L_174:
        /*00f8*/ 	.byte	0x02, 0x4a
	.zero		1
	.zero		1


	//----- nvinfo : EIATTR_EXIT_INSTR_OFFSETS
	.align		4
        /*00fc*/ 	.byte	0x04, 0x1c
        /*00fe*/ 	.short	(.L_176 - .L_175)


	//   ....[0]....
.L_175:
        /*0100*/ 	.word	0x00000080


	//   ....[1]....
        /*0104*/ 	.word	0x000000c0


	//   ....[2]....
        /*0108*/ 	.word	0x000321f0


	//   ....[3]....
        /*010c*/ 	.word	0x00032240


	//----- nvinfo : EIATTR_MAX_THREADS
	.align		4
.L_176:
        /*0110*/ 	.byte	0x04, 0x05
        /*0112*/ 	.short	(.L_178 - .L_177)
.L_177:
        /*0114*/ 	.word	0x00000100
        /*0118*/ 	.word	0x00000001
        /*011c*/ 	.word	0x00000001


	//----- nvinfo : EIATTR_CRS_STACK_SIZE
	.align		4
.L_178:
        /*0120*/ 	.byte	0x04, 0x1e
        /*0122*/ 	.short	(.L_180 - .L_179)
.L_179:
        /*0124*/ 	.word	0x00000000


	//----- nvinfo : EIATTR_CBANK_PARAM_SIZE
	.align		4
.L_180:
        /*0128*/ 	.byte	0x03, 0x19
        /*012a*/ 	.short	0x0030


	//----- nvinfo : EIATTR_PARAM_CBANK
	.align		4
        /*012c*/ 	.byte	0x04, 0x0a
        /*012e*/ 	.short	(.L_182 - .L_181)
	.align		4
.L_181:
        /*0130*/ 	.word	index@(.nv.constant0._ZN3cub18CUB_300001_SM_10006detail6reduce28DeviceReduceSingleTileKernelINS2_10policy_hubIfyN4cuda3std3__44plusIfEEE10Policy1000EN6thrust24THRUST_300001_SM_1000_NS6detail15normal_iteratorINSD_10device_ptrI6float2EEEEPfyS9_ff27Point_To_Trajectory_FunctorEEvT0_T1_T2_T3_T4_T6_)
        /*0134*/ 	.short	0x0380
        /*0136*/ 	.short	0x0030


	//----- nvinfo : EIATTR_SW_WAR
	.align		4
.L_182:
        /*0138*/ 	.byte	0x04, 0x36
        /*013a*/ 	.short	(.L_184 - .L_183)
.L_183:
        /*013c*/ 	.word	0x00000008
.L_184:


//--------------------- .nv.info._ZN3cub18CUB_300001_SM_10006detail6reduce28DeviceReduceSingleTileKernelINS2_10policy_hubIfjN4cuda3std3__44plusIfEEE10Policy1000EPfSC_iS9_ffNS7_10__identityEEEvT0_T1_T2_T3_T4_T6_ --------------------------
	.section	.nv.info._ZN3cub18CUB_300001_SM_10006detail6reduce28DeviceReduceSingleTileKernelINS2_10policy_hubIfjN4cuda3std3__44plusIfEEE10Policy1000EPfSC_iS9_ffNS7_10__identityEEEvT0_T1_T2_T3_T4_T6_,"",@"SHT_CUDA_INFO"
	.sectionflags	@""
	.align	4


	//----- nvinfo : EIATTR_CUDA_API_VERSION
	.align		4
        /*0000*/ 	.byte	0x04, 0x37
        /*0002*/ 	.short	(.L_186 - .L_185)
.L_185:
        /*0004*/ 	.word	0x00000082


	//----- nvinfo : EIATTR_KPARAM_INFO
	.align		4
.L_186:
        /*0008*/ 	.byte	0x04, 0x17
        /*000a*/ 	.short	(.L_188 - .L_187)
.L_187:
        /*000c*/ 	.word	0x00000000
        /*0010*/ 	.short	0x0005
        /*0012*/ 	.short	0x001c
        /*0014*/ 	.byte	0x00, 0xf0, 0x05, 0x00


	//----- nvinfo : EIATTR_KPARAM_INFO
	.align		4
.L_188:
        /*0018*/ 	.byte	0x04, 0x17
        /*001a*/ 	.short	(.L_190 - .L_189)
.L_189:
        /*001c*/ 	.word	0x00000000
        /*0020*/ 	.short	0x0004
        /*0022*/ 	.short	0x0018
        /*0024*/ 	.byte	0x00, 0xf0, 0x11, 0x00


	//----- nvinfo : EIATTR_KPARAM_INFO
	.align		4
.L_190:
        /*0028*/ 	.byte	0x04, 0x17
        /*002a*/ 	.short	(.L_192 - .L_191)
.L_191:
        /*002c*/ 	.word	0x00000000
        /*0030*/ 	.short	0x0003
        /*0032*/ 	.short	0x0014
        /*0034*/ 	.byte	0x00, 0xf0, 0x05, 0x00


	//----- nvinfo : EIATTR_KPARAM_INFO
	.align		4
.L_192:
        /*0038*/ 	.byte	0x04, 0x17
        /*003a*/ 	.short	(.L_194 - .L_193)
.L_193:
        /*003c*/ 	.word	0x00000000
        /*0040*/ 	.short	0x0002
        /*0042*/ 	.short	0x0010
        /*0044*/ 	.byte	0x00, 0xf0, 0x11, 0x00


	//----- nvinfo : EIATTR_KPARAM_INFO
	.align		4
.L_194:
        /*0048*/ 	.byte	0x04, 0x17
        /*004a*/ 	.short	(.L_196 - .L_195)
.L_195:
        /*004c*/ 	.word	0x00000000
        /*0050*/ 	.short	0x0001
        /*0052*/ 	.short	0x0008
        /*0054*/ 	.byte	0x00, 0xf5, 0x21, 0x00


	//----- nvinfo : EIATTR_KPARAM_INFO
	.align		4
.L_196:
        /*0058*/ 	.byte	0x04, 0x17
        /*005a*/ 	.short	(.L_198 - .L_197)
.L_197:
        /*005c*/ 	.word	0x00000000
        /*0060*/ 	.short	0x0000
        /*0062*/ 	.short	0x0000
        /*0064*/ 	.byte	0x00, 0xf5, 0x21, 0x00


	//----- nvinfo : EIATTR_SPARSE_MMA_MASK
	.align		4
.L_198:
        /*0068*/ 	.byte	0x03, 0x50
        /*006a*/ 	.short	0x0000


	//----- nvinfo : EIATTR_MAXREG_COUNT
	.align		4
        /*006c*/ 	.byte	0x03, 0x1b
        /*006e*/ 	.short	0x0080


	//----- nvinfo : EIATTR_NUM_BARRIERS
	.align		4
        /*0070*/ 	.byte	0x02, 0x4c
        /*0072*/ 	.byte	0x01
	.zero		1


	//----- nvinfo : EIATTR_MERCURY_ISA_VERSION
	.align		4
        /*0074*/ 	.byte	0x03, 0x5f
        /*0076*/ 	.short	0x0101


	//----- nvinfo : EIATTR_UNUSED_LOAD_BYTE_OFFSET
	.align		4
        /*0078*/ 	.byte	0x04, 0x44
        /*007a*/ 	.short	(.L_200 - .L_199)


	//   ....[0]....
.L_199:
        /*007c*/ 	.word	0x00000b70
        /*0080*/ 	.word	0x0000fff0


	//   ....[1]....
        /*0084*/ 	.word	0x00000f80
        /*0088*/ 	.word	0x0000fff0


	//   ....[2]....
        /*008c*/ 	.word	0x00002010
        /*0090*/ 	.word	0x0000fff0


	//   ....[3]....
        /*0094*/ 	.word	0x00002bb0
        /*0098*/ 	.word	0x0000fff0


	//   ....[4]....
        /*009c*/ 	.word	0x00002fc0
        /*00a0*/ 	.word	0x0000fff0


	//   ....[5]....
        /*00a4*/ 	.word	0x00004140
        /*00a8*/ 	.word	0x0000fff0


	//----- nvinfo : EIATTR_COOP_GROUP_MASK_REGIDS
	.align		4
.L_200:
        /*00ac*/ 	.byte	0x04, 0x29
        /*00ae*/ 	.short	(.L_202 - .L_201)


	//   ....[0]....
.L_201:
        /*00b0*/ 	.word	0xffffffff


	//   ....[1]....
        /*00b4*/ 	.word	0xffffffff


	//   ....[2]....
        /*00b8*/ 	.word	0xffffffff


	//   ....[3]....
        /*00bc*/ 	.word	0xffffffff


	//   ....[4]....
        /*00c0*/ 	.word	0xffffffff


	//   ....[5]....
        /*00c4*/ 	.word	0xffffffff


	//   ....[6]....
        /*00c8*/ 	.word	0xffffffff


	//   ....[7]....
        /*00cc*/ 	.word	0xffffffff


	//   ....[8]....
        /*00d0*/ 	.word	0xffffffff


	//   ....[9]....
        /*00d4*/ 	.word	0xffffffff


	//   ....[10]....
        /*00d8*/ 	.word	0xffffffff


	//   ....[11]....
        /*00dc*/ 	.word	0xffffffff


	//   ....[12]....
        /*00e0*/ 	.word	0xffffffff


	//   ....[13]....
        /*00e4*/ 	.word	0xffffffff


	//   ....[14]....
        /*00e8*/ 	.word	0xffffffff


	//   ....[15]....
        /*00ec*/ 	.word	0xffffffff


	//   ....[16]....
        /*00f0*/ 	.word	0xffffffff


	//   ....[17]....
        /*00f4*/ 	.word	0xffffffff


	//   ....[18]....
        /*00f8*/ 	.word	0xffffffff


	//   ....[19]....
        /*00fc*/ 	.word	0xffffffff


	//   ....[20]....
        /*0100*/ 	.word	0xffffffff


	//   ....[21]....
        /*0104*/ 	.word	0xffffffff


	//   ....[22]....
        /*0108*/ 	.word	0xffffffff


	//   ....[23]....
        /*010c*/ 	.word	0xffffffff


	//   ....[24]....
        /*0110*/ 	.word	0xffffffff


	//   ....[25]....
        /*0114*/ 	.word	0xffffffff


	//   ....[26]....
        /*0118*/ 	.word	0xffffffff


	//   ....[27]....
        /*011c*/ 	.word	0xffffffff


	//   ....[28]....
        /*0120*/ 	.word	0xffffffff


	//   ....[29]....
        /*0124*/ 	.word	0xffffffff


	//----- nvinfo : EIATTR_COOP_GROUP_INSTR_OFFSETS
	.align		4
.L_202:
        /*0128*/ 	.byte	0x04, 0x28
        /*012a*/ 	.short	(.L_204 - .L_203)


	//   ....[0]....
.L_203:
        /*012c*/ 	.word	0x00000980


	//   ....[1]....
        /*0130*/ 	.word	0x000009e0


	//   ....[2]....
        /*0134*/ 	.word	0x00000a50


	//   ....[3]....
        /*0138*/ 	.word	0x00000aa0


	//   ....[4]....
        /*013c*/ 	.word	0x00000ad0


	//   ....[5]....
        /*0140*/ 	.word	0x00000d20


	//   ....[6]....
        /*0144*/ 	.word	0x00000db0


	//   ....[7]....
        /*0148*/ 	.word	0x00000df0


	//   ....[8]....
        /*014c*/ 	.word	0x00000e40


	//   ....[9]....
        /*0150*/ 	.word	0x00000e80


	//   ....[10]....
        /*0154*/ 	.word	0x00001e30


	//   ....[11]....
        /*0158*/ 	.word	0x00001eb0


	//   ....[12]....
        /*015c*/ 	.word	0x00001f00


	//   ....[13]....
        /*0160*/ 	.word	0x00001f40


	//   ....[14]....
        /*0164*/ 	.word	0x00001f70


	//   ....[15]....
        /*0168*/ 	.word	0x000029c0


	//   ....[16]....
        /*016c*/ 	.word	0x00002a20


	//   ....[17]....
        /*0170*/ 	.word	0x00002a90


	//   ....[18]....
        /*0174*/ 	.word	0x00002ae0


	//   ....[19]....
        /*0178*/ 	.word	0x00002b10


	//   ....[20]....
        /*017c*/ 	.word	0x00002d60


	//   ....[21]....
        /*0180*/ 	.word	0x00002de0


	//   ....[22]....
        /*0184*/ 	.word	0x00002e20


	//   ....[23]....
        /*0188*/ 	.word	0x00002e60


	//   ....[24]....
        /*018c*/ 	.word	0x00002ec0


	//   ....[25]....
        /*0190*/ 	.word	0x00003f60


	//   ....[26]....
        /*0194*/ 	.word	0x00003fe0


	//   ....[27]....
        /*0198*/ 	.word	0x00004030


	//   ....[28]....
        /*019c*/ 	.word	0x00004070


	//   ....[29]....
        /*01a0*/ 	.word	0x000040a0


	//----- nvinfo : EIATTR_VRC_CTA_INIT_COUNT
	.align		4
.L_204:
        /*01a4*/ 	.byte	0x02, 0x4a
	.zero		1
	.zero		1


	//----- nvinfo : EIATTR_EXIT_INSTR_OFFSETS
	.align		4
        /*01a8*/ 	.byte	0x04, 0x1c
        /*01aa*/ 	.short	(.L_206 - .L_205)


	//   ....[0]....
.L_205:
        /*01ac*/ 	.word	0x00000080


	//   ....[1]....
        /*01b0*/ 	.word	0x000000c0


	//   ....[2]....
        /*01b4*/ 	.word	0x00004280


	//   ....[3]....
        /*01b8*/ 	.word	0x000042d0


	//----- nvinfo : EIATTR_MAX_THREADS
	.align		4
.L_206:
        /*01bc*/ 	.byte	0x04, 0x05
        /*01be*/ 	.short	(.L_208 - .L_207)
.L_207:
        /*01c0*/ 	.word	0x00000200
        /*01c4*/ 	.word	0x00000001
        /*01c8*/ 	.word	0x00000001


	//----- nvinfo : EIATTR_CRS_STACK_SIZE
	.align		4
.L_208:
        /*01cc*/ 	.byte	0x04, 0x1e
        /*01ce*/ 	.short	(.L_210 - .L_209)
.L_209:
        /*01d0*/ 	.word	0x00000000


	//----- nvinfo : EIATTR_CBANK_PARAM_SIZE
	.align		4
.L_210:
        /*01d4*/ 	.byte	0x03, 0x19
        /*01d6*/ 	.short	0x001d


	//----- nvinfo : EIATTR_PARAM_CBANK
	.align		4
        /*01d8*/ 	.byte	0x04, 0x0a
        /*01da*/ 	.short	(.L_212 - .L_211)
	.align		4
.L_211:
        /*01dc*/ 	.word	index@(.nv.constant0._ZN3cub18CUB_300001_SM_10006detail6reduce28DeviceReduceSingleTileKernelINS2_10policy_hubIfjN4cuda3std3__44plusIfEEE10Policy1000EPfSC_iS9_ffNS7_10__identityEEEvT0_T1_T2_T3_T4_T6_)
        /*01e0*/ 	.short	0x0380
        /*01e2*/ 	.short	0x001d


	//----- nvinfo : EIATTR_SW_WAR
	.align		4
.L_212:
        /*01e4*/ 	.byte	0x04, 0x36
        /*01e6*/ 	.short	(.L_214 - .L_213)
.L_213:
        /*01e8*/ 	.word	0x00000008
.L_214:


//--------------------- .nv.info._ZN3cub18CUB_300001_SM_10006detail6reduce18DeviceReduceKernelINS2_10policy_hubIfjN4cuda3std3__44plusIfEEE10Policy1000EN6thrust24THRUST_300001_SM_1000_NS6detail15normal_iteratorINSD_10device_ptrI6float2EEEEjS9_f27Point_To_Trajectory_FunctorEEvT0_PT3_T1_NS0_13GridEvenShareISO_EET2_T4_ --------------------------
	.section	.nv.info._ZN3cub18CUB_300001_SM_10006detail6reduce18DeviceReduceKernelINS2_10policy_hubIfjN4cuda3std3__44plusIfEEE10Policy1000EN6thrust24THRUST_300001_SM_1000_NS6detail15normal_iteratorINSD_10device_ptrI6float2EEEEjS9_f27Point_To_Trajectory_FunctorEEvT0_PT3_T1_NS0_13GridEvenShareISO_EET2_T4_,"",@"SHT_CUDA_INFO"
	.sectionflags	@""
	.align	4


	//----- nvinfo : EIATTR_CUDA_API_VERSION
	.align		4
        /*0000*/ 	.byte	0x04, 0x37
        /*0002*/ 	.short	(.L_216 - .L_215)
.L_215:
        /*0004*/ 	.word	0x00000082


	//----- nvinfo : EIATTR_KPARAM_INFO
	.align		4
.L_216:
        /*0008*/ 	.byte	0x04, 0x17
        /*000a*/ 	.short	(.L_218 - .L_217)
.L_217:
        /*000c*/ 	.word	0x00000000
        /*0010*/ 	.short	0x0005
        /*0012*/ 	.short	0x0040
        /*0014*/ 	.byte	0x00, 0xf0, 0x41, 0x00


	//----- nvinfo : EIATTR_KPARAM_INFO
	.align		4
.L_218:
        /*0018*/ 	.byte	0x04, 0x17
        /*001a*/ 	.short	(.L_220 - .L_219)
.L_219:
        /*001c*/ 	.word	0x00000000
        /*0020*/ 	.short	0x0004
        /*0022*/ 	.short	0x003c
        /*0024*/ 	.byte	0x00, 0xf0, 0x05, 0x00


	//----- nvinfo : EIATTR_KPARAM_INFO
	.align		4
.L_220:
        /*0028*/ 	.byte	0x04, 0x17
        /*002a*/ 	.short	(.L_222 - .L_221)
.L_221:
        /*002c*/ 	.word	0x00000000
        /*0030*/ 	.short	0x0003
        /*0032*/ 	.short	0x0014
        /*0034*/ 	.byte	0x00, 0xf0, 0xa1, 0x00


	//----- nvinfo : EIATTR_KPARAM_INFO
	.align		4
.L_222:
        /*0038*/ 	.byte	0x04, 0x17
        /*003a*/ 	.short	(.L_224 - .L_223)
.L_223:
        /*003c*/ 	.word	0x00000000
        /*0040*/ 	.short	0x0002
        /*0042*/ 	.short	0x0010
        /*0044*/ 	.byte	0x00, 0xf0, 0x11, 0x00


	//----- nvinfo : EIATTR_KPARAM_INFO
	.align		4
.L_224:
        /*0048*/ 	.byte	0x04, 0x17
        /*004a*/ 	.short	(.L_226 - .L_225)
.L_225:
        /*004c*/ 	.word	0x00000000
        /*0050*/ 	.short	0x0001
        /*0052*/ 	.short	0x0008
        /*0054*/ 	.byte	0x00, 0xf5, 0x21, 0x00


	//----- nvinfo : EIATTR_KPARAM_INFO
	.align		4
.L_226:
        /*0058*/ 	.byte	0x04, 0x17
        /*005a*/ 	.short	(.L_228 - .L_227)
.L_227:
        /*005c*/ 	.word	0x00000000
        /*0060*/ 	.short	0x0000
        /*0062*/ 	.short	0x0000
        /*0064*/ 	.byte	0x00, 0xf0, 0x21, 0x00


	//----- nvinfo : EIATTR_SPARSE_MMA_MASK
	.align		4
.L_228:
        /*0068*/ 	.byte	0x03, 0x50
        /*006a*/ 	.short	0x0000


	//----- nvinfo : EIATTR_MAXREG_COUNT
	.align		4
        /*006c*/ 	.byte	0x03, 0x1b
        /*006e*/ 	.short	0x0080


	//----- nvinfo : EIATTR_NUM_BARRIERS
	.align		4
        /*0070*/ 	.byte	0x02, 0x4c
        /*0072*/ 	.byte	0x01
	.zero		1


	//----- nvinfo : EIATTR_ANNOTATIONS
	.align		4
        /*0074*/ 	.byte	0x04, 0x55
        /*0076*/ 	.short	(.L_230 - .L_229)


	//   ....[0]....
.L_229:
        /*0078*/ 	.word	0x00000001
        /*007c*/ 	.byte	0x20, 0x3c, 0x00, 0x00, 0x01, 0x00, 0x00, 0x00, 0xa0, 0x52, 0x00, 0x00, 0x01, 0x00, 0x00, 0x00
        /* <DEDUP_REMOVED lines=11> */
        /*013c*/ 	.byte	0x40, 0x06, 0x03, 0x00, 0x01, 0x00, 0x00, 0x00, 0xe0, 0x1c, 0x03, 0x00


	//----- nvinfo : EIATTR_MERCURY_ISA_VERSION
	.align		4
.L_230:
        /*0148*/ 	.byte	0x03, 0x5f
        /*014a*/ 	.short	0x0101


	//----- nvinfo : EIATTR_UNUSED_LOAD_BYTE_OFFSET
	.align		4
        /*014c*/ 	.byte	0x04, 0x44
        /*014e*/ 	.short	(.L_232 - .L_231)


	//   ....[0]....
.L_231:
        /*0150*/ 	.word	0x00003590
        /*0154*/ 	.word	0x0000fff0


	//   ....[1]....
        /*0158*/ 	.word	0x000039b0
        /*015c*/ 	.word	0x0000fff0


	//   ....[2]....
        /*0160*/ 	.word	0x00032350
        /*0164*/ 	.word	0x0000fff0


	//----- nvinfo : EIATTR_COOP_GROUP_MASK_REGIDS
	.align		4
.L_232:
        /*0168*/ 	.byte	0x04, 0x29
        /*016a*/ 	.short	(.L_234 - .L_233)


	//   ....[0]....
.L_233:
        /*016c*/ 	.word	0xffffffff


	//   ....[1]....
        /*0170*/ 	.word	0xffffffff


	//   ....[2]....
        /*0174*/ 	.word	0xffffffff


	//   ....[3]....
        /*0178*/ 	.word	0xffffffff


	//   ....[4]....
        /*017c*/ 	.word	0xffffffff


	//   ....[5]....
        /*0180*/ 	.word	0xffffffff


	//   ....[6]....
        /*0184*/ 	.word	0xffffffff


	//   ....[7]....
        /*0188*/ 	.word	0xffffffff


	//   ....[8]....
        /*018c*/ 	.word	0xffffffff


	//   ....[9]....
        /*0190*/ 	.word	0xffffffff


	//   ....[10]....
        /*0194*/ 	.word	0xffffffff


	//   ....[11]....
        /*0198*/ 	.word	0xffffffff


	//   ....[12]....
        /*019c*/ 	.word	0xffffffff


	//   ....[13]....
        /*01a0*/ 	.word	0xffffffff


	//   ....[14]....
        /*01a4*/ 	.word	0xffffffff


	//----- nvinfo : EIATTR_COOP_GROUP_INSTR_OFFSETS
	.align		4
.L_234:
        /*01a8*/ 	.byte	0x04, 0x28
        /*01aa*/ 	.short	(.L_236 - .L_235)


	//   ....[0]....
.L_235:
        /*01ac*/ 	.word	0x000033a0


	//   ....[1]....
        /*01b0*/ 	.word	0x00003400


	//   ....[2]....
        /*01b4*/ 	.word	0x00003470


	//   ....[3]....
        /*01b8*/ 	.word	0x000034c0


	//   ....[4]....
        /*01bc*/ 	.word	0x000034f0


	//   ....[5]....
        /*01c0*/ 	.word	0x00003740


	//   ....[6]....
        /*01c4*/ 	.word	0x000037d0


	//   ....[7]....
        /*01c8*/ 	.word	0x00003810


	//   ....[8]....
        /*01cc*/ 	.word	0x00003860


	//   ....[9]....
        /*01d0*/ 	.word	0x000038a0


	//   ....[10]....
        /*01d4*/ 	.word	0x00032160


	//   ....[11]....
        /*01d8*/ 	.word	0x000321f0


	//   ....[12]....
        /*01dc*/ 	.word	0x00032240


	//   ....[13]....
        /*01e0*/ 	.word	0x00032280


	//   ....[14]....
        /*01e4*/ 	.word	0x000322b0


	//----- nvinfo : EIATTR_VRC_CTA_INIT_COUNT
	.align		4
.L_236:
        /*01e8*/ 	.byte	0x02, 0x4a
	.zero		1
	.zero		1


	//----- nvinfo : EIATTR_EXIT_INSTR_OFFSETS
	.align		4
        /*01ec*/ 	.byte	0x04, 0x1c
        /*01ee*/ 	.short	(.L_238 - .L_237)


	//   ....[0]....
.L_237:
        /*01f0*/ 	.word	0x00032490


	//   ....[1]....
        /*01f4*/ 	.word	0x000324e0


	//----- nvinfo : EIATTR_MAX_THREADS
	.align		4
.L_238:
        /*01f8*/ 	.byte	0x04, 0x05
        /*01fa*/ 	.short	(.L_240 - .L_239)
.L_239:
        /*01fc*/ 	.word	0x00000200
        /*0200*/ 	.word	0x00000001
        /*0204*/ 	.word	0x00000001


	//----- nvinfo : EIATTR_CRS_STACK_SIZE
	.align		4
.L_240:
        /*0208*/ 	.byte	0x04, 0x1e
        /*020a*/ 	.short	(.L_242 - .L_241)
.L_241:
        /*020c*/ 	.word	0x00000000


	//----- nvinfo : EIATTR_CBANK_PARAM_SIZE
	.align		4
.L_242:
        /*0210*/ 	.byte	0x03, 0x19
        /*0212*/ 	.short	0x0050


	//----- nvinfo : EIATTR_PARAM_CBANK
	.align		4
        /*0214*/ 	.byte	0x04, 0x0a
        /*0216*/ 	.short	(.L_244 - .L_243)
	.align		4
.L_243:
        /*0218*/ 	.word	index@(.nv.constant0._ZN3cub18CUB_300001_SM_10006detail6reduce18DeviceReduceKernelINS2_10policy_hubIfjN4cuda3std3__44plusIfEEE10Policy1000EN6thrust24THRUST_300001_SM_1000_NS6detail15normal_iteratorINSD_10device_ptrI6float2EEEEjS9_f27Point_To_Trajectory_FunctorEEvT0_PT3_T1_NS0_13GridEvenShareISO_EET2_T4_)
        /*021c*/ 	.short	0x0380
        /*021e*/ 	.short	0x0050


	//----- nvinfo : EIATTR_SW_WAR
	.align		4
.L_244:
        /*0220*/ 	.byte	0x04, 0x36
        /*0222*/ 	.short	(.L_246 - .L_245)
.L_245:
        /*0224*/ 	.word	0x00000008
.L_246:


//--------------------- .nv.info._ZN3cub18CUB_300001_SM_10006detail6reduce28DeviceReduceSingleTileKernelINS2_10policy_hubIfjN4cuda3std3__44plusIfEEE10Policy1000EN6thrust24THRUST_300001_SM_1000_NS6detail15normal_iteratorINSD_10device_ptrI6float2EEEEPfjS9_ff27Point_To_Trajectory_FunctorEEvT0_T1_T2_T3_T4_T6_ --------------------------
	.section	.nv.info._ZN3cub18CUB_300001_SM_10006detail6reduce28DeviceReduceSingleTileKernelINS2_10policy_hubIfjN4cuda3std3__44plusIfEEE10Policy1000EN6thrust24THRUST_300001_SM_1000_NS6detail15normal_iteratorINSD_10device_ptrI6float2EEEEPfjS9_ff27Point_To_Trajectory_FunctorEEvT0_T1_T2_T3_T4_T6_,"",@"SHT_CUDA_INFO"
	.sectionflags	@""
	.align	4


	//----- nvinfo : EIATTR_CUDA_API_VERSION
	.align		4
        /*0000*/ 	.byte	0x04, 0x37
        /*0002*/ 	.short	(.L_248 - .L_247)
.L_247:
        /*0004*/ 	.word	0x00000082


	//----- nvinfo : EIATTR_KPARAM_INFO
	.align		4
.L_248:
        /*0008*/ 	.byte	0x04, 0x17
        /*000a*/ 	.short	(.L_250 - .L_249)
.L_249:
        /*000c*/ 	.word	0x00000000
        /*0010*/ 	.short	0x0005
        /*0012*/ 	.short	0x0020
        /*0014*/ 	.byte	0x00, 0xf0, 0x41, 0x00


	//----- nvinfo : EIATTR_KPARAM_INFO
	.align		4
.L_250:
        /*0018*/ 	.byte	0x04, 0x17
        /*001a*/ 	.short	(.L_252 - .L_251)
.L_251:
        /*001c*/ 	.word	0x00000000
        /*0020*/ 	.short	0x0004
        /*0022*/ 	.short	0x0018
        /*0024*/ 	.byte	0x00, 0xf0, 0x11, 0x00


	//----- nvinfo : EIATTR_KPARAM_INFO
	.align		4
.L_252:
        /*0028*/ 	.byte	0x04, 0x17
        /*002a*/ 	.short	(.L_254 - .L_253)
.L_253:
        /*002c*/ 	.word	0x00000000
        /*0030*/ 	.short	0x0003
        /*0032*/ 	.short	0x0014
        /*0034*/ 	.byte	0x00, 0xf0, 0x05, 0x00


	//----- nvinfo : EIATTR_KPARAM_INFO
	.align		4
.L_254:
        /*0038*/ 	.byte	0x04, 0x17
        /*003a*/ 	.short	(.L_256 - .L_255)
.L_255:
        /*003c*/ 	.word	0x00000000
        /*0040*/ 	.short	0x0002
        /*0042*/ 	.short	0x0010
        /*0044*/ 	.byte	0x00, 0xf0, 0x11, 0x00


	//----- nvinfo : EIATTR_KPARAM_INFO
	.align		4
.L_256:
        /*0048*/ 	.byte	0x04, 0x17
        /*004a*/ 	.short	(.L_258 - .L_257)
.L_257:
        /*004c*/ 	.word	0x00000000
        /*0050*/ 	.short	0x0001
        /*0052*/ 	.short	0x0008
        /*0054*/ 	.byte	0x00, 0xf5, 0x21, 0x00


	//----- nvinfo : EIATTR_KPARAM_INFO
	.align		4
.L_258:
        /*0058*/ 	.byte	0x04, 0x17
        /*005a*/ 	.short	(.L_260 - .L_259)
.L_259:
        /*005c*/ 	.word	0x00000000
        /*0060*/ 	.short	0x0000
        /*0062*/ 	.short	0x0000
        /*0064*/ 	.byte	0x00, 0xf0, 0x21, 0x00


	//----- nvinfo : EIATTR_SPARSE_MMA_MASK
	.align		4
.L_260:
        /*0068*/ 	.byte	0x03, 0x50
        /*006a*/ 	.short	0x0000


	//----- nvinfo : EIATTR_MAXREG_COUNT
	.align		4
        /*006c*/ 	.byte	0x03, 0x1b
        /*006e*/ 	.short	0x0080


	//----- nvinfo : EIATTR_NUM_BARRIERS
	.align		4
        /*0070*/ 	.byte	0x02, 0x4c
        /*0072*/ 	.byte	0x01
	.zero		1


	//----- nvinfo : EIATTR_MERCURY_ISA_VERSION
	.align		4
        /*0074*/ 	.byte	0x03, 0x5f
        /*0076*/ 	.short	0x0101


	//----- nvinfo : EIATTR_UNUSED_LOAD_BYTE_OFFSET
	.align		4
        /*0078*/ 	.byte	0x04, 0x44
        /*007a*/ 	.short	(.L_262 - .L_261)


	//   ....[0]....
.L_261:
        /*007c*/ 	.word	0x000035e0
        /*0080*/ 	.word	0x0000fff0


	//   ....[1]....
        /*0084*/ 	.word	0x00003a00
        /*0088*/ 	.word	0x0000fff0


	//   ....[2]....
        /*008c*/ 	.word	0x00032110
        /*0090*/ 	.word	0x0000fff0


	//----- nvinfo : EIATTR_COOP_GROUP_MASK_REGIDS
	.align		4
.L_262:
        /*0094*/ 	.byte	0x04, 0x29
        /*0096*/ 	.short	(.L_264 - .L_263)


	//   ....[0]....
.L_263:
        /*0098*/ 	.word	0xffffffff


	//   ....[1]....
        /*009c*/ 	.word	0xffffffff


	//   ....[2]....
        /*00a0*/ 	.word	0xffffffff


	//   ....[3]....
        /*00a4*/ 	.word	0xffffffff


	//   ....[4]....
        /*00a8*/ 	.word	0xffffffff


	//   ....[5]....
        /*00ac*/ 	.word	0xffffffff


	//   ....[6]....
        /*00b0*/ 	.word	0xffffffff


	//   ....[7]....
        /*00b4*/ 	.word	0xffffffff


	//   ....[8]....
        /*00b8*/ 	.word	0xffffffff


	//   ....[9]....
        /*00bc*/ 	.word	0xffffffff


	//   ....[10]....
        /*00c0*/ 	.word	0xffffffff


	//   ....[11]....
        /*00c4*/ 	.word	0xffffffff


	//   ....[12]....
        /*00c8*/ 	.word	0xffffffff


	//   ....[13]....
        /*00cc*/ 	.word	0xffffffff


	//   ....[14]....
        /*00d0*/ 	.word	0xffffffff


	//----- nvinfo : EIATTR_COOP_GROUP_INSTR_OFFSETS
	.align		4
.L_264:
        /*00d4*/ 	.byte	0x04, 0x28
        /*00d6*/ 	.short	(.L_266 - .L_265)


	//   ....[0]....
.L_265:
        /*00d8*/ 	.word	0x000033f0


	//   ....[1]....
        /*00dc*/ 	.word	0x00003450


	//   ....[2]....
        /*00e0*/ 	.word	0x000034c0


	//   ....[3]....
        /*00e4*/ 	.word	0x00003510


	//   ....[4]....
        /*00e8*/ 	.word	0x00003540


	//   ....[5]....
        /*00ec*/ 	.word	0x00003790


	//   ....[6]....
        /*00f0*/ 	.word	0x00003820


	//   ....[7]....
        /*00f4*/ 	.word	0x00003870


	//   ....[8]....
        /*00f8*/ 	.word	0x000038b0


	//   ....[9]....
        /*00fc*/ 	.word	0x000038f0


	//   ....[10]....
        /*0100*/ 	.word	0x00031f30


	//   ....[11]....
        /*0104*/ 	.word	0x00031fb0


	//   ....[12]....
        /*0108*/ 	.word	0x00032000


	//   ....[13]....
        /*010c*/ 	.word	0x00032040


	//   ....[14]....
        /*0110*/ 	.word	0x00032070


	//----- nvinfo : EIATTR_VRC_CTA_INIT_COUNT
	.align		4
.L_266:
        /*0114*/ 	.byte	0x02, 0x4a
	.zero		1
	.zero		1


	//----- nvinfo : EIATTR_EXIT_INSTR_OFFSETS
	.align		4
        /*0118*/ 	.byte	0x04, 0x1c
        /*011a*/ 	.short	(.L_268 - .L_267)


	//   ....[0]....
.L_267:
        /*011c*/ 	.word	0x00000070


	//   ....[1]....
        /*0120*/ 	.word	0x000000b0


	//   ....[2]....
        /*0124*/ 	.word	0x00032250


	//   ....[3]....
        /*0128*/ 	.word	0x000322a0


	//----- nvinfo : EIATTR_MAX_THREADS
	.align		4
.L_268:
        /*012c*/ 	.byte	0x04, 0x05
        /*012e*/ 	.short	(.L_270 - .L_269)
.L_269:
        /*0130*/ 	.word	0x00000200
        /*0134*/ 	.word	0x00000001
        /*0138*/ 	.word	0x00000001


	//----- nvinfo : EIATTR_CRS_STACK_SIZE
	.align		4
.L_270:
        /*013c*/ 	.byte	0x04, 0x1e
        /*013e*/ 	.short	(.L_272 - .L_271)
.L_271:
        /*0140*/ 	.word	0x00000000


	//----- nvinfo : EIATTR_CBANK_PARAM_SIZE
	.align		4
.L_272:
        /*0144*/ 	.byte	0x03, 0x19
        /*0146*/ 	.short	0x0030


	//----- nvinfo : EIATTR_PARAM_CBANK
	.align		4
        /*0148*/ 	.byte	0x04, 0x0a
        /*014a*/ 	.short	(.L_274 - .L_273)
	.align		4
.L_273:
        /*014c*/ 	.word	index@(.nv.constant0._ZN3cub18CUB_300001_SM_10006detail6reduce28DeviceReduceSingleTileKernelINS2_10policy_hubIfjN4cuda3std3__44plusIfEEE10Policy1000EN6thrust24THRUST_300001_SM_1000_NS6detail15normal_iteratorINSD_10device_ptrI6float2EEEEPfjS9_ff27Point_To_Trajectory_FunctorEEvT0_T1_T2_T3_T4_T6_)
        /*0150*/ 	.short	0x0380
        /*0152*/ 	.short	0x0030


	//----- nvinfo : EIATTR_SW_WAR
	.align		4
.L_274:
        /*0154*/ 	.byte	0x04, 0x36
        /*0156*/ 	.short	(.L_276 - .L_275)
.L_275:
        /*0158*/ 	.word	0x00000008
.L_276:


//--------------------- .nv.info._ZN3cub18CUB_300001_SM_10006detail11EmptyKernelIvEEvv --------------------------
	.section	.nv.info._ZN3cub18CUB_300001_SM_10006detail11EmptyKernelIvEEvv,"",@"SHT_CUDA_INFO"
	.sectionflags	@""
	.align	4


	//----- nvinfo : EIATTR_CUDA_API_VERSION
	.align		4
        /*0000*/ 	.byte	0x04, 0x37
        /*0002*/ 	.short	(.L_278 - .L_277)
.L_277:
        /*0004*/ 	.word	0x00000082


	//----- nvinfo : EIATTR_SPARSE_MMA_MASK
	.align		4
.L_278:
        /*0008*/ 	.byte	0x03, 0x50
        /*000a*/ 	.short	0x0000


	//----- nvinfo : EIATTR_MAXREG_COUNT
	.align		4
        /*000c*/ 	.byte	0x03, 0x1b
        /*000e*/ 	.short	0x00ff


	//----- nvinfo : EIATTR_MERCURY_ISA_VERSION
	.align		4
        /*0010*/ 	.byte	0x03, 0x5f
        /*0012*/ 	.short	0x0101


	//----- nvinfo : EIATTR_VRC_CTA_INIT_COUNT
	.align		4
        /*0014*/ 	.byte	0x02, 0x4a
	.zero		1
	.zero		1


	//----- nvinfo : EIATTR_EXIT_INSTR_OFFSETS
	.align		4
        /*0018*/ 	.byte	0x04, 0x1c
        /*001a*/ 	.short	(.L_280 - .L_279)


	//   ....[0]....
.L_279:
        /*001c*/ 	.word	0x00000010


	//----- nvinfo : EIATTR_SW_WAR
	.align		4
.L_280:
        /*0020*/ 	.byte	0x04, 0x36
        /*0022*/ 	.short	(.L_282 - .L_281)
.L_281:
        /*0024*/ 	.word	0x00000008
.L_282:


//--------------------- .nv.callgraph             --------------------------
	.section	.nv.callgraph,"",@"SHT_CUDA_CALLGRAPH"
	.align	4
	.sectionentsize	8
	.align		4
        /*0000*/ 	.word	0x00000000
	.align		4
        /*0004*/ 	.word	0xffffffff
	.align		4
        /*0008*/ 	.word	0x00000000
	.align		4
        /*000c*/ 	.word	0xfffffffe
	.align		4
        /*0010*/ 	.word	0x00000000
	.align		4
        /*0014*/ 	.word	0xfffffffd
	.align		4
        /*0018*/ 	.word	0x00000000
	.align		4
        /*001c*/ 	.word	0xfffffffc


//--------------------- .nv.constant4             --------------------------
	.section	.nv.constant4,"a",@progbits
	.align	8
	.align		8
.nv.constant4:
        /*0000*/ 	.dword	_ZN34_INTERNAL_9d69ed19_4_k_cu_fbacfe894cuda3std3__45__cpo5beginE
	.align		8
        /*0008*/ 	.dword	_ZN34_INTERNAL_9d69ed19_4_k_cu_fbacfe894cuda3std3__45__cpo3endE
	.align		8
        /*0010*/ 	.dword	_ZN34_INTERNAL_9d69ed19_4_k_cu_fbacfe894cuda3std3__45__cpo6cbeginE
	.align		8
        /*0018*/ 	.dword	_ZN34_INTERNAL_9d69ed19_4_k_cu_fbacfe894cuda3std3__45__cpo4cendE
	.align		8
        /*0020*/ 	.dword	_ZN34_INTERNAL_9d69ed19_4_k_cu_fbacfe894cuda3std3__45__cpo6rbeginE
	.align		8
        /*0028*/ 	.dword	_ZN34_INTERNAL_9d69ed19_4_k_cu_fbacfe894cuda3std3__45__cpo4rendE
	.align		8
        /*0030*/ 	.dword	_ZN34_INTERNAL_9d69ed19_4_k_cu_fbacfe894cuda3std3__45__cpo7crbeginE
	.align		8
        /*0038*/ 	.dword	_ZN34_INTERNAL_9d69ed19_4_k_cu_fbacfe894cuda3std3__45__cpo5crendE
	.align		8
        /*0040*/ 	.dword	_ZN34_INTERNAL_9d69ed19_4_k_cu_fbacfe894cuda3std3__436_GLOBAL__N__9d69ed19_4_k_cu_fbacfe896ignoreE
	.align		8
        /*0048*/ 	.dword	_ZN34_INTERNAL_9d69ed19_4_k_cu_fbacfe894cuda3std3__419piecewise_constructE
	.align		8
        /*0050*/ 	.dword	_ZN34_INTERNAL_9d69ed19_4_k_cu_fbacfe894cuda3std3__48in_placeE
	.align		8
        /*0058*/ 	.dword	_ZN34_INTERNAL_9d69ed19_4_k_cu_fbacfe894cuda3std3__420unreachable_sentinelE
	.align		8
        /*0060*/ 	.dword	_ZN34_INTERNAL_9d69ed19_4_k_cu_fbacfe894cuda3std3__47nulloptE
	.align		8
        /*0068*/ 	.dword	_ZN34_INTERNAL_9d69ed19_4_k_cu_fbacfe894cuda3std3__48unexpectE
	.align		8
        /*0070*/ 	.dword	_ZN34_INTERNAL_9d69ed19_4_k_cu_fbacfe894cuda3std6ranges3__45__cpo4swapE
	.align		8
        /*0078*/ 	.dword	_ZN34_INTERNAL_9d69ed19_4_k_cu_fbacfe894cuda3std6ranges3__45__cpo9iter_moveE
	.align		8
        /*0080*/ 	.dword	_ZN34_INTERNAL_9d69ed19_4_k_cu_fbacfe894cuda3std6ranges3__45__cpo5beginE
	.align		8
        /*0088*/ 	.dword	_ZN34_INTERNAL_9d69ed19_4_k_cu_fbacfe894cuda3std6ranges3__45__cpo3endE
	.align		8
        /*0090*/ 	.dword	_ZN34_INTERNAL_9d69ed19_4_k_cu_fbacfe894cuda3std6ranges3__45__cpo6cbeginE
	.align		8
        /*0098*/ 	.dword	_ZN34_INTERNAL_9d69ed19_4_k_cu_fbacfe894cuda3std6ranges3__45__cpo4cendE
	.align		8
        /*00a0*/ 	.dword	_ZN34_INTERNAL_9d69ed19_4_k_cu_fbacfe894cuda3std6ranges3__45__cpo7advanceE
	.align		8
        /*00a8*/ 	.dword	_ZN34_INTERNAL_9d69ed19_4_k_cu_fbacfe894cuda3std6ranges3__45__cpo9iter_swapE
	.align		8
        /*00b0*/ 	.dword	_ZN34_INTERNAL_9d69ed19_4_k_cu_fbacfe894cuda3std6ranges3__45__cpo4nextE
	.align		8
        /*00b8*/ 	.dword	_ZN34_INTERNAL_9d69ed19_4_k_cu_fbacfe894cuda3std6ranges3__45__cpo4prevE
	.align		8
        /*00c0*/ 	.dword	_ZN34_INTERNAL_9d69ed19_4_k_cu_fbacfe894cuda3std6ranges3__45__cpo4dataE
	.align		8
        /*00c8*/ 	.dword	_ZN34_INTERNAL_9d69ed19_4_k_cu_fbacfe894cuda3std6ranges3__45__cpo5cdataE
	.align		8
        /*00d0*/ 	.dword	_ZN34_INTERNAL_9d69ed19_4_k_cu_fbacfe894cuda3std6ranges3__45__cpo4sizeE
	.align		8
        /*00d8*/ 	.dword	_ZN34_INTERNAL_9d69ed19_4_k_cu_fbacfe894cuda3std6ranges3__45__cpo5ssizeE
	.align		8
        /*00e0*/ 	.dword	_ZN34_INTERNAL_9d69ed19_4_k_cu_fbacfe894cuda3std6ranges3__45__cpo8distanceE
	.align		8
        /*00e8*/ 	.dword	_ZN34_INTERNAL_9d69ed19_4_k_cu_fbacfe896thrust24THRUST_300001_SM_1000_NS8cuda_cub3parE
	.align		8
        /*00f0*/ 	.dword	_ZN34_INTERNAL_9d69ed19_4_k_cu_fbacfe896thrust24THRUST_300001_SM_1000_NS8cuda_cub10par_nosyncE
	.align		8
        /*00f8*/ 	.dword	_ZN34_INTERNAL_9d69ed19_4_k_cu_fbacfe896thrust24THRUST_300001_SM_1000_NS6system6detail10sequential3seqE
	.align		8
        /*0100*/ 	.dword	_ZN34_INTERNAL_9d69ed19_4_k_cu_fbacfe896thrust24THRUST_300001_SM_1000_NS12placeholders2_1E
	.align		8
        /*0108*/ 	.dword	_ZN34_INTERNAL_9d69ed19_4_k_cu_fbacfe896thrust24THRUST_300001_SM_1000_NS12placeholders2_2E
	.align		8
        /*0110*/ 	.dword	_ZN34_INTERNAL_9d69ed19_4_k_cu_fbacfe896thrust24THRUST_300001_SM_1000_NS12placeholders2_3E
	.align		8
        /*0118*/ 	.dword	_ZN34_INTERNAL_9d69ed19_4_k_cu_fbacfe896thrust24THRUST_300001_SM_1000_NS12placeholders2_4E
	.align		8
        /*0120*/ 	.dword	_ZN34_INTERNAL_9d69ed19_4_k_cu_fbacfe896thrust24THRUST_300001_SM_1000_NS12placeholders2_5E
	.align		8
        /*0128*/ 	.dword	_ZN34_INTERNAL_9d69ed19_4_k_cu_fbacfe896thrust24THRUST_300001_SM_1000_NS12placeholders2_6E
	.align		8
        /*0130*/ 	.dword	_ZN34_INTERNAL_9d69ed19_4_k_cu_fbacfe896thrust24THRUST_300001_SM_1000_NS12placeholders2_7E
	.align		8
        /*0138*/ 	.dword	_ZN34_INTERNAL_9d69ed19_4_k_cu_fbacfe896thrust24THRUST_300001_SM_1000_NS12placeholders2_8E
	.align		8
        /*0140*/ 	.dword	_ZN34_INTERNAL_9d69ed19_4_k_cu_fbacfe896thrust24THRUST_300001_SM_1000_NS12placeholders2_9E
	.align		8
        /*0148*/ 	.dword	_ZN34_INTERNAL_9d69ed19_4_k_cu_fbacfe896thrust24THRUST_300001_SM_1000_NS12placeholders3_10E
	.align		8
        /*0150*/ 	.dword	_ZN34_INTERNAL_9d69ed19_4_k_cu_fbacfe896thrust24THRUST_300001_SM_1000_NS3seqE


//--------------------- .text._ZN3cub18CUB_300001_SM_10006detail6reduce28DeviceReduceSingleTileKernelINS2_10policy_hubIfyN4cuda3std3__44plusIfEEE10Policy1000EPfSC_iS9_ffNS7_10__identityEEEvT0_T1_T2_T3_T4_T6_ --------------------------
	.section	.text._ZN3cub18CUB_300001_SM_10006detail6reduce28DeviceReduceSingleTileKernelINS2_10policy_hubIfyN4cuda3std3__44plusIfEEE10Policy1000EPfSC_iS9_ffNS7_10__identityEEEvT0_T1_T2_T3_T4_T6_,"ax",@progbits
	.align	128
        .global         _ZN3cub18CUB_300001_SM_10006detail6reduce28DeviceReduceSingleTileKernelINS2_10policy_hubIfyN4cuda3std3__44plusIfEEE10Policy1000EPfSC_iS9_ffNS7_10__identityEEEvT0_T1_T2_T3_T4_T6_
        .type           _ZN3cub18CUB_300001_SM_10006detail6reduce28DeviceReduceSingleTileKernelINS2_10policy_hubIfyN4cuda3std3__44plusIfEEE10Policy1000EPfSC_iS9_ffNS7_10__identityEEEvT0_T1_T2_T3_T4_T6_,@function
        .size           _ZN3cub18CUB_300001_SM_10006detail6reduce28DeviceReduceSingleTileKernelINS2_10policy_hubIfyN4cuda3std3__44plusIfEEE10Policy1000EPfSC_iS9_ffNS7_10__identityEEEvT0_T1_T2_T3_T4_T6_,(.L_x_5778 - _ZN3cub18CUB_300001_SM_10006detail6reduce28DeviceReduceSingleTileKernelINS2_10policy_hubIfyN4cuda3std3__44plusIfEEE10Policy1000EPfSC_iS9_ffNS7_10__identityEEEvT0_T1_T2_T3_T4_T6_)
        .other          _ZN3cub18CUB_300001_SM_10006detail6reduce28DeviceReduceSingleTileKernelINS2_10policy_hubIfyN4cuda3std3__44plusIfEEE10Policy1000EPfSC_iS9_ffNS7_10__identityEEEvT0_T1_T2_T3_T4_T6_,@"STO_CUDA_ENTRY STV_DEFAULT"
_ZN3cub18CUB_300001_SM_10006detail6reduce28DeviceReduceSingleTileKernelINS2_10policy_hubIfyN4cuda3std3__44plusIfEEE10Policy1000EPfSC_iS9_ffNS7_10__identityEEEvT0_T1_T2_T3_T4_T6_:
.text._ZN3cub18CUB_300001_SM_10006detail6reduce28DeviceReduceSingleTileKernelINS2_10policy_hubIfyN4cuda3std3__44plusIfEEE10Policy1000EPfSC_iS9_ffNS7_10__identityEEEvT0_T1_T2_T3_T4_T6_:
[----:B------:R-:W-:Y:S01]  /*0000*/  LDC R1, c[0x0][0x37c] ;  /* 0x0000df00ff017b82 */ /* 0x000fe20000000800 */
[----:B------:R-:W0:Y:S01]  /*0010*/  LDCU UR4, c[0x0][0x390] ;  /* 0x00007200ff0477ac */ /* 0x000e220008000800 */
[----:B------:R-:W1:Y:S01]  /*0020*/  LDCU.64 UR6, c[0x0][0x358] ;  /* 0x00006b00ff0677ac */ /* 0x000e620008000a00 */
[----:B0-----:R-:W-:-:S04]  /*0030*/  MOV R20, UR4 ;  /* 0x0000000400147c02 */ /* 0x001fc80008000f00 */
[----:B------:R-:W-:-:S13]  /*0040*/  ISETP.NE.AND P0, PT, R20, RZ, PT ;  /* 0x000000ff1400720c */ /* 0x000fda0003f05270 */
[----:B-1----:R-:W-:Y:S05]  /*0050*/  @P0 BRA `(.L_x_0) ;  /* 0x00000000001c0947 */ /* 0x002fea0003800000 */
[----:B------:R-:W0:Y:S02]  /*0060*/  S2R R0, SR_TID.X ;  /* 0x0000000000007919 */ /* 0x000e240000002100 */
[----:B0-----:R-:W-:-:S13]  /*0070*/  ISETP.NE.AND P0, PT, R0, RZ, PT ;  /* 0x000000ff0000720c */ /* 0x001fda0003f05270 */
[----:B------:R-:W-:Y:S05]  /*0080*/  @P0 EXIT ;  /* 0x000000000000094d */ /* 0x000fea0003800000 */
[----:B------:R-:W0:Y:S08]  /*0090*/  LDC R5, c[0x0][0x398] ;  /* 0x0000e600ff057b82 */ /* 0x000e300000000800 */
[----:B------:R-:W0:Y:S02]  /*00a0*/  LDC.64 R2, c[0x0][0x388] ;  /* 0x0000e200ff027b82 */ /* 0x000e240000000a00 */
[----:B0-----:R-:W-:Y:S01]  /*00b0*/  STG.E desc[UR6][R2.64], R5 ;  /* 0x0000000502007986 */ /* 0x001fe2000c101906 */
[----:B------:R-:W-:Y:S05]  /*00c0*/  EXIT ;  /* 0x000000000000794d */ /* 0x000fea0003800000 */
.L_x_0:
[----:B------:R-:W0:Y:S01]  /*00d0*/  LDCU UR4, c[0x0][0x380] ;  /* 0x00007000ff0477ac */ /* 0x000e220008000800 */
[----:B------:R-:W-:Y:S01]  /*00e0*/  BSSY.RECONVERGENT B0, `(.L_x_1) ;  /* 0x00003ca000007945 */ /* 0x000fe20003800200 */
[----:B0-----:R-:W-:-:S09]  /*00f0*/  ULOP3.LUT UP0, URZ, UR4, 0xf, URZ, 0xc0, !UPT ;  /* 0x0000000f04ff7892 */ /* 0x001fd2000f80c0ff */
[----:B------:R-:W-:Y:S05]  /*0100*/  BRA.U UP0, `(.L_x_2) ;  /* 0x0000001d00607547 */ /* 0x000fea000b800000 */
[----:B------:R-:W-:-:S13]  /*0110*/  ISETP.GT.AND P0, PT, R20, 0xfff, PT ;  /* 0x00000fff1400780c */ /* 0x000fda0003f04270 */
[----:B------:R-:W-:Y:S05]  /*0120*/  @P0 BRA `(.L_x_3) ;  /* 0x0000000c00a80947 */ /* 0x000fea0003800000 */
[----:B------:R-:W0:Y:S01]  /*0130*/  S2R R9, SR_TID.X ;  /* 0x0000000000097919 */ /* 0x000e220000002100 */
[----:B------:R-:W-:Y:S01]  /*0140*/  BSSY.RECONVERGENT B1, `(.L_x_4) ;  /* 0x0000009000017945 */ /* 0x000fe20003800200 */
[----:B------:R-:W-:Y:S01]  /*0150*/  HFMA2 R0, -RZ, RZ, 0, 0 ;  /* 0x00000000ff007431 */ /* 0x000fe200000001ff */
[----:B0-----:R-:W-:Y:S02]  /*0160*/  ISETP.GE.AND P0, PT, R9, R20, PT ;  /* 0x000000140900720c */ /* 0x001fe40003f06270 */
[----:B------:R-:W-:-:S11]  /*0170*/  MOV R11, R9 ;  /* 0x00000009000b7202 */ /* 0x000fd60000000f00 */
[----:B------:R-:W-:Y:S05]  /*0180*/  @P0 BRA `(.L_x_5) ;  /* 0x0000000000100947 */ /* 0x000fea0003800000 */
[----:B------:R-:W0:Y:S02]  /*0190*/  LDC.64 R2, c[0x0][0x380] ;  /* 0x0000e000ff027b82 */ /* 0x000e240000000a00 */
[----:B0-----:R-:W-:-:S05]  /*01a0*/  IMAD.WIDE.U32 R2, R9, 0x4, R2 ;  /* 0x0000000409027825 */ /* 0x001fca00078e0002 */
[----:B------:R0:W5:Y:S01]  /*01b0*/  LDG.E.CONSTANT R0, desc[UR6][R2.64] ;  /* 0x0000000602007981 */ /* 0x000162000c1e9900 */
[----:B------:R-:W-:-:S07]  /*01c0*/  IADD3 R11, PT, PT, R9, 0x100, RZ ;  /* 0x00000100090b7810 */ /* 0x000fce0007ffe0ff */
.L_x_5:
[----:B------:R-:W-:Y:S05]  /*01d0*/  BSYNC.RECONVERGENT B1 ;  /* 0x0000000000017941 */ /* 0x000fea0003800200 */
.L_x_4:
[----:B------:R-:W-:Y:S01]  /*01e0*/  ISETP.GE.AND P0, PT, R11, R20, PT ;  /* 0x000000140b00720c */ /* 0x000fe20003f06270 */
[----:B------:R-:W-:-:S12]  /*01f0*/  BSSY.RECONVERGENT B1, `(.L_x_6) ;  /* 0x0000074000017945 */ /* 0x000fd80003800200 */
[----:B------:R-:W-:Y:S05]  /*0200*/  @P0 BRA `(.L_x_7) ;  /* 0x0000000400c80947 */ /* 0x000fea0003800000 */
[----:B0-----:R-:W-:Y:S01]  /*0210*/  LOP3.LUT R3, RZ, R11, RZ, 0x33, !PT ;  /* 0x0000000bff037212 */ /* 0x001fe200078e33ff */
[----:B------:R-:W-:Y:S03]  /*0220*/  BSSY.RECONVERGENT B2, `(.L_x_8) ;  /* 0x0000015000027945 */ /* 0x000fe60003800200 */
[----:B------:R-:W-:-:S04]  /*0230*/  IADD3 R4, PT, PT, R3, R20, RZ ;  /* 0x0000001403047210 */ /* 0x000fc80007ffe0ff */
[C---:B------:R-:W-:Y:S02]  /*0240*/  LOP3.LUT R2, R4.reuse, 0x300, RZ, 0xc0, !PT ;  /* 0x0000030004027812 */ /* 0x040fe400078ec0ff */
[----:B------:R-:W-:Y:S02]  /*0250*/  ISETP.GE.U32.AND P1, PT, R4, 0x300, PT ;  /* 0x000003000400780c */ /* 0x000fe40003f26070 */
[----:B------:R-:W-:-:S13]  /*0260*/  ISETP.NE.AND P0, PT, R2, 0x300, PT ;  /* 0x000003000200780c */ /* 0x000fda0003f05270 */
[----:B------:R-:W-:Y:S05]  /*0270*/  @!P0 BRA `(.L_x_9) ;  /* 0x00000000003c8947 */ /* 0x000fea0003800000 */
[----:B------:R-:W0:Y:S01]  /*0280*/  LDC.64 R2, c[0x0][0x380] ;  /* 0x0000e000ff027b82 */ /* 0x000e220000000a00 */
[----:B------:R-:W-:-:S04]  /*0290*/  LEA.HI R4, R4, 0x1, RZ, 0x18 ;  /* 0x0000000104047811 */ /* 0x000fc800078fc0ff */
[----:B------:R-:W-:-:S04]  /*02a0*/  LOP3.LUT R4, R4, 0x3, RZ, 0xc0, !PT ;  /* 0x0000000304047812 */ /* 0x000fc800078ec0ff */
[----:B------:R-:W-:Y:S01]  /*02b0*/  IADD3 R4, PT, PT, -R4, RZ, RZ ;  /* 0x000000ff04047210 */ /* 0x000fe20007ffe1ff */
[----:B0-----:R-:W-:-:S05]  /*02c0*/  IMAD.WIDE.U32 R2, R11, 0x4, R2 ;  /* 0x000000040b027825 */ /* 0x001fca00078e0002 */
[----:B------:R-:W-:-:S07]  /*02d0*/  MOV R5, R3 ;  /* 0x0000000300057202 */ /* 0x000fce0000000f00 */
.L_x_10:
[----:B------:R-:W-:-:S06]  /*02e0*/  MOV R3, R5 ;  /* 0x0000000500037202 */ /* 0x000fcc0000000f00 */
[----:B------:R0:W2:Y:S01]  /*02f0*/  LDG.E.CONSTANT R3, desc[UR6][R2.64] ;  /* 0x0000000602037981 */ /* 0x0000a2000c1e9900 */
[----:B------:R-:W-:Y:S01]  /*0300*/  IADD3 R4, PT, PT, R4, 0x1, RZ ;  /* 0x0000000104047810 */ /* 0x000fe20007ffe0ff */
[----:B------:R-:W-:-:S03]  /*0310*/  VIADD R11, R11, 0x100 ;  /* 0x000001000b0b7836 */ /* 0x000fc60000000000 */
[----:B------:R-:W-:Y:S02]  /*0320*/  ISETP.NE.AND P0, PT, R4, RZ, PT ;  /* 0x000000ff0400720c */ /* 0x000fe40003f05270 */
[----:B0-----:R-:W-:-:S04]  /*0330*/  IADD3 R2, P2, PT, R2, 0x400, RZ ;  /* 0x0000040002027810 */ /* 0x001fc80007f5e0ff */
[----:B------:R-:W-:Y:S01]  /*0340*/  IADD3.X R5, PT, PT, RZ, R5, RZ, P2, !PT ;  /* 0x00000005ff057210 */ /* 0x000fe200017fe4ff */
[----:B--2--5:R-:W-:-:S06]  /*0350*/  FADD R0, R3, R0 ;  /* 0x0000000003007221 */ /* 0x024fcc0000000000 */
[----:B------:R-:W-:Y:S05]  /*0360*/  @P0 BRA `(.L_x_10) ;  /* 0xfffffffc00dc0947 */ /* 0x000fea000383ffff */
.L_x_9:
[----:B------:R-:W-:Y:S05]  /*0370*/  BSYNC.RECONVERGENT B2 ;  /* 0x0000000000027941 */ /* 0x000fea0003800200 */
.L_x_8:
[----:B------:R-:W-:Y:S05]  /*0380*/  @!P1 BRA `(.L_x_7) ;  /* 0x0000000400689947 */ /* 0x000fea0003800000 */
[----:B------:R-:W-:Y:S01]  /*0390*/  IADD3 R2, PT, PT, -R11, R20, RZ ;  /* 0x000000140b027210 */ /* 0x000fe20007ffe1ff */
[----:B------:R-:W-:Y:S01]  /*03a0*/  BSSY.RECONVERGENT B2, `(.L_x_11) ;  /* 0x0000031000027945 */ /* 0x000fe20003800200 */
[----:B------:R-:W-:Y:S02]  /*03b0*/  PLOP3.LUT P0, PT, PT, PT, PT, 0x80, 0x8 ;  /* 0x000000000008781c */ /* 0x000fe40003f0f070 */
[----:B------:R-:W-:-:S13]  /*03c0*/  ISETP.GT.AND P1, PT, R2, 0xc00, PT ;  /* 0x00000c000200780c */ /* 0x000fda0003f24270 */
[----:B------:R-:W-:Y:S05]  /*03d0*/  @!P1 BRA `(.L_x_12) ;  /* 0x0000000000b49947 */ /* 0x000fea0003800000 */
[----:B------:R-:W-:Y:S02]  /*03e0*/  PLOP3.LUT P0, PT, PT, PT, PT, 0x8, 0x80 ;  /* 0x000000000080781c */ /* 0x000fe40003f0e170 */
[----:B------:R-:W-:-:S11]  /*03f0*/  IADD3 R8, PT, PT, R20, -0xc00, RZ ;  /* 0xfffff40014087810 */ /* 0x000fd60007ffe0ff */
.L_x_13:
[----:B------:R-:W0:Y:S01]  /*0400*/  LDC.64 R6, c[0x0][0x380] ;  /* 0x0000e000ff067b82 */ /* 0x000e220000000a00 */
[C---:B------:R-:W-:Y:S01]  /*0410*/  IADD3 R5, PT, PT, R11.reuse, 0x400, RZ ;  /* 0x000004000b057810 */ /* 0x040fe20007ffe0ff */
[----:B0-----:R-:W-:-:S05]  /*0420*/  IMAD.WIDE R24, R11, 0x4, R6 ;  /* 0x000000040b187825 */ /* 0x001fca00078e0206 */
[----:B------:R-:W2:Y:S04]  /*0430*/  LDG.E.CONSTANT R13, desc[UR6][R24.64] ;  /* 0x00000006180d7981 */ /* 0x000ea8000c1e9900 */
[----:B------:R-:W3:Y:S01]  /*0440*/  LDG.E.CONSTANT R10, desc[UR6][R24.64+0x400] ;  /* 0x00040006180a7981 */ /* 0x000ee2000c1e9900 */
[----:B------:R-:W-:-:S03]  /*0450*/  IMAD.WIDE R4, R5, 0x4, R6 ;  /* 0x0000000405047825 */ /* 0x000fc600078e0206 */
[----:B------:R-:W4:Y:S04]  /*0460*/  LDG.E.CONSTANT R12, desc[UR6][R24.64+0x800] ;  /* 0x00080006180c7981 */ /* 0x000f28000c1e9900 */
[----:B------:R-:W4:Y:S04]  /*0470*/  LDG.E.CONSTANT R17, desc[UR6][R24.64+0xc00] ;  /* 0x000c000618117981 */ /* 0x000f28000c1e9900 */
[----:B------:R-:W4:Y:S01]  /*0480*/  LDG.E.CONSTANT R16, desc[UR6][R4.64] ;  /* 0x0000000604107981 */ /* 0x000f22000c1e9900 */
[----:B------:R-:W-:-:S03]  /*0490*/  IADD3 R3, PT, PT, R11, 0x800, RZ ;  /* 0x000008000b037810 */ /* 0x000fc60007ffe0ff */
[----:B------:R-:W4:Y:S04]  /*04a0*/  LDG.E.CONSTANT R15, desc[UR6][R4.64+0x400] ;  /* 0x00040006040f7981 */ /* 0x000f28000c1e9900 */
[----:B------:R-:W4:Y:S01]  /*04b0*/  LDG.E.CONSTANT R14, desc[UR6][R4.64+0x800] ;  /* 0x00080006040e7981 */ /* 0x000f22000c1e9900 */
[----:B------:R-:W-:-:S03]  /*04c0*/  IMAD.WIDE R2, R3, 0x4, R6 ;  /* 0x0000000403027825 */ /* 0x000fc600078e0206 */
[----:B------:R-:W4:Y:S04]  /*04d0*/  LDG.E.CONSTANT R22, desc[UR6][R4.64+0xc00] ;  /* 0x000c000604167981 */ /* 0x000f28000c1e9900 */
[----:B------:R-:W4:Y:S01]  /*04e0*/  LDG.E.CONSTANT R21, desc[UR6][R2.64] ;  /* 0x0000000602157981 */ /* 0x000f22000c1e9900 */
[----:B------:R-:W-:-:S03]  /*04f0*/  IADD3 R23, PT, PT, R11, 0xc00, RZ ;  /* 0x00000c000b177810 */ /* 0x000fc60007ffe0ff */
[----:B------:R-:W4:Y:S04]  /*0500*/  LDG.E.CONSTANT R19, desc[UR6][R2.64+0x400] ;  /* 0x0004000602137981 */ /* 0x000f28000c1e9900 */
[----:B------:R-:W4:Y:S01]  /*0510*/  LDG.E.CONSTANT R18, desc[UR6][R2.64+0x800] ;  /* 0x0008000602127981 */ /* 0x000f22000c1e9900 */
[----:B------:R-:W-:-:S03]  /*0520*/  IMAD.WIDE R6, R23, 0x4, R6 ;  /* 0x0000000417067825 */ /* 0x000fc600078e0206 */
[----:B------:R-:W4:Y:S04]  /*0530*/  LDG.E.CONSTANT R26, desc[UR6][R2.64+0xc00] ;  /* 0x000c0006021a7981 */ /* 0x000f28000c1e9900 */
[----:B------:R-:W4:Y:S04]  /*0540*/  LDG.E.CONSTANT R25, desc[UR6][R6.64] ;  /* 0x0000000606197981 */ /* 0x000f28000c1e9900 */
[----:B------:R-:W4:Y:S04]  /*0550*/  LDG.E.CONSTANT R23, desc[UR6][R6.64+0x400] ;  /* 0x0004000606177981 */ /* 0x000f28000c1e9900 */
[----:B------:R-:W4:Y:S04]  /*0560*/  LDG.E.CONSTANT R24, desc[UR6][R6.64+0x800] ;  /* 0x0008000606187981 */ /* 0x000f28000c1e9900 */
[----:B------:R-:W4:Y:S01]  /*0570*/  LDG.E.CONSTANT R27, desc[UR6][R6.64+0xc00] ;  /* 0x000c0006061b7981 */ /* 0x000f22000c1e9900 */
[----:B------:R-:W-:-:S04]  /*0580*/  IADD3 R11, PT, PT, R11, 0x1000, RZ ;  /* 0x000010000b0b7810 */ /* 0x000fc80007ffe0ff */
[----:B------:R-:W-:Y:S01]  /*0590*/  ISETP.GE.AND P1, PT, R11, R8, PT ;  /* 0x000000080b00720c */ /* 0x000fe20003f26270 */
[----:B--2--5:R-:W-:-:S04]  /*05a0*/  FADD R13, R13, R0 ;  /* 0x000000000d0d7221 */ /* 0x024fc80000000000 */
[----:B---3--:R-:W-:-:S04]  /*05b0*/  FADD R13, R13, R10 ;  /* 0x0000000a0d0d7221 */ /* 0x008fc80000000000 */
[----:B----4-:R-:W-:-:S04]  /*05c0*/  FADD R12, R13, R12 ;  /* 0x0000000c0d0c7221 */ /* 0x010fc80000000000 */
[----:B------:R-:W-:-:S04]  /*05d0*/  FADD R17, R12, R17 ;  /* 0x000000110c117221 */ /* 0x000fc80000000000 */
        /* <DEDUP_REMOVED lines=11> */
[----:B------:R-:W-:Y:S01]  /*0690*/  FADD R0, R24, R27 ;  /* 0x0000001b18007221 */ /* 0x000fe20000000000 */
[----:B------:R-:W-:Y:S06]  /*06a0*/  @!P1 BRA `(.L_x_13) ;  /* 0xfffffffc00549947 */ /* 0x000fec000383ffff */
.L_x_12:
[----:B------:R-:W-:Y:S05]  /*06b0*/  BSYNC.RECONVERGENT B2 ;  /* 0x0000000000027941 */ /* 0x000fea0003800200 */
.L_x_11:
[----:B------:R-:W-:Y:S01]  /*06c0*/  IADD3 R2, PT, PT, -R11, R20, RZ ;  /* 0x000000140b027210 */ /* 0x000fe20007ffe1ff */
[----:B------:R-:W-:Y:S03]  /*06d0*/  BSSY.RECONVERGENT B2, `(.L_x_14) ;  /* 0x0000019000027945 */ /* 0x000fe60003800200 */
[----:B------:R-:W-:-:S13]  /*06e0*/  ISETP.GT.AND P1, PT, R2, 0x400, PT ;  /* 0x000004000200780c */ /* 0x000fda0003f24270 */
[----:B------:R-:W-:Y:S05]  /*06f0*/  @!P1 BRA `(.L_x_15) ;  /* 0x0000000000589947 */ /* 0x000fea0003800000 */
[----:B------:R-:W0:Y:S01]  /*0700*/  LDC.64 R4, c[0x0][0x380] ;  /* 0x0000e000ff047b82 */ /* 0x000e220000000a00 */
[C---:B------:R-:W-:Y:S02]  /*0710*/  VIADD R15, R11.reuse, 0x400 ;  /* 0x000004000b0f7836 */ /* 0x040fe40000000000 */
[----:B0-----:R-:W-:-:S05]  /*0720*/  IMAD.WIDE R2, R11, 0x4, R4 ;  /* 0x000000040b027825 */ /* 0x001fca00078e0204 */
[----:B------:R-:W2:Y:S04]  /*0730*/  LDG.E.CONSTANT R7, desc[UR6][R2.64] ;  /* 0x0000000602077981 */ /* 0x000ea8000c1e9900 */
[----:B------:R-:W3:Y:S01]  /*0740*/  LDG.E.CONSTANT R6, desc[UR6][R2.64+0x400] ;  /* 0x0004000602067981 */ /* 0x000ee2000c1e9900 */
[----:B------:R-:W-:-:S03]  /*0750*/  IMAD.WIDE R4, R15, 0x4, R4 ;  /* 0x000000040f047825 */ /* 0x000fc600078e0204 */
[----:B------:R-:W4:Y:S04]  /*0760*/  LDG.E.CONSTANT R13, desc[UR6][R2.64+0x800] ;  /* 0x00080006020d7981 */ /* 0x000f28000c1e9900 */
[----:B------:R-:W4:Y:S04]  /*0770*/  LDG.E.CONSTANT R15, desc[UR6][R2.64+0xc00] ;  /* 0x000c0006020f7981 */ /* 0x000f28000c1e9900 */
[----:B------:R-:W4:Y:S04]  /*0780*/  LDG.E.CONSTANT R17, desc[UR6][R4.64] ;  /* 0x0000000604117981 */ /* 0x000f28000c1e9900 */
[----:B------:R-:W4:Y:S04]  /*0790*/  LDG.E.CONSTANT R19, desc[UR6][R4.64+0x400] ;  /* 0x0004000604137981 */ /* 0x000f28000c1e9900 */
[----:B------:R-:W4:Y:S04]  /*07a0*/  LDG.E.CONSTANT R21, desc[UR6][R4.64+0x800] ;  /* 0x0008000604157981 */ /* 0x000f28000c1e9900 */
[----:B------:R-:W4:Y:S01]  /*07b0*/  LDG.E.CONSTANT R23, desc[UR6][R4.64+0xc00] ;  /* 0x000c000604177981 */ /* 0x000f22000c1e9900 */
[----:B------:R-:W-:-:S02]  /*07c0*/  PLOP3.LUT P0, PT, PT, PT, PT, 0x8, 0x80 ;  /* 0x000000000080781c */ /* 0x000fc40003f0e170 */
[----:B------:R-:W-:Y:S01]  /*07d0*/  IADD3 R11, PT, PT, R11, 0x800, RZ ;  /* 0x000008000b0b7810 */ /* 0x000fe20007ffe0ff */
[----:B--2--5:R-:W-:-:S04]  /*07e0*/  FADD R7, R0, R7 ;  /* 0x0000000700077221 */ /* 0x024fc80000000000 */
[----:B---3--:R-:W-:-:S04]  /*07f0*/  FADD R6, R7, R6 ;  /* 0x0000000607067221 */ /* 0x008fc80000000000 */
[----:B----4-:R-:W-:-:S04]  /*0800*/  FADD R6, R6, R13 ;  /* 0x0000000d06067221 */ /* 0x010fc80000000000 */
[----:B------:R-:W-:-:S04]  /*0810*/  FADD R6, R6, R15 ;  /* 0x0000000f06067221 */ /* 0x000fc80000000000 */
[----:B------:R-:W-:-:S04]  /*0820*/  FADD R6, R6, R17 ;  /* 0x0000001106067221 */ /* 0x000fc80000000000 */
[----:B------:R-:W-:-:S04]  /*0830*/  FADD R6, R6, R19 ;  /* 0x0000001306067221 */ /* 0x000fc80000000000 */
[----:B------:R-:W-:-:S04]  /*0840*/  FADD R6, R6, R21 ;  /* 0x0000001506067221 */ /* 0x000fc80000000000 */
[----:B------:R-:W-:-:S07]  /*0850*/  FADD R0, R6, R23 ;  /* 0x0000001706007221 */ /* 0x000fce0000000000 */
.L_x_15:
[----:B------:R-:W-:Y:S05]  /*0860*/  BSYNC.RECONVERGENT B2 ;  /* 0x0000000000027941 */ /* 0x000fea0003800200 */
.L_x_14:
[----:B------:R-:W-:-:S13]  /*0870*/  ISETP.LT.OR P0, PT, R11, R20, P0 ;  /* 0x000000140b00720c */ /* 0x000fda0000701670 */
[----:B------:R-:W-:Y:S05]  /*0880*/  @!P0 BRA `(.L_x_7) ;  /* 0x0000000000288947 */ /* 0x000fea0003800000 */
[----:B------:R-:W0:Y:S02]  /*0890*/  LDC.64 R2, c[0x0][0x380] ;  /* 0x0000e000ff027b82 */ /* 0x000e240000000a00 */
[----:B0-----:R-:W-:-:S05]  /*08a0*/  IMAD.WIDE R2, R11, 0x4, R2 ;  /* 0x000000040b027825 */ /* 0x001fca00078e0202 */
[----:B------:R-:W2:Y:S04]  /*08b0*/  LDG.E.CONSTANT R5, desc[UR6][R2.64] ;  /* 0x0000000602057981 */ /* 0x000ea8000c1e9900 */
[----:B------:R-:W3:Y:S04]  /*08c0*/  LDG.E.CONSTANT R4, desc[UR6][R2.64+0x400] ;  /* 0x0004000602047981 */ /* 0x000ee8000c1e9900 */
[----:B------:R-:W4:Y:S04]  /*08d0*/  LDG.E.CONSTANT R7, desc[UR6][R2.64+0x800] ;  /* 0x0008000602077981 */ /* 0x000f28000c1e9900 */
[----:B------:R-:W4:Y:S01]  /*08e0*/  LDG.E.CONSTANT R11, desc[UR6][R2.64+0xc00] ;  /* 0x000c0006020b7981 */ /* 0x000f22000c1e9900 */
[----:B--2--5:R-:W-:-:S04]  /*08f0*/  FADD R5, R0, R5 ;  /* 0x0000000500057221 */ /* 0x024fc80000000000 */
[----:B---3--:R-:W-:-:S04]  /*0900*/  FADD R4, R5, R4 ;  /* 0x0000000405047221 */ /* 0x008fc80000000000 */
[----:B----4-:R-:W-:-:S04]  /*0910*/  FADD R4, R4, R7 ;  /* 0x0000000704047221 */ /* 0x010fc80000000000 */
[----:B------:R-:W-:-:S07]  /*0920*/  FADD R0, R4, R11 ;  /* 0x0000000b04007221 */ /* 0x000fce0000000000 */
.L_x_7:
[----:B------:R-:W-:Y:S05]  /*0930*/  BSYNC.RECONVERGENT B1 ;  /* 0x0000000000017941 */ /* 0x000fea0003800200 */
.L_x_6:
[----:B------:R-:W-:Y:S02]  /*0940*/  ISETP.GE.AND P0, PT, R20, 0x100, PT ;  /* 0x000001001400780c */ /* 0x000fe40003f06270 */
[----:B-----5:R-:W-:-:S11]  /*0950*/  MOV R7, R0 ;  /* 0x0000000000077202 */ /* 0x020fd60000000f00 */
[----:B------:R-:W-:Y:S05]  /*0960*/  @!P0 BRA `(.L_x_16) ;  /* 0x0000000000ac8947 */ /* 0x000fea0003800000 */
[----:B------:R-:W1:Y:S01]  /*0970*/  S2R R6, SR_LANEID ;  /* 0x0000000000067919 */ /* 0x000e620000000000 */
[----:B------:R-:W2:Y:S02]  /*0980*/  SHFL.DOWN PT, R0, R7, 0x1, 0x1f ;  /* 0x08201f0007007f89 */ /* 0x000ea400000e0000 */
[----:B--2---:R-:W-:Y:S01]  /*0990*/  FADD R0, R0, R7 ;  /* 0x0000000700007221 */ /* 0x004fe20000000000 */
[C---:B-1----:R-:W-:Y:S02]  /*09a0*/  ISETP.GT.AND P0, PT, R6.reuse, 0x1e, PT ;  /* 0x0000001e0600780c */ /* 0x042fe40003f04270 */
[C---:B------:R-:W-:Y:S02]  /*09b0*/  ISETP.NE.AND P1, PT, R6.reuse, RZ, PT ;  /* 0x000000ff0600720c */ /* 0x040fe40003f25270 */
[----:B------:R-:W-:Y:S02]  /*09c0*/  FSEL R0, R7, R0, P0 ;  /* 0x0000000007007208 */ /* 0x000fe40000000000 */
[----:B------:R-:W-:-:S03]  /*09d0*/  ISETP.GT.AND P0, PT, R6, 0x1d, PT ;  /* 0x0000001d0600780c */ /* 0x000fc60003f04270 */
[----:B0-----:R-:W0:Y:S06]  /*09e0*/  SHFL.DOWN PT, R3, R0, 0x2, 0x1f ;  /* 0x08401f0000037f89 */ /* 0x001e2c00000e0000 */
[----:B------:R-:W1:Y:S01]  /*09f0*/  @!P1 S2R R5, SR_CgaCtaId ;  /* 0x0000000000059919 */ /* 0x000e620000008800 */
[----:B------:R-:W-:Y:S02]  /*0a00*/  @!P1 MOV R4, 0x400 ;  /* 0x0000040000049802 */ /* 0x000fe40000000f00 */
[----:B------:R-:W-:-:S04]  /*0a10*/  @!P1 SHF.R.U32.HI R2, RZ, 0x3, R9 ;  /* 0x00000003ff029819 */ /* 0x000fc80000011609 */
[----:B------:R-:W-:Y:S01]  /*0a20*/  @!P1 LOP3.LUT R2, R2, 0x7c, RZ, 0xc0, !PT ;  /* 0x0000007c02029812 */ /* 0x000fe200078ec0ff */
[----:B0-----:R-:W-:Y:S01]  /*0a30*/  @!P0 FADD R0, R0, R3 ;  /* 0x0000000300008221 */ /* 0x001fe20000000000 */
[----:B------:R-:W-:-:S04]  /*0a40*/  ISETP.GT.AND P0, PT, R6, 0x1b, PT ;  /* 0x0000001b0600780c */ /* 0x000fc80003f04270 */
[----:B------:R-:W0:Y:S01]  /*0a50*/  SHFL.DOWN PT, R3, R0, 0x4, 0x1f ;  /* 0x08801f0000037f89 */ /* 0x000e2200000e0000 */
[----:B-1----:R-:W-:-:S04]  /*0a60*/  @!P1 LEA R5, R5, R4, 0x18 ;  /* 0x0000000405059211 */ /* 0x002fc800078ec0ff */
[----:B------:R-:W-:-:S04]  /*0a70*/  @!P1 IADD3 R2, PT, PT, R2, R5, RZ ;  /* 0x0000000502029210 */ /* 0x000fc80007ffe0ff */
[----:B0-----:R-:W-:Y:S01]  /*0a80*/  @!P0 FADD R0, R0, R3 ;  /* 0x0000000300008221 */ /* 0x001fe20000000000 */
[----:B------:R-:W-:-:S04]  /*0a90*/  ISETP.GT.AND P0, PT, R6, 0x17, PT ;  /* 0x000000170600780c */ /* 0x000fc80003f04270 */
[----:B------:R-:W0:Y:S09]  /*0aa0*/  SHFL.DOWN PT, R3, R0, 0x8, 0x1f ;  /* 0x09001f0000037f89 */ /* 0x000e3200000e0000 */
[----:B0-----:R-:W-:Y:S01]  /*0ab0*/  @!P0 FADD R0, R0, R3 ;  /* 0x0000000300008221 */ /* 0x001fe20000000000 */
[----:B------:R-:W-:-:S04]  /*0ac0*/  ISETP.NE.AND P0, PT, R9, RZ, PT ;  /* 0x000000ff0900720c */ /* 0x000fc80003f05270 */
[----:B------:R-:W0:Y:S02]  /*0ad0*/  SHFL.DOWN PT, R3, R0, 0x10, 0x1f ;  /* 0x0a001f0000037f89 */ /* 0x000e2400000e0000 */
[----:B0-----:R-:W-:-:S05]  /*0ae0*/  FADD R3, R0, R3 ;  /* 0x0000000300037221 */ /* 0x001fca0000000000 */
[----:B------:R0:W-:Y:S01]  /*0af0*/  @!P1 STS [R2+0x8], R3 ;  /* 0x0000080302009388 */ /* 0x0001e20000000800 */
[----:B------:R-:W-:Y:S01]  /*0b00*/  BAR.SYNC.DEFER_BLOCKING 0x0 ;  /* 0x0000000000007b1d */ /* 0x000fe20000010000 */
[----:B------:R-:W-:-:S04]  /*0b10*/  ISETP.GT.AND P1, PT, R6, 0xf, PT ;  /* 0x0000000f0600780c */ /* 0x000fc80003f24270 */
[----:B------:R-:W-:Y:S01]  /*0b20*/  FSEL R0, R0, R3, P1 ;  /* 0x0000000300007208 */ /* 0x000fe20000800000 */
[----:B------:R-:W-:Y:S08]  /*0b30*/  @P0 BRA `(.L_x_17) ;  /* 0x0000003000900947 */ /* 0x000ff00003800000 */
[----:B------:R-:W1:Y:S01]  /*0b40*/  S2UR UR5, SR_CgaCtaId ;  /* 0x00000000000579c3 */ /* 0x000e620000008800 */
[----:B------:R-:W-:Y:S02]  /*0b50*/  UMOV UR4, 0x400 ;  /* 0x0000040000047882 */ /* 0x000fe40000000000 */
[----:B-1----:R-:W-:-:S09]  /*0b60*/  ULEA UR4, UR5, UR4, 0x18 ;  /* 0x0000000405047291 */ /* 0x002fd2000f8ec0ff */
[----:B0-----:R-:W0:Y:S04]  /*0b70*/  LDS R3, [UR4+0xc] ;  /* 0x00000c04ff037984 */ /* 0x001e280008000800 */
[----:B------:R-:W1:Y:S04]  /*0b80*/  LDS.128 R4, [UR4+0x10] ;  /* 0x00001004ff047984 */ /* 0x000e680008000c00 */
[----:B------:R-:W2:Y:S01]  /*0b90*/  LDS.64 R8, [UR4+0x20] ;  /* 0x00002004ff087984 */ /* 0x000ea20008000a00 */
[----:B0-----:R-:W-:-:S04]  /*0ba0*/  FADD R3, R0, R3 ;  /* 0x0000000300037221 */ /* 0x001fc80000000000 */
[----:B-1----:R-:W-:-:S04]  /*0bb0*/  FADD R4, R3, R4 ;  /* 0x0000000403047221 */ /* 0x002fc80000000000 */
[----:B------:R-:W-:-:S04]  /*0bc0*/  FADD R5, R4, R5 ;  /* 0x0000000504057221 */ /* 0x000fc80000000000 */
[----:B------:R-:W-:-:S04]  /*0bd0*/  FADD R6, R5, R6 ;  /* 0x0000000605067221 */ /* 0x000fc80000000000 */
[----:B------:R-:W-:-:S04]  /*0be0*/  FADD R7, R6, R7 ;  /* 0x0000000706077221 */ /* 0x000fc80000000000 */
[----:B--2---:R-:W-:-:S04]  /*0bf0*/  FADD R8, R7, R8 ;  /* 0x0000000807087221 */ /* 0x004fc80000000000 */
[----:B------:R-:W-:Y:S01]  /*0c00*/  FADD R0, R8, R9 ;  /* 0x0000000908007221 */ /* 0x000fe20000000000 */
[----:B------:R-:W-:Y:S06]  /*0c10*/  BRA `(.L_x_17) ;  /* 0x0000003000587947 */ /* 0x000fec0003800000 */
.L_x_16:
[----:B------:R-:W1:Y:S01]  /*0c20*/  S2R R4, SR_LANEID ;  /* 0x0000000000047919 */ /* 0x000e620000000000 */
[----:B------:R-:W-:-:S04]  /*0c30*/  LOP3.LUT R0, R9, 0x3e0, RZ, 0xc0, !PT ;  /* 0x000003e009007812 */ /* 0x000fc800078ec0ff */
[----:B0-----:R-:W-:Y:S02]  /*0c40*/  IADD3 R3, PT, PT, R0, 0x20, RZ ;  /* 0x0000002000037810 */ /* 0x001fe40007ffe0ff */
[----:B------:R-:W-:Y:S02]  /*0c50*/  LOP3.LUT R5, RZ, R0, RZ, 0x33, !PT ;  /* 0x00000000ff057212 */ /* 0x000fe400078e33ff */
[-C--:B------:R-:W-:Y:S02]  /*0c60*/  ISETP.GT.AND P0, PT, R3, R20.reuse, PT ;  /* 0x000000140300720c */ /* 0x080fe40003f04270 */
[----:B------:R-:W-:-:S04]  /*0c70*/  IADD3 R5, PT, PT, R5, R20, RZ ;  /* 0x0000001405057210 */ /* 0x000fc80007ffe0ff */
[----:B------:R-:W-:-:S05]  /*0c80*/  SEL R5, R5, 0x1f, P0 ;  /* 0x0000001f05057807 */ /* 0x000fca0000000000 */
[----:B------:R-:W0:Y:S01]  /*0c90*/  SHFL.DOWN PT, R0, R7, 0x1, R5 ;  /* 0x0820000007007989 */ /* 0x000e2200000e0005 */
[C---:B-1----:R-:W-:Y:S02]  /*0ca0*/  ISETP.GE.AND P0, PT, R4.reuse, R5, PT ;  /* 0x000000050400720c */ /* 0x042fe40003f06270 */
[C---:B------:R-:W-:Y:S02]  /*0cb0*/  IADD3 R2, PT, PT, R4.reuse, 0x2, RZ ;  /* 0x0000000204027810 */ /* 0x040fe40007ffe0ff */
[----:B------:R-:W-:-:S09]  /*0cc0*/  ISETP.NE.AND P1, PT, R4, RZ, PT ;  /* 0x000000ff0400720c */ /* 0x000fd20003f25270 */
[----:B0-----:R-:W-:Y:S01]  /*0cd0*/  @!P0 FADD R7, R0, R7 ;  /* 0x0000000700078221 */ /* 0x001fe20000000000 */
[-C--:B------:R-:W-:Y:S02]  /*0ce0*/  ISETP.GT.AND P0, PT, R2, R5.reuse, PT ;  /* 0x000000050200720c */ /* 0x080fe40003f04270 */
[----:B------:R-:W-:Y:S01]  /*0cf0*/  IADD3 R2, PT, PT, R4, 0x4, RZ ;  /* 0x0000000404027810 */ /* 0x000fe20007ffe0ff */
[----:B------:R-:W0:Y:S01]  /*0d00*/  @!P1 S2R R6, SR_CgaCtaId ;  /* 0x0000000000069919 */ /* 0x000e220000008800 */
[----:B------:R-:W-:Y:S01]  /*0d10*/  @!P1 MOV R3, 0x400 ;  /* 0x0000040000039802 */ /* 0x000fe20000000f00 */
[----:B------:R-:W1:Y:S08]  /*0d20*/  SHFL.DOWN PT, R0, R7, 0x2, R5 ;  /* 0x0840000007007989 */ /* 0x000e7000000e0005 */
[----:B-1----:R-:W-:Y:S01]  /*0d30*/  @!P0 FADD R7, R7, R0 ;  /* 0x0000000007078221 */ /* 0x002fe20000000000 */
[----:B------:R-:W-:-:S02]  /*0d40*/  ISETP.GT.AND P0, PT, R2, R5, PT ;  /* 0x000000050200720c */ /* 0x000fc40003f04270 */
[----:B------:R-:W-:Y:S02]  /*0d50*/  IADD3 R2, PT, PT, R4, 0x8, RZ ;  /* 0x0000000804027810 */ /* 0x000fe40007ffe0ff */
[----:B------:R-:W1:Y:S01]  /*0d60*/  SHFL.DOWN PT, R0, R7, 0x4, R5 ;  /* 0x0880000007007989 */ /* 0x000e6200000e0005 */
[----:B0-----:R-:W-:-:S08]  /*0d70*/  @!P1 LEA R3, R6, R3, 0x18 ;  /* 0x0000000306039211 */ /* 0x001fd000078ec0ff */
[----:B-1----:R-:W-:Y:S01]  /*0d80*/  @!P0 FADD R7, R7, R0 ;  /* 0x0000000007078221 */ /* 0x002fe20000000000 */
[----:B------:R-:W-:Y:S01]  /*0d90*/  ISETP.GT.AND P0, PT, R2, R5, PT ;  /* 0x000000050200720c */ /* 0x000fe20003f04270 */
[----:B------:R-:W-:-:S03]  /*0da0*/  VIADD R2, R4, 0x10 ;  /* 0x0000001004027836 */ /* 0x000fc60000000000 */
[----:B------:R-:W0:Y:S09]  /*0db0*/  SHFL.DOWN PT, R0, R7, 0x8, R5 ;  /* 0x0900000007007989 */ /* 0x000e3200000e0005 */
[----:B0-----:R-:W-:Y:S01]  /*0dc0*/  @!P0 FADD R7, R7, R0 ;  /* 0x0000000007078221 */ /* 0x001fe20000000000 */
[----:B------:R-:W-:-:S02]  /*0dd0*/  ISETP.GT.AND P0, PT, R2, R5, PT ;  /* 0x000000050200720c */ /* 0x000fc40003f04270 */
[----:B------:R-:W-:Y:S02]  /*0de0*/  @!P1 SHF.R.U32.HI R2, RZ, 0x3, R9 ;  /* 0x00000003ff029819 */ /* 0x000fe40000011609 */
[----:B------:R-:W0:Y:S02]  /*0df0*/  SHFL.DOWN PT, R0, R7, 0x10, R5 ;  /* 0x0a00000007007989 */ /* 0x000e2400000e0005 */
[----:B------:R-:W-:-:S04]  /*0e00*/  @!P1 LOP3.LUT R2, R2, 0x7c, RZ, 0xc0, !PT ;  /* 0x0000007c02029812 */ /* 0x000fc800078ec0ff */
[----:B------:R-:W-:-:S03]  /*0e10*/  @!P1 IADD3 R3, PT, PT, R2, R3, RZ ;  /* 0x0000000302039210 */ /* 0x000fc60007ffe0ff */
[----:B0-----:R-:W-:Y:S01]  /*0e20*/  @!P0 FADD R7, R7, R0 ;  /* 0x0000000007078221 */ /* 0x001fe20000000000 */
[----:B------:R-:W-:-:S04]  /*0e30*/  ISETP.NE.AND P0, PT, R9, RZ, PT ;  /* 0x000000ff0900720c */ /* 0x000fc80003f05270 */
[----:B------:R-:W-:-:S05]  /*0e40*/  MOV R0, R7 ;  /* 0x0000000700007202 */ /* 0x000fca0000000f00 */
[----:B------:R4:W-:Y:S01]  /*0e50*/  @!P1 STS [R3+0x8], R0 ;  /* 0x0000080003009388 */ /* 0x0009e20000000800 */
[----:B------:R-:W-:Y:S06]  /*0e60*/  BAR.SYNC.DEFER_BLOCKING 0x0 ;  /* 0x0000000000007b1d */ /* 0x000fec0000010000 */
[----:B------:R-:W-:Y:S05]  /*0e70*/  @P0 BRA `(.L_x_17) ;  /* 0x0000002c00c00947 */ /* 0x000fea0003800000 */
[----:B------:R-:W0:Y:S01]  /*0e80*/  S2UR UR5, SR_CgaCtaId ;  /* 0x00000000000579c3 */ /* 0x000e220000008800 */
[----:B------:R-:W-:Y:S01]  /*0e90*/  UMOV UR4, 0x400 ;  /* 0x0000040000047882 */ /* 0x000fe20000000000 */
[C---:B------:R-:W-:Y:S02]  /*0ea0*/  ISETP.GT.AND P2, PT, R20.reuse, 0x20, PT ;  /* 0x000000201400780c */ /* 0x040fe40003f44270 */
[C---:B------:R-:W-:Y:S02]  /*0eb0*/  ISETP.GT.AND P4, PT, R20.reuse, 0x40, PT ;  /* 0x000000401400780c */ /* 0x040fe40003f84270 */
[C---:B------:R-:W-:Y:S02]  /*0ec0*/  ISETP.GT.AND P3, PT, R20.reuse, 0x60, PT ;  /* 0x000000601400780c */ /* 0x040fe40003f64270 */
[----:B------:R-:W-:Y:S01]  /*0ed0*/  ISETP.GT.AND P1, PT, R20, 0x80, PT ;  /* 0x000000801400780c */ /* 0x000fe20003f24270 */
[----:B0-----:R-:W-:-:S09]  /*0ee0*/  ULEA UR4, UR5, UR4, 0x18 ;  /* 0x0000000405047291 */ /* 0x001fd2000f8ec0ff */
[----:B----4-:R-:W0:Y:S04]  /*0ef0*/  LDS R3, [UR4+0xc] ;  /* 0x00000c04ff037984 */ /* 0x010e280008000800 */
[----:B------:R-:W1:Y:S04]  /*0f00*/  LDS.128 R4, [UR4+0x10] ;  /* 0x00001004ff047984 */ /* 0x000e680008000c00 */
[----:B------:R-:W2:Y:S01]  /*0f10*/  LDS.64 R8, [UR4+0x20] ;  /* 0x00002004ff087984 */ /* 0x000ea20008000a00 */
[----:B0-----:R-:W-:Y:S01]  /*0f20*/  @P2 FADD R0, R0, R3 ;  /* 0x0000000300002221 */ /* 0x001fe20000000000 */
[----:B------:R-:W-:-:S03]  /*0f30*/  ISETP.GT.AND P2, PT, R20, 0xa0, PT ;  /* 0x000000a01400780c */ /* 0x000fc60003f44270 */
[----:B-1----:R-:W-:Y:S01]  /*0f40*/  @P4 FADD R0, R0, R4 ;  /* 0x0000000400004221 */ /* 0x002fe20000000000 */
[----:B------:R-:W-:-:S03]  /*0f50*/  ISETP.GT.AND P4, PT, R20, 0xc0, PT ;  /* 0x000000c01400780c */ /* 0x000fc60003f84270 */
[----:B------:R-:W-:Y:S01]  /*0f60*/  @P3 FADD R0, R0, R5 ;  /* 0x0000000500003221 */ /* 0x000fe20000000000 */
[----:B------:R-:W-:-:S03]  /*0f70*/  ISETP.GT.AND P3, PT, R20, 0xe0, PT ;  /* 0x000000e01400780c */ /* 0x000fc60003f64270 */
[----:B------:R-:W-:-:S04]  /*0f80*/  @P1 FADD R0, R0, R6 ;  /* 0x0000000600001221 */ /* 0x000fc80000000000 */
[----:B------:R-:W-:-:S04]  /*0f90*/  @P2 FADD R0, R0, R7 ;  /* 0x0000000700002221 */ /* 0x000fc80000000000 */
[----:B--2---:R-:W-:-:S04]  /*0fa0*/  @P4 FADD R0, R0, R8 ;  /* 0x0000000800004221 */ /* 0x004fc80000000000 */
[----:B------:R-:W-:Y:S01]  /*0fb0*/  @P3 FADD R0, R0, R9 ;  /* 0x0000000900003221 */ /* 0x000fe20000000000 */
[----:B------:R-:W-:Y:S06]  /*0fc0*/  BRA `(.L_x_17) ;  /* 0x0000002c006c7947 */ /* 0x000fec0003800000 */
.L_x_3:
[----:B------:R-:W0:Y:S01]  /*0fd0*/  S2R R0, SR_TID.X ;  /* 0x0000000000007919 */ /* 0x000e220000002100 */
[----:B------:R-:W1:Y:S01]  /*0fe0*/  LDC.64 R2, c[0x0][0x380] ;  /* 0x0000e000ff027b82 */ /* 0x000e620000000a00 */
[----:B0-----:R-:W-:-:S05]  /*0ff0*/  SHF.L.U32 R5, R0, 0x2, RZ ;  /* 0x0000000200057819 */ /* 0x001fca00000006ff */
[----:B-1----:R-:W-:-:S05]  /*1000*/  IMAD.WIDE.U32 R2, R5, 0x4, R2 ;  /* 0x0000000405027825 */ /* 0x002fca00078e0002 */
[----:B------:R-:W2:Y:S04]  /*1010*/  LDG.E.128.CONSTANT R4, desc[UR6][R2.64] ;  /* 0x0000000602047981 */ /* 0x000ea8000c1e9d00 */
[----:B------:R-:W3:Y:S04]  /*1020*/  LDG.E.128.CONSTANT R8, desc[UR6][R2.64+0x1000] ;  /* 0x0010000602087981 */ /* 0x000ee8000c1e9d00 */
[----:B------:R-:W4:Y:S04]  /*1030*/  LDG.E.128.CONSTANT R12, desc[UR6][R2.64+0x2000] ;  /* 0x00200006020c7981 */ /* 0x000f28000c1e9d00 */
[----:B------:R-:W5:Y:S01]  /*1040*/  LDG.E.128.CONSTANT R16, desc[UR6][R2.64+0x3000] ;  /* 0x0030000602107981 */ /* 0x000f62000c1e9d00 */
[----:B------:R-:W-:Y:S01]  /*1050*/  ISETP.GE.U32.AND P0, PT, R20, 0x2000, PT ;  /* 0x000020001400780c */ /* 0x000fe20003f06070 */
[----:B------:R-:W-:-:S02]  /*1060*/  HFMA2 R23, -RZ, RZ, 0, 0.00048828125 ;  /* 0x00001000ff177431 */ /* 0x000fc400000001ff */
[----:B--2---:R-:W-:Y:S01]  /*1070*/  FADD R4, R4, R5 ;  /* 0x0000000504047221 */ /* 0x004fe20000000000 */
[----:B------:R-:W-:Y:S01]  /*1080*/  FADD R7, R6, R7 ;  /* 0x0000000706077221 */ /* 0x000fe20000000000 */
[----:B---3--:R-:W-:Y:S01]  /*1090*/  FADD R8, R8, R9 ;  /* 0x0000000908087221 */ /* 0x008fe20000000000 */
[----:B------:R-:W-:Y:S02]  /*10a0*/  FADD R11, R10, R11 ;  /* 0x0000000b0a0b7221 */ /* 0x000fe40000000000 */
[----:B------:R-:W-:Y:S01]  /*10b0*/  FADD R4, R4, R7 ;  /* 0x0000000704047221 */ /* 0x000fe20000000000 */
[----:B----4-:R-:W-:Y:S01]  /*10c0*/  FADD R12, R12, R13 ;  /* 0x0000000d0c0c7221 */ /* 0x010fe20000000000 */
[----:B------:R-:W-:Y:S01]  /*10d0*/  FADD R15, R14, R15 ;  /* 0x0000000f0e0f7221 */ /* 0x000fe20000000000 */
[----:B------:R-:W-:Y:S01]  /*10e0*/  FADD R11, R8, R11 ;  /* 0x0000000b080b7221 */ /* 0x000fe20000000000 */
[----:B-----5:R-:W-:Y:S01]  /*10f0*/  FADD R16, R16, R17 ;  /* 0x0000001110107221 */ /* 0x020fe20000000000 */
[----:B------:R-:W-:Y:S01]  /*1100*/  FADD R19, R18, R19 ;  /* 0x0000001312137221 */ /* 0x000fe20000000000 */
[----:B------:R-:W-:Y:S01]  /*1110*/  FADD R12, R12, R15 ;  /* 0x0000000f0c0c7221 */ /* 0x000fe20000000000 */
[----:B------:R-:W-:-:S02]  /*1120*/  FADD R4, R4, R11 ;  /* 0x0000000b04047221 */ /* 0x000fc40000000000 */
[----:B------:R-:W-:-:S04]  /*1130*/  FADD R19, R16, R19 ;  /* 0x0000001310137221 */ /* 0x000fc80000000000 */
[----:B------:R-:W-:-:S04]  /*1140*/  FADD R19, R12, R19 ;  /* 0x000000130c137221 */ /* 0x000fc80000000000 */
[----:B------:R-:W-:Y:S01]  /*1150*/  FADD R21, R4, R19 ;  /* 0x0000001304157221 */ /* 0x000fe20000000000 */
[----:B------:R-:W-:Y:S06]  /*1160*/  @!P0 BRA `(.L_x_18) ;  /* 0x00000000007c8947 */ /* 0x000fec0003800000 */
[----:B------:R-:W0:Y:S01]  /*1170*/  LDC R24, c[0x0][0x390] ;  /* 0x0000e400ff187b82 */ /* 0x000e220000000800 */
[----:B------:R-:W-:Y:S02]  /*1180*/  IADD3 R22, PT, PT, R20, -0x1000, RZ ;  /* 0xfffff00014167810 */ /* 0x000fe40007ffe0ff */
[----:B------:R-:W-:-:S07]  /*1190*/  MOV R23, 0x1000 ;  /* 0x0000100000177802 */ /* 0x000fce0000000f00 */
.L_x_20:
[----:B------:R-:W-:-:S05]  /*11a0*/  IMAD.WIDE R26, R23, 0x4, R2 ;  /* 0x00000004171a7825 */ /* 0x000fca00078e0202 */
[----:B------:R-:W2:Y:S04]  /*11b0*/  LDG.E.128.CONSTANT R16, desc[UR6][R26.64+0x2000] ;  /* 0x002000061a107981 */ /* 0x000ea8000c1e9d00 */
[----:B------:R-:W3:Y:S04]  /*11c0*/  LDG.E.128.CONSTANT R4, desc[UR6][R26.64+0x3000] ;  /* 0x003000061a047981 */ /* 0x000ee8000c1e9d00 */
[----:B------:R-:W4:Y:S04]  /*11d0*/  LDG.E.128.CONSTANT R8, desc[UR6][R26.64] ;  /* 0x000000061a087981 */ /* 0x000f28000c1e9d00 */
[----:B------:R-:W5:Y:S01]  /*11e0*/  LDG.E.128.CONSTANT R12, desc[UR6][R26.64+0x1000] ;  /* 0x001000061a0c7981 */ /* 0x000f62000c1e9d00 */
[----:B0-----:R-:W-:Y:S01]  /*11f0*/  MOV R20, R24 ;  /* 0x0000001800147202 */ /* 0x001fe20000000f00 */
[----:B--2---:R-:W-:Y:S01]  /*1200*/  FADD R17, R17, R18 ;  /* 0x0000001211117221 */ /* 0x004fe20000000000 */
[----:B---3--:R-:W-:-:S02]  /*1210*/  FADD R18, R19, R4 ;  /* 0x0000000413127221 */ /* 0x008fc40000000000 */
[----:B------:R-:W-:Y:S01]  /*1220*/  IADD3 R4, PT, PT, -R23, R20, RZ ;  /* 0x0000001417047210 */ /* 0x000fe20007ffe1ff */
[----:B------:R-:W-:Y:S01]  /*1230*/  FADD R5, R5, R6 ;  /* 0x0000000605057221 */ /* 0x000fe20000000000 */
[----:B----4-:R-:W-:Y:S01]  /*1240*/  FADD R9, R9, R10 ;  /* 0x0000000a09097221 */ /* 0x010fe20000000000 */
[----:B------:R-:W-:Y:S01]  /*1250*/  FADD R8, R8, R21 ;  /* 0x0000001508087221 */ /* 0x000fe20000000000 */
[----:B------:R-:W-:Y:S01]  /*1260*/  ISETP.GE.AND P0, PT, R4, 0x1000, PT ;  /* 0x000010000400780c */ /* 0x000fe20003f06270 */
[----:B-----5:R-:W-:Y:S01]  /*1270*/  FADD R13, R13, R14 ;  /* 0x0000000e0d0d7221 */ /* 0x020fe20000000000 */
[----:B------:R-:W-:Y:S01]  /*1280*/  FADD R10, R11, R12 ;  /* 0x0000000c0b0a7221 */ /* 0x000fe20000000000 */
[----:B------:R-:W-:Y:S01]  /*1290*/  FADD R14, R15, R16 ;  /* 0x000000100f0e7221 */ /* 0x000fe20000000000 */
[----:B------:R-:W-:Y:S01]  /*12a0*/  FADD R8, R8, R9 ;  /* 0x0000000908087221 */ /* 0x000fe20000000000 */
[----:B------:R-:W-:Y:S01]  /*12b0*/  FADD R5, R18, R5 ;  /* 0x0000000512057221 */ /* 0x000fe20000000000 */
[----:B------:R-:W-:Y:S01]  /*12c0*/  FADD R13, R10, R13 ;  /* 0x0000000d0a0d7221 */ /* 0x000fe20000000000 */
[----:B------:R-:W-:-:S03]  /*12d0*/  FADD R14, R14, R17 ;  /* 0x000000110e0e7221 */ /* 0x000fc60000000000 */
[----:B------:R-:W-:Y:S01]  /*12e0*/  FADD R8, R8, R13 ;  /* 0x0000000d08087221 */ /* 0x000fe20000000000 */
[----:B------:R-:W-:-:S04]  /*12f0*/  FADD R5, R14, R5 ;  /* 0x000000050e057221 */ /* 0x000fc80000000000 */
[----:B------:R-:W-:-:S04]  /*1300*/  FADD R5, R8, R5 ;  /* 0x0000000508057221 */ /* 0x000fc80000000000 */
[----:B------:R-:W-:Y:S01]  /*1310*/  FADD R21, R7, R5 ;  /* 0x0000000507157221 */ /* 0x000fe20000000000 */
[----:B------:R-:W-:Y:S06]  /*1320*/  @!P0 BRA `(.L_x_19) ;  /* 0x0000000800308947 */ /* 0x000fec0003800000 */
[----:B------:R-:W-:-:S04]  /*1330*/  IADD3 R23, PT, PT, R23, 0x1000, RZ ;  /* 0x0000100017177810 */ /* 0x000fc80007ffe0ff */
[----:B------:R-:W-:-:S13]  /*1340*/  ISETP.GT.AND P0, PT, R23, R22, PT ;  /* 0x000000161700720c */ /* 0x000fda0003f04270 */
[----:B------:R-:W-:Y:S05]  /*1350*/  @!P0 BRA `(.L_x_20) ;  /* 0xfffffffc00908947 */ /* 0x000fea000383ffff */
.L_x_18:
[----:B------:R-:W-:-:S13]  /*1360*/  ISETP.GE.AND P0, PT, R23, R20, PT ;  /* 0x000000141700720c */ /* 0x000fda0003f06270 */
[----:B------:R-:W-:Y:S05]  /*1370*/  @P0 BRA `(.L_x_19) ;  /* 0x00000008001c0947 */ /* 0x000fea0003800000 */
[----:B------:R-:W-:Y:S01]  /*1380*/  IMAD.IADD R9, R20, 0x1, -R23 ;  /* 0x0000000114097824 */ /* 0x000fe200078e0a17 */
[----:B------:R-:W-:Y:S04]  /*1390*/  BSSY.RECONVERGENT B1, `(.L_x_19) ;  /* 0x0000085000017945 */ /* 0x000fe80003800200 */
[----:B------:R-:W-:-:S13]  /*13a0*/  ISETP.GE.AND P0, PT, R0, R9, PT ;  /* 0x000000090000720c */ /* 0x000fda0003f06270 */
[----:B------:R-:W-:Y:S05]  /*13b0*/  @P0 BRA `(.L_x_21) ;  /* 0x0000000800080947 */ /* 0x000fea0003800000 */
[-C--:B------:R-:W-:Y:S01]  /*13c0*/  LOP3.LUT R2, RZ, R0.reuse, RZ, 0x33, !PT ;  /* 0x00000000ff027212 */ /* 0x080fe200078e33ff */
[----:B------:R-:W-:Y:S01]  /*13d0*/  BSSY.RECONVERGENT B2, `(.L_x_22) ;  /* 0x0000015000027945 */ /* 0x000fe20003800200 */
[----:B------:R-:W-:Y:S02]  /*13e0*/  MOV R8, R0 ;  /* 0x0000000000087202 */ /* 0x000fe40000000f00 */
[----:B------:R-:W-:-:S04]  /*13f0*/  IADD3 R2, PT, PT, -R23, R20, R2 ;  /* 0x0000001417027210 */ /* 0x000fc80007ffe102 */
[C---:B------:R-:W-:Y:S02]  /*1400*/  LOP3.LUT R3, R2.reuse, 0x300, RZ, 0xc0, !PT ;  /* 0x0000030002037812 */ /* 0x040fe400078ec0ff */
[----:B------:R-:W-:Y:S02]  /*1410*/  ISETP.GE.U32.AND P1, PT, R2, 0x300, PT ;  /* 0x000003000200780c */ /* 0x000fe40003f26070 */
[----:B------:R-:W-:-:S13]  /*1420*/  ISETP.NE.AND P0, PT, R3, 0x300, PT ;  /* 0x000003000300780c */ /* 0x000fda0003f05270 */
[----:B------:R-:W-:Y:S05]  /*1430*/  @!P0 BRA `(.L_x_23) ;  /* 0x0000000000388947 */ /* 0x000fea0003800000 */
[----:B------:R-:W0:Y:S01]  /*1440*/  LDC.64 R4, c[0x0][0x380] ;  /* 0x0000e000ff047b82 */ /* 0x000e220000000a00 */
[----:B------:R-:W-:Y:S02]  /*1450*/  LEA.HI R2, R2, 0x1, RZ, 0x18 ;  /* 0x0000000102027811 */ /* 0x000fe400078fc0ff */
[----:B------:R-:W-:Y:S02]  /*1460*/  IADD3 R7, PT, PT, R0, R23, RZ ;  /* 0x0000001700077210 */ /* 0x000fe40007ffe0ff */
[----:B------:R-:W-:Y:S02]  /*1470*/  LOP3.LUT R2, R2, 0x3, RZ, 0xc0, !PT ;  /* 0x0000000302027812 */ /* 0x000fe400078ec0ff */
[----:B------:R-:W-:Y:S02]  /*1480*/  MOV R8, R0 ;  /* 0x0000000000087202 */ /* 0x000fe40000000f00 */
[----:B------:R-:W-:-:S07]  /*1490*/  IADD3 R6, PT, PT, -R2, RZ, RZ ;  /* 0x000000ff02067210 */ /* 0x000fce0007ffe1ff */
.L_x_24:
[----:B0-----:R-:W-:-:S06]  /*14a0*/  IMAD.WIDE.U32 R2, R7, 0x4, R4 ;  /* 0x0000000407027825 */ /* 0x001fcc00078e0004 */
[----:B------:R-:W2:Y:S01]  /*14b0*/  LDG.E.CONSTANT R2, desc[UR6][R2.64] ;  /* 0x0000000602027981 */ /* 0x000ea2000c1e9900 */
[----:B------:R-:W-:Y:S02]  /*14c0*/  IADD3 R6, PT, PT, R6, 0x1, RZ ;  /* 0x0000000106067810 */ /* 0x000fe40007ffe0ff */
[----:B------:R-:W-:Y:S02]  /*14d0*/  IADD3 R8, PT, PT, R8, 0x100, RZ ;  /* 0x0000010008087810 */ /* 0x000fe40007ffe0ff */
[----:B------:R-:W-:Y:S02]  /*14e0*/  ISETP.NE.AND P0, PT, R6, RZ, PT ;  /* 0x000000ff0600720c */ /* 0x000fe40003f05270 */
[----:B------:R-:W-:Y:S01]  /*14f0*/  IADD3 R7, PT, PT, R7, 0x100, RZ ;  /* 0x0000010007077810 */ /* 0x000fe20007ffe0ff */
[----:B--2---:R-:W-:-:S10]  /*1500*/  FADD R21, R2, R21 ;  /* 0x0000001502157221 */ /* 0x004fd40000000000 */
[----:B------:R-:W-:Y:S05]  /*1510*/  @P0 BRA `(.L_x_24) ;  /* 0xfffffffc00e00947 */ /* 0x000fea000383ffff */
.L_x_23:
[----:B------:R-:W-:Y:S05]  /*1520*/  BSYNC.RECONVERGENT B2 ;  /* 0x0000000000027941 */ /* 0x000fea0003800200 */
.L_x_22:
[----:B------:R-:W-:Y:S05]  /*1530*/  @!P1 BRA `(.L_x_21) ;  /* 0x0000000400a89947 */ /* 0x000fea0003800000 */
[----:B------:R-:W0:Y:S01]  /*1540*/  LDCU.64 UR4, c[0x0][0x380] ;  /* 0x00007000ff0477ac */ /* 0x000e220008000a00 */
[----:B------:R-:W-:Y:S01]  /*1550*/  IADD3 R5, PT, PT, R9, -R8, RZ ;  /* 0x8000000809057210 */ /* 0x000fe20007ffe0ff */
[----:B------:R-:W-:Y:S01]  /*1560*/  BSSY.RECONVERGENT B2, `(.L_x_25) ;  /* 0x000003b000027945 */ /* 0x000fe20003800200 */
[CC--:B------:R-:W-:Y:S02]  /*1570*/  IADD3 R3, P0, PT, R8.reuse, R23.reuse, RZ ;  /* 0x0000001708037210 */ /* 0x0c0fe40007f1e0ff */
[----:B------:R-:W-:Y:S02]  /*1580*/  ISETP.GT.AND P1, PT, R5, 0xc00, PT ;  /* 0x00000c000500780c */ /* 0x000fe40003f24270 */
[----:B------:R-:W-:Y:S02]  /*1590*/  IADD3.X R4, PT, PT, RZ, RZ, RZ, P0, !PT ;  /* 0x000000ffff047210 */ /* 0x000fe400007fe4ff */
[----:B------:R-:W-:Y:S02]  /*15a0*/  IADD3 R11, PT, PT, R8, R23, RZ ;  /* 0x00000017080b7210 */ /* 0x000fe40007ffe0ff */
[----:B0-----:R-:W-:-:S04]  /*15b0*/  LEA R2, P0, R3, UR4, 0x2 ;  /* 0x0000000403027c11 */ /* 0x001fc8000f8010ff */
[----:B------:R-:W-:Y:S02]  /*15c0*/  LEA.HI.X R3, R3, UR5, R4, 0x2, P0 ;  /* 0x0000000503037c11 */ /* 0x000fe400080f1404 */
[----:B------:R-:W-:-:S05]  /*15d0*/  IADD3 R2, P0, PT, R2, 0x800, RZ ;  /* 0x0000080002027810 */ /* 0x000fca0007f1e0ff */
[----:B------:R-:W-:Y:S01]  /*15e0*/  IMAD.X R3, RZ, RZ, R3, P0 ;  /* 0x000000ffff037224 */ /* 0x000fe200000e0603 */
[----:B------:R-:W-:Y:S01]  /*15f0*/  PLOP3.LUT P0, PT, PT, PT, PT, 0x80, 0x8 ;  /* 0x000000000008781c */ /* 0x000fe20003f0f070 */
[----:B------:R-:W-:-:S12]  /*1600*/  @!P1 BRA `(.L_x_26) ;  /* 0x0000000000c09947 */ /* 0x000fd80003800000 */
[----:B------:R-:W-:Y:S02]  /*1610*/  PLOP3.LUT P0, PT, PT, PT, PT, 0x8, 0x80 ;  /* 0x000000000080781c */ /* 0x000fe40003f0e170 */
[----:B------:R-:W-:-:S11]  /*1620*/  IADD3 R13, PT, PT, R9, -0xc00, RZ ;  /* 0xfffff400090d7810 */ /* 0x000fd60007ffe0ff */
.L_x_27:
[----:B------:R-:W0:Y:S01]  /*1630*/  LDC.64 R4, c[0x0][0x380] ;  /* 0x0000e000ff047b82 */ /* 0x000e220000000a00 */
[----:B------:R-:W2:Y:S01]  /*1640*/  LDG.E.CONSTANT R10, desc[UR6][R2.64+-0x400] ;  /* 0xfffc0006020a7981 */ /* 0x000ea2000c1e9900 */
[----:B------:R-:W-:-:S03]  /*1650*/  IADD3 R25, PT, PT, R11, 0x400, RZ ;  /* 0x000004000b197810 */ /* 0x000fc60007ffe0ff */
[----:B------:R-:W3:Y:S04]  /*1660*/  LDG.E.CONSTANT R19, desc[UR6][R2.64] ;  /* 0x0000000602137981 */ /* 0x000ee8000c1e9900 */
[----:B------:R-:W4:Y:S01]  /*1670*/  LDG.E.CONSTANT R18, desc[UR6][R2.64+0x400] ;  /* 0x0004000602127981 */ /* 0x000f22000c1e9900 */
[----:B------:R-:W-:-:S03]  /*1680*/  IADD3 R7, PT, PT, R11, 0x800, RZ ;  /* 0x000008000b077810 */ /* 0x000fc60007ffe0ff */
[----:B------:R-:W5:Y:S04]  /*1690*/  LDG.E.CONSTANT R16, desc[UR6][R2.64+0xc00] ;  /* 0x000c000602107981 */ /* 0x000f68000c1e9900 */
[----:B------:R-:W5:Y:S04]  /*16a0*/  LDG.E.CONSTANT R15, desc[UR6][R2.64+0x1000] ;  /* 0x00100006020f7981 */ /* 0x000f68000c1e9900 */
[----:B------:R-:W5:Y:S01]  /*16b0*/  LDG.E.CONSTANT R14, desc[UR6][R2.64+0x1400] ;  /* 0x00140006020e7981 */ /* 0x000f62000c1e9900 */
[----:B0-----:R-:W-:-:S03]  /*16c0*/  IMAD.WIDE.U32 R22, R11, 0x4, R4 ;  /* 0x000000040b167825 */ /* 0x001fc600078e0004 */
[----:B------:R-:W5:Y:S04]  /*16d0*/  LDG.E.CONSTANT R20, desc[UR6][R2.64+0x2000] ;  /* 0x0020000602147981 */ /* 0x000f68000c1e9900 */
[----:B------:R0:W2:Y:S01]  /*16e0*/  LDG.E.CONSTANT R12, desc[UR6][R22.64] ;  /* 0x00000006160c7981 */ /* 0x0000a2000c1e9900 */
[----:B------:R-:W-:-:S03]  /*16f0*/  IMAD.WIDE.U32 R24, R25, 0x4, R4 ;  /* 0x0000000419187825 */ /* 0x000fc600078e0004 */
[----:B------:R-:W5:Y:S04]  /*1700*/  LDG.E.CONSTANT R26, desc[UR6][R2.64+0x3000] ;  /* 0x00300006021a7981 */ /* 0x000f68000c1e9900 */
[----:B------:R-:W5:Y:S01]  /*1710*/  LDG.E.CONSTANT R17, desc[UR6][R24.64] ;  /* 0x0000000618117981 */ /* 0x000f62000c1e9900 */
[--C-:B------:R-:W-:Y:S01]  /*1720*/  IMAD.WIDE.U32 R6, R7, 0x4, R4.reuse ;  /* 0x0000000407067825 */ /* 0x100fe200078e0004 */
[----:B0-----:R-:W-:Y:S02]  /*1730*/  IADD3 R23, PT, PT, R11, 0xc00, RZ ;  /* 0x00000c000b177810 */ /* 0x001fe40007ffe0ff */
[----:B------:R-:W5:Y:S04]  /*1740*/  LDG.E.CONSTANT R22, desc[UR6][R2.64+0x1c00] ;  /* 0x001c000602167981 */ /* 0x000f68000c1e9900 */
[----:B------:R-:W5:Y:S01]  /*1750*/  LDG.E.CONSTANT R6, desc[UR6][R6.64] ;  /* 0x0000000606067981 */ /* 0x000f62000c1e9900 */
[----:B------:R-:W-:-:S03]  /*1760*/  IMAD.WIDE.U32 R4, R23, 0x4, R4 ;  /* 0x0000000417047825 */ /* 0x000fc600078e0004 */
[----:B------:R-:W5:Y:S04]  /*1770*/  LDG.E.CONSTANT R23, desc[UR6][R2.64+0x2400] ;  /* 0x0024000602177981 */ /* 0x000f68000c1e9900 */
[----:B------:R-:W5:Y:S04]  /*1780*/  LDG.E.CONSTANT R4, desc[UR6][R4.64] ;  /* 0x0000000604047981 */ /* 0x000f68000c1e9900 */
[----:B------:R-:W5:Y:S04]  /*1790*/  LDG.E.CONSTANT R24, desc[UR6][R2.64+0x2c00] ;  /* 0x002c000602187981 */ /* 0x000f68000c1e9900 */
[----:B------:R0:W5:Y:S01]  /*17a0*/  LDG.E.CONSTANT R25, desc[UR6][R2.64+0x3400] ;  /* 0x0034000602197981 */ /* 0x000162000c1e9900 */
[----:B------:R-:W-:-:S04]  /*17b0*/  IADD3 R8, PT, PT, R8, 0x1000, RZ ;  /* 0x0000100008087810 */ /* 0x000fc80007ffe0ff */
[----:B------:R-:W-:Y:S02]  /*17c0*/  ISETP.GE.AND P1, PT, R8, R13, PT ;  /* 0x0000000d0800720c */ /* 0x000fe40003f26270 */
[----:B0-----:R-:W-:Y:S02]  /*17d0*/  IADD3 R2, P2, PT, R2, 0x4000, RZ ;  /* 0x0000400002027810 */ /* 0x001fe40007f5e0ff */
[----:B------:R-:W-:Y:S02]  /*17e0*/  IADD3 R11, PT, PT, R11, 0x1000, RZ ;  /* 0x000010000b0b7810 */ /* 0x000fe40007ffe0ff */
[----:B------:R-:W-:Y:S01]  /*17f0*/  IADD3.X R3, PT, PT, RZ, R3, RZ, P2, !PT ;  /* 0x00000003ff037210 */ /* 0x000fe200017fe4ff */
[----:B--2---:R-:W-:-:S04]  /*1800*/  FADD R21, R12, R21 ;  /* 0x000000150c157221 */ /* 0x004fc80000000000 */
[----:B------:R-:W-:-:S04]  /*1810*/  FADD R10, R21, R10 ;  /* 0x0000000a150a7221 */ /* 0x000fc80000000000 */
[----:B---3--:R-:W-:-:S04]  /*1820*/  FADD R19, R10, R19 ;  /* 0x000000130a137221 */ /* 0x008fc80000000000 */
[----:B----4-:R-:W-:-:S04]  /*1830*/  FADD R18, R19, R18 ;  /* 0x0000001213127221 */ /* 0x010fc80000000000 */
[----:B-----5:R-:W-:-:S04]  /*1840*/  FADD R17, R18, R17 ;  /* 0x0000001112117221 */ /* 0x020fc80000000000 */
        /* <DEDUP_REMOVED lines=12> */
.L_x_26:
[----:B------:R-:W-:Y:S05]  /*1910*/  BSYNC.RECONVERGENT B2 ;  /* 0x0000000000027941 */ /* 0x000fea0003800200 */
.L_x_25:
[----:B------:R-:W-:Y:S01]  /*1920*/  IADD3 R4, PT, PT, R9, -R8, RZ ;  /* 0x8000000809047210 */ /* 0x000fe20007ffe0ff */
[----:B------:R-:W-:Y:S03]  /*1930*/  BSSY.RECONVERGENT B2, `(.L_x_28) ;  /* 0x000001e000027945 */ /* 0x000fe60003800200 */
[----:B------:R-:W-:-:S13]  /*1940*/  ISETP.GT.AND P1, PT, R4, 0x400, PT ;  /* 0x000004000400780c */ /* 0x000fda0003f24270 */
[----:B------:R-:W-:Y:S05]  /*1950*/  @!P1 BRA `(.L_x_29) ;  /* 0x00000000006c9947 */ /* 0x000fea0003800000 */
[----:B------:R-:W0:Y:S01]  /*1960*/  LDC.64 R6, c[0x0][0x380] ;  /* 0x0000e000ff067b82 */ /* 0x000e220000000a00 */
[----:B------:R-:W2:Y:S01]  /*1970*/  LDG.E.CONSTANT R10, desc[UR6][R2.64+-0x400] ;  /* 0xfffc0006020a7981 */ /* 0x000ea2000c1e9900 */
[----:B------:R-:W-:-:S03]  /*1980*/  VIADD R15, R11, 0x400 ;  /* 0x000004000b0f7836 */ /* 0x000fc60000000000 */
[----:B------:R-:W3:Y:S04]  /*1990*/  LDG.E.CONSTANT R13, desc[UR6][R2.64] ;  /* 0x00000006020d7981 */ /* 0x000ee8000c1e9900 */
[----:B------:R-:W4:Y:S04]  /*19a0*/  LDG.E.CONSTANT R17, desc[UR6][R2.64+0xc00] ;  /* 0x000c000602117981 */ /* 0x000f28000c1e9900 */
[----:B------:R-:W5:Y:S04]  /*19b0*/  LDG.E.CONSTANT R19, desc[UR6][R2.64+0x1000] ;  /* 0x0010000602137981 */ /* 0x000f68000c1e9900 */
[----:B------:R1:W5:Y:S01]  /*19c0*/  LDG.E.CONSTANT R23, desc[UR6][R2.64+0x1400] ;  /* 0x0014000602177981 */ /* 0x000362000c1e9900 */
[----:B0-----:R-:W-:-:S06]  /*19d0*/  IMAD.WIDE.U32 R4, R11, 0x4, R6 ;  /* 0x000000040b047825 */ /* 0x001fcc00078e0006 */
[----:B------:R-:W2:Y:S01]  /*19e0*/  LDG.E.CONSTANT R4, desc[UR6][R4.64] ;  /* 0x0000000604047981 */ /* 0x000ea2000c1e9900 */
[----:B------:R-:W-:-:S03]  /*19f0*/  IMAD.WIDE.U32 R6, R15, 0x4, R6 ;  /* 0x000000040f067825 */ /* 0x000fc600078e0006 */
[----:B------:R-:W4:Y:S04]  /*1a00*/  LDG.E.CONSTANT R15, desc[UR6][R2.64+0x400] ;  /* 0x00040006020f7981 */ /* 0x000f28000c1e9900 */
[----:B------:R-:W5:Y:S01]  /*1a10*/  LDG.E.CONSTANT R7, desc[UR6][R6.64] ;  /* 0x0000000606077981 */ /* 0x000f62000c1e9900 */
[----:B------:R-:W-:Y:S02]  /*1a20*/  PLOP3.LUT P0, PT, PT, PT, PT, 0x8, 0x80 ;  /* 0x000000000080781c */ /* 0x000fe40003f0e170 */
[----:B------:R-:W-:Y:S02]  /*1a30*/  IADD3 R8, PT, PT, R8, 0x800, RZ ;  /* 0x0000080008087810 */ /* 0x000fe40007ffe0ff */
[----:B------:R-:W-:Y:S01]  /*1a40*/  IADD3 R11, PT, PT, R11, 0x800, RZ ;  /* 0x000008000b0b7810 */ /* 0x000fe20007ffe0ff */
[----:B--2---:R-:W-:-:S04]  /*1a50*/  FADD R21, R21, R4 ;  /* 0x0000000415157221 */ /* 0x004fc80000000000 */
[----:B------:R-:W-:-:S04]  /*1a60*/  FADD R10, R21, R10 ;  /* 0x0000000a150a7221 */ /* 0x000fc80000000000 */
[----:B---3--:R-:W-:-:S04]  /*1a70*/  FADD R10, R10, R13 ;  /* 0x0000000d0a0a7221 */ /* 0x008fc80000000000 */
[----:B----4-:R-:W-:-:S04]  /*1a80*/  FADD R10, R10, R15 ;  /* 0x0000000f0a0a7221 */ /* 0x010fc80000000000 */
[----:B-----5:R-:W-:Y:S01]  /*1a90*/  FADD R10, R10, R7 ;  /* 0x000000070a0a7221 */ /* 0x020fe20000000000 */
[----:B------:R-:W-:-:S03]  /*1aa0*/  IADD3 R4, P1, PT, R2, 0x2000, RZ ;  /* 0x0000200002047810 */ /* 0x000fc60007f3e0ff */
[----:B------:R-:W-:Y:S01]  /*1ab0*/  FADD R10, R10, R17 ;  /* 0x000000110a0a7221 */ /* 0x000fe20000000000 */
[----:B------:R-:W-:-:S03]  /*1ac0*/  IADD3.X R5, PT, PT, RZ, R3, RZ, P1, !PT ;  /* 0x00000003ff057210 */ /* 0x000fc60000ffe4ff */
[----:B------:R-:W-:Y:S01]  /*1ad0*/  FADD R10, R10, R19 ;  /* 0x000000130a0a7221 */ /* 0x000fe20000000000 */
[----:B-1----:R-:W-:Y:S02]  /*1ae0*/  MOV R2, R4 ;  /* 0x0000000400027202 */ /* 0x002fe40000000f00 */
[----:B------:R-:W-:Y:S01]  /*1af0*/  MOV R3, R5 ;  /* 0x0000000500037202 */ /* 0x000fe20000000f00 */
[----:B------:R-:W-:-:S07]  /*1b00*/  FADD R21, R10, R23 ;  /* 0x000000170a157221 */ /* 0x000fce0000000000 */
.L_x_29:
[----:B------:R-:W-:Y:S05]  /*1b10*/  BSYNC.RECONVERGENT B2 ;  /* 0x0000000000027941 */ /* 0x000fea0003800200 */
.L_x_28:
[----:B------:R-:W-:-:S13]  /*1b20*/  ISETP.LT.OR P0, PT, R8, R9, P0 ;  /* 0x000000090800720c */ /* 0x000fda0000701670 */
[----:B------:R-:W-:Y:S05]  /*1b30*/  @!P0 BRA `(.L_x_21) ;  /* 0x0000000000288947 */ /* 0x000fea0003800000 */
[----:B------:R-:W0:Y:S01]  /*1b40*/  LDC.64 R4, c[0x0][0x380] ;  /* 0x0000e000ff047b82 */ /* 0x000e220000000a00 */
[----:B------:R-:W2:Y:S04]  /*1b50*/  LDG.E.CONSTANT R6, desc[UR6][R2.64+-0x400] ;  /* 0xfffc000602067981 */ /* 0x000ea8000c1e9900 */
[----:B------:R-:W3:Y:S04]  /*1b60*/  LDG.E.CONSTANT R7, desc[UR6][R2.64] ;  /* 0x0000000602077981 */ /* 0x000ee8000c1e9900 */
[----:B------:R-:W4:Y:S01]  /*1b70*/  LDG.E.CONSTANT R9, desc[UR6][R2.64+0x400] ;  /* 0x0004000602097981 */ /* 0x000f22000c1e9900 */
[----:B0-----:R-:W-:-:S06]  /*1b80*/  IMAD.WIDE.U32 R4, R11, 0x4, R4 ;  /* 0x000000040b047825 */ /* 0x001fcc00078e0004 */
[----:B------:R-:W5:Y:S02]  /*1b90*/  LDG.E.CONSTANT R4, desc[UR6][R4.64] ;  /* 0x0000000604047981 */ /* 0x000f64000c1e9900 */
[----:B-----5:R-:W-:-:S04]  /*1ba0*/  FADD R21, R21, R4 ;  /* 0x0000000415157221 */ /* 0x020fc80000000000 */
[----:B--2---:R-:W-:-:S04]  /*1bb0*/  FADD R6, R21, R6 ;  /* 0x0000000615067221 */ /* 0x004fc80000000000 */
[----:B---3--:R-:W-:-:S04]  /*1bc0*/  FADD R6, R6, R7 ;  /* 0x0000000706067221 */ /* 0x008fc80000000000 */
[----:B----4-:R-:W-:-:S07]  /*1bd0*/  FADD R21, R6, R9 ;  /* 0x0000000906157221 */ /* 0x010fce0000000000 */
.L_x_21:
[----:B------:R-:W-:Y:S05]  /*1be0*/  BSYNC.RECONVERGENT B1 ;  /* 0x0000000000017941 */ /* 0x000fea0003800200 */
.L_x_19:
[----:B------:R-:W0:Y:S01]  /*1bf0*/  S2R R6, SR_LANEID ;  /* 0x0000000000067919 */ /* 0x000e220000000000 */
[----:B------:R-:W1:Y:S01]  /*1c00*/  SHFL.DOWN PT, R2, R21, 0x1, 0x1f ;  /* 0x08201f0015027f89 */ /* 0x000e6200000e0000 */
[C---:B0-----:R-:W-:Y:S02]  /*1c10*/  ISETP.GT.AND P0, PT, R6.reuse, 0x1e, PT ;  /* 0x0000001e0600780c */ /* 0x041fe40003f04270 */
[----:B------:R-:W-:-:S11]  /*1c20*/  ISETP.NE.AND P1, PT, R6, RZ, PT ;  /* 0x000000ff0600720c */ /* 0x000fd60003f25270 */
[----:B-1----:R-:W-:Y:S01]  /*1c30*/  @!P0 FADD R21, R2, R21 ;  /* 0x0000001502158221 */ /* 0x002fe20000000000 */
[----:B------:R-:W-:Y:S01]  /*1c40*/  ISETP.GT.AND P0, PT, R6, 0x1d, PT ;  /* 0x0000001d0600780c */ /* 0x000fe20003f04270 */
[----:B------:R-:W0:Y:S01]  /*1c50*/  @!P1 S2R R5, SR_CgaCtaId ;  /* 0x0000000000059919 */ /* 0x000e220000008800 */
[----:B------:R-:W-:Y:S02]  /*1c60*/  @!P1 MOV R4, 0x400 ;  /* 0x0000040000049802 */ /* 0x000fe40000000f00 */
[----:B------:R-:W-:Y:S01]  /*1c70*/  @!P1 SHF.R.U32.HI R3, RZ, 0x3, R0 ;  /* 0x00000003ff039819 */ /* 0x000fe20000011600 */
[----:B------:R-:W1:Y:S03]  /*1c80*/  SHFL.DOWN PT, R2, R21, 0x2, 0x1f ;  /* 0x08401f0015027f89 */ /* 0x000e6600000e0000 */
[----:B------:R-:W-:-:S05]  /*1c90*/  @!P1 LOP3.LUT R3, R3, 0x7c, RZ, 0xc0, !PT ;  /* 0x0000007c03039812 */ /* 0x000fca00078ec0ff */
[----:B-1----:R-:W-:Y:S01]  /*1ca0*/  @!P0 FADD R21, R21, R2 ;  /* 0x0000000215158221 */ /* 0x002fe20000000000 */
[----:B------:R-:W-:Y:S02]  /*1cb0*/  ISETP.GT.AND P0, PT, R6, 0x1b, PT ;  /* 0x0000001b0600780c */ /* 0x000fe40003f04270 */
[----:B0-----:R-:W-:Y:S02]  /*1cc0*/  @!P1 LEA R4, R5, R4, 0x18 ;  /* 0x0000000405049211 */ /* 0x001fe400078ec0ff */
[----:B------:R-:W0:Y:S02]  /*1cd0*/  SHFL.DOWN PT, R2, R21, 0x4, 0x1f ;  /* 0x08801f0015027f89 */ /* 0x000e2400000e0000 */
[----:B------:R-:W-:-:S07]  /*1ce0*/  @!P1 IADD3 R3, PT, PT, R3, R4, RZ ;  /* 0x0000000403039210 */ /* 0x000fce0007ffe0ff */
        /* <DEDUP_REMOVED lines=12> */
[----:B------:R-:W0:Y:S01]  /*1db0*/  S2UR UR5, SR_CgaCtaId ;  /* 0x00000000000579c3 */ /* 0x000e220000008800 */
[----:B------:R-:W-:Y:S02]  /*1dc0*/  UMOV UR4, 0x400 ;  /* 0x0000040000047882 */ /* 0x000fe40000000000 */
[----:B0-----:R-:W-:-:S09]  /*1dd0*/  ULEA UR4, UR5, UR4, 0x18 ;  /* 0x0000000405047291 */ /* 0x001fd2000f8ec0ff */
[----:B---3--:R-:W0:Y:S04]  /*1de0*/  LDS R3, [UR4+0xc] ;  /* 0x00000c04ff037984 */ /* 0x008e280008000800 */
        /* <DEDUP_REMOVED lines=10> */
.L_x_2:
        /* <DEDUP_REMOVED lines=12> */
.L_x_32:
[----:B------:R-:W-:Y:S05]  /*1f50*/  BSYNC.RECONVERGENT B1 ;  /* 0x0000000000017941 */ /* 0x000fea0003800200 */
.L_x_31:
[----:B------:R-:W-:Y:S01]  /*1f60*/  ISETP.GE.AND P0, PT, R11, R20, PT ;  /* 0x000000140b00720c */ /* 0x000fe20003f06270 */
[----:B------:R-:W-:-:S12]  /*1f70*/  BSSY.RECONVERGENT B1, `(.L_x_33) ;  /* 0x0000074000017945 */ /* 0x000fd80003800200 */
[----:B------:R-:W-:Y:S05]  /*1f80*/  @P0 BRA `(.L_x_34) ;  /* 0x0000000400c80947 */ /* 0x000fea0003800000 */
[----:B0-----:R-:W-:Y:S01]  /*1f90*/  LOP3.LUT R3, RZ, R11, RZ, 0x33, !PT ;  /* 0x0000000bff037212 */ /* 0x001fe200078e33ff */
[----:B------:R-:W-:Y:S04]  /*1fa0*/  BSSY.RECONVERGENT B2, `(.L_x_35) ;  /* 0x0000015000027945 */ /* 0x000fe80003800200 */
[----:B------:R-:W-:-:S05]  /*1fb0*/  IMAD.IADD R4, R3, 0x1, R20 ;  /* 0x0000000103047824 */ /* 0x000fca00078e0214 */
        /* <DEDUP_REMOVED lines=10> */
.L_x_37:
[----:B------:R-:W-:-:S06]  /*2060*/  MOV R3, R5 ;  /* 0x0000000500037202 */ /* 0x000fcc0000000f00 */
[----:B------:R0:W2:Y:S01]  /*2070*/  LDG.E.CONSTANT R3, desc[UR6][R2.64] ;  /* 0x0000000602037981 */ /* 0x0000a2000c1e9900 */
[----:B------:R-:W-:Y:S02]  /*2080*/  IADD3 R4, PT, PT, R4, 0x1, RZ ;  /* 0x0000000104047810 */ /* 0x000fe40007ffe0ff */
[----:B------:R-:W-:Y:S02]  /*2090*/  IADD3 R11, PT, PT, R11, 0x100, RZ ;  /* 0x000001000b0b7810 */ /* 0x000fe40007ffe0ff */
[----:B------:R-:W-:Y:S02]  /*20a0*/  ISETP.NE.AND P0, PT, R4, RZ, PT ;  /* 0x000000ff0400720c */ /* 0x000fe40003f05270 */
[----:B0-----:R-:W-:-:S04]  /*20b0*/  IADD3 R2, P2, PT, R2, 0x400, RZ ;  /* 0x0000040002027810 */ /* 0x001fc80007f5e0ff */
[----:B------:R-:W-:Y:S01]  /*20c0*/  IADD3.X R5, PT, PT, RZ, R5, RZ, P2, !PT ;  /* 0x00000005ff057210 */ /* 0x000fe200017fe4ff */
[----:B--2--5:R-:W-:-:S06]  /*20d0*/  FADD R0, R3, R0 ;  /* 0x0000000003007221 */ /* 0x024fcc0000000000 */
[----:B------:R-:W-:Y:S05]  /*20e0*/  @P0 BRA `(.L_x_37) ;  /* 0xfffffffc00dc0947 */ /* 0x000fea000383ffff */
.L_x_36:
[----:B------:R-:W-:Y:S05]  /*20f0*/  BSYNC.RECONVERGENT B2 ;  /* 0x0000000000027941 */ /* 0x000fea0003800200 */
.L_x_35:
        /* <DEDUP_REMOVED lines=8> */
.L_x_40:
        /* <DEDUP_REMOVED lines=9> */
[----:B------:R-:W-:-:S03]  /*2210*/  VIADD R3, R11, 0x800 ;  /* 0x000008000b037836 */ /* 0x000fc60000000000 */
[----:B------:R-:W4:Y:S01]  /*2220*/  LDG.E.CONSTANT R15, desc[UR6][R4.64+0x400] ;  /* 0x00040006040f7981 */ /* 0x000f22000c1e9900 */
        /* <DEDUP_REMOVED lines=32> */
.L_x_39:
[----:B------:R-:W-:Y:S05]  /*2430*/  BSYNC.RECONVERGENT B2 ;  /* 0x0000000000027941 */ /* 0x000fea0003800200 */
.L_x_38:
[----:B------:R-:W-:Y:S01]  /*2440*/  IADD3 R2, PT, PT, -R11, R20, RZ ;  /* 0x000000140b027210 */ /* 0x000fe20007ffe1ff */
[----:B------:R-:W-:Y:S03]  /*2450*/  BSSY.RECONVERGENT B2, `(.L_x_41) ;  /* 0x0000019000027945 */ /* 0x000fe60003800200 */
[----:B------:R-:W-:-:S13]  /*2460*/  ISETP.GT.AND P1, PT, R2, 0x400, PT ;  /* 0x000004000200780c */ /* 0x000fda0003f24270 */
[----:B------:R-:W-:Y:S05]  /*2470*/  @!P1 BRA `(.L_x_42) ;  /* 0x0000000000589947 */ /* 0x000fea0003800000 */
        /* <DEDUP_REMOVED lines=22> */
.L_x_42:
[----:B------:R-:W-:Y:S05]  /*25e0*/  BSYNC.RECONVERGENT B2 ;  /* 0x0000000000027941 */ /* 0x000fea0003800200 */
.L_x_41:
        /* <DEDUP_REMOVED lines=12> */
.L_x_34:
[----:B------:R-:W-:Y:S05]  /*26b0*/  BSYNC.RECONVERGENT B1 ;  /* 0x0000000000017941 */ /* 0x000fea0003800200 */
.L_x_33:
        /* <DEDUP_REMOVED lines=35> */
[----:B--2---:R-:W0:Y:S04]  /*28f0*/  LDS R3, [UR4+0xc] ;  /* 0x00000c04ff037984 */ /* 0x004e280008000800 */
        /* <DEDUP_REMOVED lines=10> */
.L_x_43:
[----:B0-----:R-:W0:Y:S01]  /*29a0*/  S2R R2, SR_LANEID ;  /* 0x0000000000027919 */ /* 0x001e220000000000 */
[----:B------:R-:W-:-:S04]  /*29b0*/  LOP3.LUT R0, R9, 0x3e0, RZ, 0xc0, !PT ;  /* 0x000003e009007812 */ /* 0x000fc800078ec0ff */
[----:B------:R-:W-:Y:S02]  /*29c0*/  IADD3 R3, PT, PT, R0, 0x20, RZ ;  /* 0x0000002000037810 */ /* 0x000fe40007ffe0ff */
[----:B------:R-:W-:Y:S02]  /*29d0*/  LOP3.LUT R7, RZ, R0, RZ, 0x33, !PT ;  /* 0x00000000ff077212 */ /* 0x000fe400078e33ff */
[-C--:B------:R-:W-:Y:S02]  /*29e0*/  ISETP.GT.AND P0, PT, R3, R20.reuse, PT ;  /* 0x000000140300720c */ /* 0x080fe40003f04270 */
[----:B------:R-:W-:-:S04]  /*29f0*/  IADD3 R7, PT, PT, R7, R20, RZ ;  /* 0x0000001407077210 */ /* 0x000fc80007ffe0ff */
[----:B------:R-:W-:-:S05]  /*2a00*/  SEL R4, R7, 0x1f, P0 ;  /* 0x0000001f07047807 */ /* 0x000fca0000000000 */
[----:B------:R-:W1:Y:S01]  /*2a10*/  SHFL.DOWN PT, R0, R5, 0x1, R4 ;  /* 0x0820000005007989 */ /* 0x000e6200000e0004 */
[C---:B0-----:R-:W-:Y:S01]  /*2a20*/  ISETP.GE.AND P0, PT, R2.reuse, R4, PT ;  /* 0x000000040200720c */ /* 0x041fe20003f06270 */
[C---:B------:R-:W-:Y:S01]  /*2a30*/  VIADD R3, R2.reuse, 0x2 ;  /* 0x0000000202037836 */ /* 0x040fe20000000000 */
[----:B------:R-:W-:-:S11]  /*2a40*/  ISETP.NE.AND P1, PT, R2, RZ, PT ;  /* 0x000000ff0200720c */ /* 0x000fd60003f25270 */
[----:B-1----:R-:W-:Y:S01]  /*2a50*/  @!P0 FADD R5, R0, R5 ;  /* 0x0000000500058221 */ /* 0x002fe20000000000 */
[-C--:B------:R-:W-:Y:S01]  /*2a60*/  ISETP.GT.AND P0, PT, R3, R4.reuse, PT ;  /* 0x000000040300720c */ /* 0x080fe20003f04270 */
[----:B------:R-:W0:Y:S01]  /*2a70*/  @!P1 S2R R6, SR_CgaCtaId ;  /* 0x0000000000069919 */ /* 0x000e220000008800 */
[----:B------:R-:W-:Y:S02]  /*2a80*/  IADD3 R3, PT, PT, R2, 0x4, RZ ;  /* 0x0000000402037810 */ /* 0x000fe40007ffe0ff */
[----:B------:R-:W1:Y:S09]  /*2a90*/  SHFL.DOWN PT, R0, R5, 0x2, R4 ;  /* 0x0840000005007989 */ /* 0x000e7200000e0004 */
[----:B-1----:R-:W-:Y:S01]  /*2aa0*/  @!P0 FADD R5, R5, R0 ;  /* 0x0000000005058221 */ /* 0x002fe20000000000 */
[----:B------:R-:W-:-:S02]  /*2ab0*/  ISETP.GT.AND P0, PT, R3, R4, PT ;  /* 0x000000040300720c */ /* 0x000fc40003f04270 */
[----:B------:R-:W-:Y:S02]  /*2ac0*/  IADD3 R3, PT, PT, R2, 0x8, RZ ;  /* 0x0000000802037810 */ /* 0x000fe40007ffe0ff */
[----:B------:R-:W1:Y:S09]  /*2ad0*/  SHFL.DOWN PT, R0, R5, 0x4, R4 ;  /* 0x0880000005007989 */ /* 0x000e7200000e0004 */
[----:B-1----:R-:W-:Y:S01]  /*2ae0*/  @!P0 FADD R5, R5, R0 ;  /* 0x0000000005058221 */ /* 0x002fe20000000000 */
[----:B------:R-:W-:-:S02]  /*2af0*/  ISETP.GT.AND P0, PT, R3, R4, PT ;  /* 0x000000040300720c */ /* 0x000fc40003f04270 */
[----:B------:R-:W-:Y:S02]  /*2b00*/  IADD3 R3, PT, PT, R2, 0x10, RZ ;  /* 0x0000001002037810 */ /* 0x000fe40007ffe0ff */
[----:B------:R-:W1:Y:S01]  /*2b10*/  SHFL.DOWN PT, R0, R5, 0x8, R4 ;  /* 0x0900000005007989 */ /* 0x000e6200000e0004 */
[----:B------:R-:W-:-:S04]  /*2b20*/  @!P1 SHF.R.U32.HI R2, RZ, 0x3, R9 ;  /* 0x00000003ff029819 */ /* 0x000fc80000011609 */
[----:B------:R-:W-:-:S04]  /*2b30*/  @!P1 LOP3.LUT R2, R2, 0x7c, RZ, 0xc0, !PT ;  /* 0x0000007c02029812 */ /* 0x000fc800078ec0ff */
[----:B-1----:R-:W-:Y:S01]  /*2b40*/  @!P0 FADD R5, R5, R0 ;  /* 0x0000000005058221 */ /* 0x002fe20000000000 */
[----:B------:R-:W-:Y:S02]  /*2b50*/  ISETP.GT.AND P0, PT, R3, R4, PT ;  /* 0x000000040300720c */ /* 0x000fe40003f04270 */
[----:B------:R-:W-:Y:S02]  /*2b60*/  @!P1 MOV R3, 0x400 ;  /* 0x0000040000039802 */ /* 0x000fe40000000f00 */
[----:B------:R-:W1:Y:S02]  /*2b70*/  SHFL.DOWN PT, R0, R5, 0x10, R4 ;  /* 0x0a00000005007989 */ /* 0x000e6400000e0004 */
[----:B0-----:R-:W-:-:S04]  /*2b80*/  @!P1 LEA R3, R6, R3, 0x18 ;  /* 0x0000000306039211 */ /* 0x001fc800078ec0ff */
[----:B------:R-:W-:-:S03]  /*2b90*/  @!P1 IADD3 R3, PT, PT, R2, R3, RZ ;  /* 0x0000000302039210 */ /* 0x000fc60007ffe0ff */
[----:B-1----:R-:W-:Y:S01]  /*2ba0*/  @!P0 FADD R5, R5, R0 ;  /* 0x0000000005058221 */ /* 0x002fe20000000000 */
        /* <DEDUP_REMOVED lines=12> */
[----:B-1----:R-:W0:Y:S04]  /*2c70*/  LDS R3, [UR4+0xc] ;  /* 0x00000c04ff037984 */ /* 0x002e280008000800 */
        /* <DEDUP_REMOVED lines=13> */
.L_x_30:
[----:B------:R-:W0:Y:S01]  /*2d50*/  S2R R8, SR_TID.X ;  /* 0x0000000000087919 */ /* 0x000e220000002100 */
[----:B------:R-:W0:Y:S02]  /*2d60*/  LDC.64 R2, c[0x0][0x380] ;  /* 0x0000e000ff027b82 */ /* 0x000e240000000a00 */
[----:B0-----:R-:W-:-:S05]  /*2d70*/  IMAD.WIDE.U32 R2, R8, 0x4, R2 ;  /* 0x0000000408027825 */ /* 0x001fca00078e0002 */
[----:B------:R-:W2:Y:S04]  /*2d80*/  LDG.E.CONSTANT R19, desc[UR6][R2.64] ;  /* 0x0000000602137981 */ /* 0x000ea8000c1e9900 */
[----:B------:R-:W2:Y:S04]  /*2d90*/  LDG.E.CONSTANT R0, desc[UR6][R2.64+0x400] ;  /* 0x0004000602007981 */ /* 0x000ea8000c1e9900 */
[----:B------:R-:W3:Y:S04]  /*2da0*/  LDG.E.CONSTANT R4, desc[UR6][R2.64+0x800] ;  /* 0x0008000602047981 */ /* 0x000ee8000c1e9900 */
[----:B------:R-:W3:Y:S04]  /*2db0*/  LDG.E.CONSTANT R5, desc[UR6][R2.64+0xc00] ;  /* 0x000c000602057981 */ /* 0x000ee8000c1e9900 */
[----:B------:R-:W4:Y:S04]  /*2dc0*/  LDG.E.CONSTANT R6, desc[UR6][R2.64+0x1000] ;  /* 0x0010000602067981 */ /* 0x000f28000c1e9900 */
[----:B------:R-:W4:Y:S04]  /*2dd0*/  LDG.E.CONSTANT R7, desc[UR6][R2.64+0x1400] ;  /* 0x0014000602077981 */ /* 0x000f28000c1e9900 */
[----:B------:R-:W5:Y:S04]  /*2de0*/  LDG.E.CONSTANT R9, desc[UR6][R2.64+0x1800] ;  /* 0x0018000602097981 */ /* 0x000f68000c1e9900 */
        /* <DEDUP_REMOVED lines=8> */
[----:B------:R-:W5:Y:S01]  /*2e70*/  LDG.E.CONSTANT R18, desc[UR6][R2.64+0x3c00] ;  /* 0x003c000602127981 */ /* 0x000f62000c1e9900 */
[----:B------:R-:W-:Y:S01]  /*2e80*/  ISETP.GE.U32.AND P0, PT, R20, 0x2000, PT ;  /* 0x000020001400780c */ /* 0x000fe20003f06070 */
[----:B--2---:R-:W-:Y:S01]  /*2e90*/  FADD R0, R19, R0 ;  /* 0x0000000013007221 */ /* 0x004fe20000000000 */
[----:B---3--:R-:W-:-:S04]  /*2ea0*/  FADD R5, R4, R5 ;  /* 0x0000000504057221 */ /* 0x008fc80000000000 */
[----:B------:R-:W-:Y:S01]  /*2eb0*/  FADD R0, R0, R5 ;  /* 0x0000000500007221 */ /* 0x000fe20000000000 */
[----:B----4-:R-:W-:Y:S01]  /*2ec0*/  FADD R6, R6, R7 ;  /* 0x0000000706067221 */ /* 0x010fe20000000000 */
[----:B-----5:R-:W-:-:S04]  /*2ed0*/  FADD R9, R9, R10 ;  /* 0x0000000a09097221 */ /* 0x020fc80000000000 */
[----:B------:R-:W-:Y:S01]  /*2ee0*/  FADD R9, R6, R9 ;  /* 0x0000000906097221 */ /* 0x000fe20000000000 */
[----:B------:R-:W-:-:S03]  /*2ef0*/  FADD R11, R11, R12 ;  /* 0x0000000c0b0b7221 */ /* 0x000fc60000000000 */
[----:B------:R-:W-:Y:S01]  /*2f00*/  FADD R0, R0, R9 ;  /* 0x0000000900007221 */ /* 0x000fe20000000000 */
[----:B------:R-:W-:-:S04]  /*2f10*/  FADD R14, R13, R14 ;  /* 0x0000000e0d0e7221 */ /* 0x000fc80000000000 */
[----:B------:R-:W-:Y:S01]  /*2f20*/  FADD R11, R11, R14 ;  /* 0x0000000e0b0b7221 */ /* 0x000fe20000000000 */
[----:B------:R-:W-:Y:S01]  /*2f30*/  FADD R15, R15, R16 ;  /* 0x000000100f0f7221 */ /* 0x000fe20000000000 */
[----:B------:R-:W-:-:S04]  /*2f40*/  FADD R18, R17, R18 ;  /* 0x0000001211127221 */ /* 0x000fc80000000000 */
[----:B------:R-:W-:-:S04]  /*2f50*/  FADD R18, R15, R18 ;  /* 0x000000120f127221 */ /* 0x000fc80000000000 */
[----:B------:R-:W-:Y:S01]  /*2f60*/  FADD R5, R11, R18 ;  /* 0x000000120b057221 */ /* 0x000fe20000000000 */
[----:B------:R-:W-:-:S03]  /*2f70*/  HFMA2 R11, -RZ, RZ, 0, 0.00048828125 ;  /* 0x00001000ff0b7431 */ /* 0x000fc600000001ff */
[----:B------:R-:W-:Y:S01]  /*2f80*/  FADD R0, R0, R5 ;  /* 0x0000000500007221 */ /* 0x000fe20000000000 */
[----:B------:R-:W-:Y:S06]  /*2f90*/  @!P0 BRA `(.L_x_44) ;  /* 0x0000000000ac8947 */ /* 0x000fec0003800000 */
[----:B------:R-:W0:Y:S01]  /*2fa0*/  LDC R7, c[0x0][0x390] ;  /* 0x0000e400ff077b82 */ /* 0x000e220000000800 */
[----:B------:R-:W-:Y:S02]  /*2fb0*/  IADD3 R6, PT, PT, R20, -0x1000, RZ ;  /* 0xfffff00014067810 */ /* 0x000fe40007ffe0ff */
[----:B------:R-:W-:-:S07]  /*2fc0*/  MOV R11, 0x1000 ;  /* 0x00001000000b7802 */ /* 0x000fce0000000f00 */
.L_x_46:
[----:B------:R-:W-:-:S05]  /*2fd0*/  IMAD.WIDE R4, R11, 0x4, R2 ;  /* 0x000000040b047825 */ /* 0x000fca00078e0202 */
[----:B------:R-:W2:Y:S04]  /*2fe0*/  LDG.E.CONSTANT R20, desc[UR6][R4.64+0x400] ;  /* 0x0004000604147981 */ /* 0x000ea8000c1e9900 */
[----:B------:R-:W2:Y:S04]  /*2ff0*/  LDG.E.CONSTANT R21, desc[UR6][R4.64+0x800] ;  /* 0x0008000604157981 */ /* 0x000ea8000c1e9900 */
        /* <DEDUP_REMOVED lines=13> */
[----:B------:R1:W5:Y:S01]  /*30d0*/  LDG.E.CONSTANT R18, desc[UR6][R4.64+0x3c00] ;  /* 0x003c000604127981 */ /* 0x000362000c1e9900 */
[----:B--2---:R-:W-:Y:S01]  /*30e0*/  FADD R21, R20, R21 ;  /* 0x0000001514157221 */ /* 0x004fe20000000000 */
[----:B0-----:R-:W-:-:S05]  /*30f0*/  MOV R20, R7 ;  /* 0x0000000700147202 */ /* 0x001fca0000000f00 */
[----:B-1----:R-:W-:Y:S02]  /*3100*/  IMAD.IADD R4, R20, 0x1, -R11 ;  /* 0x0000000114047824 */ /* 0x002fe400078e0a0b */
[----:B---3--:R-:W-:-:S03]  /*3110*/  FADD R0, R19, R0 ;  /* 0x0000000013007221 */ /* 0x008fc60000000000 */
[----:B------:R-:W-:Y:S01]  /*3120*/  ISETP.GE.AND P0, PT, R4, 0x1000, PT ;  /* 0x000010000400780c */ /* 0x000fe20003f06270 */
[----:B----4-:R-:W-:Y:S01]  /*3130*/  FADD R22, R22, R23 ;  /* 0x0000001716167221 */ /* 0x010fe20000000000 */
[----:B------:R-:W-:Y:S01]  /*3140*/  FADD R0, R0, R21 ;  /* 0x0000001500007221 */ /* 0x000fe20000000000 */
[----:B-----5:R-:W-:-:S04]  /*3150*/  FADD R25, R24, R25 ;  /* 0x0000001918197221 */ /* 0x020fc80000000000 */
[----:B------:R-:W-:Y:S01]  /*3160*/  FADD R25, R22, R25 ;  /* 0x0000001916197221 */ /* 0x000fe20000000000 */
[----:B------:R-:W-:Y:S01]  /*3170*/  FADD R16, R16, R17 ;  /* 0x0000001110107221 */ /* 0x000fe20000000000 */
[----:B------:R-:W-:-:S04]  /*3180*/  FADD R15, R15, R10 ;  /* 0x0000000a0f0f7221 */ /* 0x000fc80000000000 */
[----:B------:R-:W-:Y:S01]  /*3190*/  FADD R15, R16, R15 ;  /* 0x0000000f100f7221 */ /* 0x000fe20000000000 */
[----:B------:R-:W-:Y:S01]  /*31a0*/  FADD R9, R14, R9 ;  /* 0x000000090e097221 */ /* 0x000fe20000000000 */
[----:B------:R-:W-:-:S04]  /*31b0*/  FADD R12, R13, R12 ;  /* 0x0000000c0d0c7221 */ /* 0x000fc80000000000 */
[----:B------:R-:W-:Y:S01]  /*31c0*/  FADD R12, R9, R12 ;  /* 0x0000000c090c7221 */ /* 0x000fe20000000000 */
[----:B------:R-:W-:-:S03]  /*31d0*/  FADD R0, R0, R25 ;  /* 0x0000001900007221 */ /* 0x000fc60000000000 */
[----:B------:R-:W-:-:S04]  /*31e0*/  FADD R15, R15, R12 ;  /* 0x0000000c0f0f7221 */ /* 0x000fc80000000000 */
[----:B------:R-:W-:-:S04]  /*31f0*/  FADD R15, R0, R15 ;  /* 0x0000000f000f7221 */ /* 0x000fc80000000000 */
[----:B------:R-:W-:Y:S01]  /*3200*/  FADD R0, R18, R15 ;  /* 0x0000000f12007221 */ /* 0x000fe20000000000 */
[----:B------:R-:W-:Y:S06]  /*3210*/  @!P0 BRA `(.L_x_45) ;  /* 0x0000000800308947 */ /* 0x000fec0003800000 */
[----:B------:R-:W-:-:S04]  /*3220*/  IADD3 R11, PT, PT, R11, 0x1000, RZ ;  /* 0x000010000b0b7810 */ /* 0x000fc80007ffe0ff */
[----:B------:R-:W-:-:S13]  /*3230*/  ISETP.GT.AND P0, PT, R11, R6, PT ;  /* 0x000000060b00720c */ /* 0x000fda0003f04270 */
[----:B------:R-:W-:Y:S05]  /*3240*/  @!P0 BRA `(.L_x_46) ;  /* 0xfffffffc00608947 */ /* 0x000fea000383ffff */
.L_x_44:
[----:B------:R-:W-:-:S13]  /*3250*/  ISETP.GE.AND P0, PT, R11, R20, PT ;  /* 0x000000140b00720c */ /* 0x000fda0003f06270 */
[----:B------:R-:W-:Y:S05]  /*3260*/  @P0 BRA `(.L_x_45) ;  /* 0x00000008001c0947 */ /* 0x000fea0003800000 */
[----:B------:R-:W-:Y:S01]  /*3270*/  IADD3 R9, PT, PT, -R11, R20, RZ ;  /* 0x000000140b097210 */ /* 0x000fe20007ffe1ff */
[----:B------:R-:W-:Y:S03]  /*3280*/  BSSY.RECONVERGENT B1, `(.L_x_45) ;  /* 0x0000085000017945 */ /* 0x000fe60003800200 */
        /* <DEDUP_REMOVED lines=16> */
.L_x_50:
        /* <DEDUP_REMOVED lines=8> */
.L_x_49:
[----:B------:R-:W-:Y:S05]  /*3410*/  BSYNC.RECONVERGENT B2 ;  /* 0x0000000000027941 */ /* 0x000fea0003800200 */
.L_x_48:
[----:B------:R-:W-:Y:S05]  /*3420*/  @!P1 BRA `(.L_x_47) ;  /* 0x0000000400a89947 */ /* 0x000fea0003800000 */
[----:B------:R-:W0:Y:S01]  /*3430*/  LDCU.64 UR4, c[0x0][0x380] ;  /* 0x00007000ff0477ac */ /* 0x000e220008000a00 */
[----:B------:R-:W-:Y:S01]  /*3440*/  IADD3 R5, PT, PT, R9, -R10, RZ ;  /* 0x8000000a09057210 */ /* 0x000fe20007ffe0ff */
[----:B------:R-:W-:Y:S01]  /*3450*/  BSSY.RECONVERGENT B2, `(.L_x_51) ;  /* 0x000003b000027945 */ /* 0x000fe20003800200 */
[CC--:B------:R-:W-:Y:S02]  /*3460*/  IADD3 R3, P0, PT, R10.reuse, R11.reuse, RZ ;  /* 0x0000000b0a037210 */ /* 0x0c0fe40007f1e0ff */
[----:B------:R-:W-:Y:S02]  /*3470*/  ISETP.GT.AND P1, PT, R5, 0xc00, PT ;  /* 0x00000c000500780c */ /* 0x000fe40003f24270 */
[----:B------:R-:W-:Y:S01]  /*3480*/  IADD3 R11, PT, PT, R10, R11, RZ ;  /* 0x0000000b0a0b7210 */ /* 0x000fe20007ffe0ff */
[----:B------:R-:W-:Y:S01]  /*3490*/  IMAD.X R4, RZ, RZ, RZ, P0 ;  /* 0x000000ffff047224 */ /* 0x000fe200000e06ff */
[----:B0-----:R-:W-:-:S04]  /*34a0*/  LEA R2, P0, R3, UR4, 0x2 ;  /* 0x0000000403027c11 */ /* 0x001fc8000f8010ff */
[----:B------:R-:W-:Y:S02]  /*34b0*/  LEA.HI.X R3, R3, UR5, R4, 0x2, P0 ;  /* 0x0000000503037c11 */ /* 0x000fe400080f1404 */
[----:B------:R-:W-:-:S04]  /*34c0*/  IADD3 R2, P0, PT, R2, 0x800, RZ ;  /* 0x0000080002027810 */ /* 0x000fc80007f1e0ff */
[----:B------:R-:W-:Y:S02]  /*34d0*/  IADD3.X R3, PT, PT, RZ, R3, RZ, P0, !PT ;  /* 0x00000003ff037210 */ /* 0x000fe400007fe4ff */
[----:B------:R-:W-:Y:S01]  /*34e0*/  PLOP3.LUT P0, PT, PT, PT, PT, 0x80, 0x8 ;  /* 0x000000000008781c */ /* 0x000fe20003f0f070 */
[----:B------:R-:W-:-:S12]  /*34f0*/  @!P1 BRA `(.L_x_52) ;  /* 0x0000000000c09947 */ /* 0x000fd80003800000 */
[----:B------:R-:W-:Y:S02]  /*3500*/  PLOP3.LUT P0, PT, PT, PT, PT, 0x8, 0x80 ;  /* 0x000000000080781c */ /* 0x000fe40003f0e170 */
[----:B------:R-:W-:-:S11]  /*3510*/  IADD3 R13, PT, PT, R9, -0xc00, RZ ;  /* 0xfffff400090d7810 */ /* 0x000fd60007ffe0ff */
.L_x_53:
[----:B------:R-:W0:Y:S01]  /*3520*/  LDC.64 R4, c[0x0][0x380] ;  /* 0x0000e000ff047b82 */ /* 0x000e220000000a00 */
[----:B------:R-:W2:Y:S01]  /*3530*/  LDG.E.CONSTANT R12, desc[UR6][R2.64+-0x400] ;  /* 0xfffc0006020c7981 */ /* 0x000ea2000c1e9900 */
[----:B------:R-:W-:-:S03]  /*3540*/  IADD3 R25, PT, PT, R11, 0x400, RZ ;  /* 0x000004000b197810 */ /* 0x000fc60007ffe0ff */
[----:B------:R-:W3:Y:S04]  /*3550*/  LDG.E.CONSTANT R20, desc[UR6][R2.64] ;  /* 0x0000000602147981 */ /* 0x000ee8000c1e9900 */
[----:B------:R-:W4:Y:S01]  /*3560*/  LDG.E.CONSTANT R19, desc[UR6][R2.64+0x400] ;  /* 0x0004000602137981 */ /* 0x000f22000c1e9900 */
[----:B------:R-:W-:-:S03]  /*3570*/  IADD3 R7, PT, PT, R11, 0x800, RZ ;  /* 0x000008000b077810 */ /* 0x000fc60007ffe0ff */
[----:B------:R-:W5:Y:S04]  /*3580*/  LDG.E.CONSTANT R17, desc[UR6][R2.64+0xc00] ;  /* 0x000c000602117981 */ /* 0x000f68000c1e9900 */
[----:B------:R-:W5:Y:S01]  /*3590*/  LDG.E.CONSTANT R16, desc[UR6][R2.64+0x1000] ;  /* 0x0010000602107981 */ /* 0x000f62000c1e9900 */
[----:B------:R-:W-:-:S03]  /*35a0*/  IADD3 R23, PT, PT, R11, 0xc00, RZ ;  /* 0x00000c000b177810 */ /* 0x000fc60007ffe0ff */
[----:B------:R-:W5:Y:S01]  /*35b0*/  LDG.E.CONSTANT R22, desc[UR6][R2.64+0x1c00] ;  /* 0x001c000602167981 */ /* 0x000f62000c1e9900 */
[----:B0-----:R-:W-:-:S03]  /*35c0*/  IMAD.WIDE.U32 R14, R11, 0x4, R4 ;  /* 0x000000040b0e7825 */ /* 0x001fc600078e0004 */
[----:B------:R-:W5:Y:S04]  /*35d0*/  LDG.E.CONSTANT R21, desc[UR6][R2.64+0x2000] ;  /* 0x0020000602157981 */ /* 0x000f68000c1e9900 */
[----:B------:R-:W5:Y:S04]  /*35e0*/  LDG.E.CONSTANT R26, desc[UR6][R2.64+0x3000] ;  /* 0x00300006021a7981 */ /* 0x000f68000c1e9900 */
[----:B------:R-:W2:Y:S01]  /*35f0*/  LDG.E.CONSTANT R15, desc[UR6][R14.64] ;  /* 0x000000060e0f7981 */ /* 0x000ea2000c1e9900 */
[----:B------:R-:W-:-:S05]  /*3600*/  IMAD.WIDE.U32 R24, R25, 0x4, R4 ;  /* 0x0000000419187825 */ /* 0x000fca00078e0004 */
[----:B------:R-:W5:Y:S01]  /*3610*/  LDG.E.CONSTANT R18, desc[UR6][R24.64] ;  /* 0x0000000618127981 */ /* 0x000f62000c1e9900 */
[----:B------:R-:W-:-:S03]  /*3620*/  IMAD.WIDE.U32 R6, R7, 0x4, R4 ;  /* 0x0000000407067825 */ /* 0x000fc600078e0004 */
        /* <DEDUP_REMOVED lines=8> */
[----:B------:R-:W-:Y:S01]  /*36b0*/  ISETP.GE.AND P1, PT, R10, R13, PT ;  /* 0x0000000d0a00720c */ /* 0x000fe20003f26270 */
[----:B------:R-:W-:Y:S01]  /*36c0*/  VIADD R11, R11, 0x1000 ;  /* 0x000010000b0b7836 */ /* 0x000fe20000000000 */
[----:B0-----:R-:W-:-:S04]  /*36d0*/  IADD3 R2, P2, PT, R2, 0x4000, RZ ;  /* 0x0000400002027810 */ /* 0x001fc80007f5e0ff */
        /* <DEDUP_REMOVED lines=18> */
.L_x_52:
[----:B------:R-:W-:Y:S05]  /*3800*/  BSYNC.RECONVERGENT B2 ;  /* 0x0000000000027941 */ /* 0x000fea0003800200 */
.L_x_51:
[----:B------:R-:W-:Y:S01]  /*3810*/  IADD3 R4, PT, PT, R9, -R10, RZ ;  /* 0x8000000a09047210 */ /* 0x000fe20007ffe0ff */
[----:B------:R-:W-:Y:S03]  /*3820*/  BSSY.RECONVERGENT B2, `(.L_x_54) ;  /* 0x000001e000027945 */ /* 0x000fe60003800200 */
[----:B------:R-:W-:-:S13]  /*3830*/  ISETP.GT.AND P1, PT, R4, 0x400, PT ;  /* 0x000004000400780c */ /* 0x000fda0003f24270 */
[----:B------:R-:W-:Y:S05]  /*3840*/  @!P1 BRA `(.L_x_55) ;  /* 0x00000000006c9947 */ /* 0x000fea0003800000 */
[----:B------:R-:W0:Y:S01]  /*3850*/  LDC.64 R6, c[0x0][0x380] ;  /* 0x0000e000ff067b82 */ /* 0x000e220000000a00 */
[----:B------:R-:W2:Y:S01]  /*3860*/  LDG.E.CONSTANT R13, desc[UR6][R2.64+-0x400] ;  /* 0xfffc0006020d7981 */ /* 0x000ea2000c1e9900 */
[----:B------:R-:W-:-:S03]  /*3870*/  IADD3 R17, PT, PT, R11, 0x400, RZ ;  /* 0x000004000b117810 */ /* 0x000fc60007ffe0ff */
[----:B------:R-:W3:Y:S04]  /*3880*/  LDG.E.CONSTANT R15, desc[UR6][R2.64] ;  /* 0x00000006020f7981 */ /* 0x000ee8000c1e9900 */
[----:B------:R-:W4:Y:S04]  /*3890*/  LDG.E.CONSTANT R19, desc[UR6][R2.64+0xc00] ;  /* 0x000c000602137981 */ /* 0x000f28000c1e9900 */
[----:B------:R-:W5:Y:S04]  /*38a0*/  LDG.E.CONSTANT R21, desc[UR6][R2.64+0x1000] ;  /* 0x0010000602157981 */ /* 0x000f68000c1e9900 */
[----:B------:R-:W5:Y:S01]  /*38b0*/  LDG.E.CONSTANT R23, desc[UR6][R2.64+0x1400] ;  /* 0x0014000602177981 */ /* 0x000f62000c1e9900 */
[----:B0-----:R-:W-:-:S06]  /*38c0*/  IMAD.WIDE.U32 R4, R11, 0x4, R6 ;  /* 0x000000040b047825 */ /* 0x001fcc00078e0006 */
[----:B------:R0:W2:Y:S01]  /*38d0*/  LDG.E.CONSTANT R5, desc[UR6][R4.64] ;  /* 0x0000000604057981 */ /* 0x0000a2000c1e9900 */
[----:B------:R-:W-:-:S03]  /*38e0*/  IMAD.WIDE.U32 R6, R17, 0x4, R6 ;  /* 0x0000000411067825 */ /* 0x000fc600078e0006 */
[----:B------:R1:W4:Y:S04]  /*38f0*/  LDG.E.CONSTANT R17, desc[UR6][R2.64+0x400] ;  /* 0x0004000602117981 */ /* 0x000328000c1e9900 */
[----:B------:R-:W5:Y:S01]  /*3900*/  LDG.E.CONSTANT R7, desc[UR6][R6.64] ;  /* 0x0000000606077981 */ /* 0x000f62000c1e9900 */
[----:B0-----:R-:W-:Y:S02]  /*3910*/  IADD3 R4, P1, PT, R2, 0x2000, RZ ;  /* 0x0000200002047810 */ /* 0x001fe40007f3e0ff */
[----:B------:R-:W-:Y:S02]  /*3920*/  PLOP3.LUT P0, PT, PT, PT, PT, 0x8, 0x80 ;  /* 0x000000000080781c */ /* 0x000fe40003f0e170 */
[----:B------:R-:W-:Y:S02]  /*3930*/  IADD3 R10, PT, PT, R10, 0x800, RZ ;  /* 0x000008000a0a7810 */ /* 0x000fe40007ffe0ff */
[----:B------:R-:W-:-:S02]  /*3940*/  IADD3 R11, PT, PT, R11, 0x800, RZ ;  /* 0x000008000b0b7810 */ /* 0x000fc40007ffe0ff */
[----:B-1----:R-:W-:Y:S01]  /*3950*/  MOV R2, R4 ;  /* 0x0000000400027202 */ /* 0x002fe20000000f00 */
[----:B--2---:R-:W-:-:S04]  /*3960*/  FADD R0, R0, R5 ;  /* 0x0000000500007221 */ /* 0x004fc80000000000 */
[----:B------:R-:W-:-:S04]  /*3970*/  FADD R0, R0, R13 ;  /* 0x0000000d00007221 */ /* 0x000fc80000000000 */
[----:B---3--:R-:W-:-:S04]  /*3980*/  FADD R0, R0, R15 ;  /* 0x0000000f00007221 */ /* 0x008fc80000000000 */
[----:B----4-:R-:W-:-:S04]  /*3990*/  FADD R0, R0, R17 ;  /* 0x0000001100007221 */ /* 0x010fc80000000000 */
[----:B-----5:R-:W-:-:S04]  /*39a0*/  FADD R0, R0, R7 ;  /* 0x0000000700007221 */ /* 0x020fc80000000000 */
[----:B------:R-:W-:Y:S01]  /*39b0*/  FADD R0, R0, R19 ;  /* 0x0000001300007221 */ /* 0x000fe20000000000 */
[----:B------:R-:W-:-:S03]  /*39c0*/  IADD3.X R5, PT, PT, RZ, R3, RZ, P1, !PT ;  /* 0x00000003ff057210 */ /* 0x000fc60000ffe4ff */
[----:B------:R-:W-:Y:S01]  /*39d0*/  FADD R0, R0, R21 ;  /* 0x0000001500007221 */ /* 0x000fe20000000000 */
[----:B------:R-:W-:-:S03]  /*39e0*/  MOV R3, R5 ;  /* 0x0000000500037202 */ /* 0x000fc60000000f00 */
[----:B------:R-:W-:-:S07]  /*39f0*/  FADD R0, R0, R23 ;  /* 0x0000001700007221 */ /* 0x000fce0000000000 */
.L_x_55:
[----:B------:R-:W-:Y:S05]  /*3a00*/  BSYNC.RECONVERGENT B2 ;  /* 0x0000000000027941 */ /* 0x000fea0003800200 */
.L_x_54:
[----:B------:R-:W-:-:S13]  /*3a10*/  ISETP.LT.OR P0, PT, R10, R9, P0 ;  /* 0x000000090a00720c */ /* 0x000fda0000701670 */
[----:B------:R-:W-:Y:S05]  /*3a20*/  @!P0 BRA `(.L_x_47) ;  /* 0x0000000000288947 */ /* 0x000fea0003800000 */
[----:B------:R-:W0:Y:S01]  /*3a30*/  LDC.64 R4, c[0x0][0x380] ;  /* 0x0000e000ff047b82 */ /* 0x000e220000000a00 */
[----:B------:R-:W2:Y:S04]  /*3a40*/  LDG.E.CONSTANT R7, desc[UR6][R2.64+-0x400] ;  /* 0xfffc000602077981 */ /* 0x000ea8000c1e9900 */
[----:B------:R-:W3:Y:S01]  /*3a50*/  LDG.E.CONSTANT R9, desc[UR6][R2.64] ;  /* 0x0000000602097981 */ /* 0x000ee2000c1e9900 */
[----:B0-----:R-:W-:-:S03]  /*3a60*/  IMAD.WIDE.U32 R4, R11, 0x4, R4 ;  /* 0x000000040b047825 */ /* 0x001fc600078e0004 */
[----:B------:R-:W4:Y:S04]  /*3a70*/  LDG.E.CONSTANT R11, desc[UR6][R2.64+0x400] ;  /* 0x00040006020b7981 */ /* 0x000f28000c1e9900 */
[----:B------:R-:W5:Y:S02]  /*3a80*/  LDG.E.CONSTANT R5, desc[UR6][R4.64] ;  /* 0x0000000604057981 */ /* 0x000f64000c1e9900 */
[----:B-----5:R-:W-:-:S04]  /*3a90*/  FADD R0, R0, R5 ;  /* 0x0000000500007221 */ /* 0x020fc80000000000 */
[----:B--2---:R-:W-:-:S04]  /*3aa0*/  FADD R0, R0, R7 ;  /* 0x0000000700007221 */ /* 0x004fc80000000000 */
[----:B---3--:R-:W-:-:S04]  /*3ab0*/  FADD R0, R0, R9 ;  /* 0x0000000900007221 */ /* 0x008fc80000000000 */
[----:B----4-:R-:W-:-:S07]  /*3ac0*/  FADD R0, R0, R11 ;  /* 0x0000000b00007221 */ /* 0x010fce0000000000 */
.L_x_47:
[----:B------:R-:W-:Y:S05]  /*3ad0*/  BSYNC.RECONVERGENT B1 ;  /* 0x0000000000017941 */ /* 0x000fea0003800200 */
.L_x_45:
[----:B------:R-:W0:Y:S01]  /*3ae0*/  S2R R6, SR_LANEID ;  /* 0x0000000000067919 */ /* 0x000e220000000000 */
[----:B------:R-:W-:-:S05]  /*3af0*/  MOV R3, R0 ;  /* 0x0000000000037202 */ /* 0x000fca0000000f00 */
        /* <DEDUP_REMOVED lines=30> */
[----:B------:R-:W1:Y:S04]  /*3ce0*/  LDS R3, [UR4+0xc] ;  /* 0x00000c04ff037984 */ /* 0x000e680008000800 */
[----:B0-----:R-:W0:Y:S04]  /*3cf0*/  LDS.128 R4, [UR4+0x10] ;  /* 0x00001004ff047984 */ /* 0x001e280008000c00 */
[----:B------:R-:W2:Y:S01]  /*3d00*/  LDS.64 R8, [UR4+0x20] ;  /* 0x00002004ff087984 */ /* 0x000ea20008000a00 */
[----:B-1----:R-:W-:-:S04]  /*3d10*/  FADD R3, R0, R3 ;  /* 0x0000000300037221 */ /* 0x002fc80000000000 */
[----:B0-----:R-:W-:-:S04]  /*3d20*/  FADD R4, R3, R4 ;  /* 0x0000000403047221 */ /* 0x001fc80000000000 */
[----:B------:R-:W-:-:S04]  /*3d30*/  FADD R5, R4, R5 ;  /* 0x0000000504057221 */ /* 0x000fc80000000000 */
[----:B------:R-:W-:-:S04]  /*3d40*/  FADD R6, R5, R6 ;  /* 0x0000000605067221 */ /* 0x000fc80000000000 */
[----:B------:R-:W-:-:S04]  /*3d50*/  FADD R7, R6, R7 ;  /* 0x0000000706077221 */ /* 0x000fc80000000000 */
[----:B--2---:R-:W-:-:S04]  /*3d60*/  FADD R8, R7, R8 ;  /* 0x0000000807087221 */ /* 0x004fc80000000000 */
[----:B------:R-:W-:-:S07]  /*3d70*/  FADD R0, R8, R9 ;  /* 0x0000000908007221 */ /* 0x000fce0000000000 */
.L_x_17:
[----:B------:R-:W-:Y:S05]  /*3d80*/  BSYNC.RECONVERGENT B0 ;  /* 0x0000000000007941 */ /* 0x000fea0003800200 */
.L_x_1:
[----:B------:R-:W-:Y:S05]  /*3d90*/  @P0 EXIT ;  /* 0x000000000000094d */ /* 0x000fea0003800000 */
[----:B01234-:R-:W0:Y:S01]  /*3da0*/  LDC.64 R2, c[0x0][0x388] ;  /* 0x0000e200ff027b82 */ /* 0x01fe220000000a00 */
[----:B------:R-:W1:Y:S02]  /*3db0*/  LDCU UR4, c[0x0][0x398] ;  /* 0x00007300ff0477ac */ /* 0x000e640008000800 */
[----:B-1----:R-:W-:-:S05]  /*3dc0*/  FADD R5, R0, UR4 ;  /* 0x0000000400057e21 */ /* 0x002fca0008000000 */
[----:B0-----:R-:W-:Y:S01]  /*3dd0*/  STG.E desc[UR6][R2.64], R5 ;  /* 0x0000000502007986 */ /* 0x001fe2000c101906 */
[----:B------:R-:W-:Y:S05]  /*3de0*/  EXIT ;  /* 0x000000000000794d */ /* 0x000fea0003800000 */
.L_x_56:
[----:B------:R-:W-:-:S00]  /*3df0*/  BRA `(.L_x_56) ;  /* 0xfffffffc00fc7947 */ /* 0x000fc0000383ffff */
[----:B------:R-:W-:-:S00]  /*3e00*/  NOP ;  /* 0x0000000000007918 */ /* 0x000fc00000000000 */
[----:B------:R-:W-:-:S00]  /*3e10*/  NOP ;  /* 0x0000000000007918 */ /* 0x000fc00000000000 */
[----:B------:R-:W-:-:S00]  /*3e20*/  NOP ;  /* 0x0000000000007918 */ /* 0x000fc00000000000 */
[----:B------:R-:W-:-:S00]  /*3e30*/  NOP ;  /* 0x0000000000007918 */ /* 0x000fc00000000000 */
[----:B------:R-:W-:-:S00]  /*3e40*/  NOP ;  /* 0x0000000000007918 */ /* 0x000fc00000000000 */
[----:B------:R-:W-:-:S00]  /*3e50*/  NOP ;  /* 0x0000000000007918 */ /* 0x000fc00000000000 */
[----:B------:R-:W-:-:S00]  /*3e60*/  NOP ;  /* 0x0000000000007918 */ /* 0x000fc00000000000 */
[----:B------:R-:W-:-:S00]  /*3e70*/  NOP ;  /* 0x0000000000007918 */ /* 0x000fc00000000000 */
.L_x_5778:


//--------------------- .text._ZN3cub18CUB_300001_SM_10006detail6reduce18DeviceReduceKernelINS2_10policy_hubIfyN4cuda3std3__44plusIfEEE10Policy1000EN6thrust24THRUST_300001_SM_1000_NS6detail15normal_iteratorINSD_10device_ptrI6float2EEEEyS9_f27Point_To_Trajectory_FunctorEEvT0_PT3_T1_NS0_13GridEvenShareISO_EET2_T4_ --------------------------
	.section	.text._ZN3cub18CUB_300001_SM_10006detail6reduce18DeviceReduceKernelINS2_10policy_hubIfyN4cuda3std3__44plusIfEEE10Policy1000EN6thrust24THRUST_300001_SM_1000_NS6detail15normal_iteratorINSD_10device_ptrI6float2EEEEyS9_f27Point_To_Trajectory_FunctorEEvT0_PT3_T1_NS0_13GridEvenShareISO_EET2_T4_,"ax",@progbits
	.align	128
        .global         _ZN3cub18CUB_300001_SM_10006detail6reduce18DeviceReduceKernelINS2_10policy_hubIfyN4cuda3std3__44plusIfEEE10Policy1000EN6thrust24THRUST_300001_SM_1000_NS6detail15normal_iteratorINSD_10device_ptrI6float2EEEEyS9_f27Point_To_Trajectory_FunctorEEvT0_PT3_T1_NS0_13GridEvenShareISO_EET2_T4_
        .type           _ZN3cub18CUB_300001_SM_10006detail6reduce18DeviceReduceKernelINS2_10policy_hubIfyN4cuda3std3__44plusIfEEE10Policy1000EN6thrust24THRUST_300001_SM_1000_NS6detail15normal_iteratorINSD_10device_ptrI6float2EEEEyS9_f27Point_To_Trajectory_FunctorEEvT0_PT3_T1_NS0_13GridEvenShareISO_EET2_T4_,@function
        .size           _ZN3cub18CUB_300001_SM_10006detail6reduce18DeviceReduceKernelINS2_10policy_hubIfyN4cuda3std3__44plusIfEEE10Policy1000EN6thrust24THRUST_300001_SM_1000_NS6detail15normal_iteratorINSD_10device_ptrI6float2EEEEyS9_f27Point_To_Trajectory_FunctorEEvT0_PT3_T1_NS0_13GridEvenShareISO_EET2_T4_,(.L_x_5771 - _ZN3cub18CUB_300001_SM_10006detail6reduce18DeviceReduceKernelINS2_10policy_hubIfyN4cuda3std3__44plusIfEEE10Policy1000EN6thrust24THRUST_300001_SM_1000_NS6detail15normal_iteratorINSD_10device_ptrI6float2EEEEyS9_f27Point_To_Trajectory_FunctorEEvT0_PT3_T1_NS0_13GridEvenShareISO_EET2_T4_)
        .other          _ZN3cub18CUB_300001_SM_10006detail6reduce18DeviceReduceKernelINS2_10policy_hubIfyN4cuda3std3__44plusIfEEE10Policy1000EN6thrust24THRUST_300001_SM_1000_NS6detail15normal_iteratorINSD_10device_ptrI6float2EEEEyS9_f27Point_To_Trajectory_FunctorEEvT0_PT3_T1_NS0_13GridEvenShareISO_EET2_T4_,@"STO_CUDA_ENTRY STV_DEFAULT"
_ZN3cub18CUB_300001_SM_10006detail6reduce18DeviceReduceKernelINS2_10policy_hubIfyN4cuda3std3__44plusIfEEE10Policy1000EN6thrust24THRUST_300001_SM_1000_NS6detail15normal_iteratorINSD_10device_ptrI6float2EEEEyS9_f27Point_To_Trajectory_FunctorEEvT0_PT3_T1_NS0_13GridEvenShareISO_EET2_T4_:
.text._ZN3cub18CUB_300001_SM_10006detail6reduce18DeviceReduceKernelINS2_10policy_hubIfyN4cuda3std3__44plusIfEEE10Policy1000EN6thrust24THRUST_300001_SM_1000_NS6detail15normal_iteratorINSD_10device_ptrI6float2EEEEyS9_f27Point_To_Trajectory_FunctorEEvT0_PT3_T1_NS0_13GridEvenShareISO_EET2_T4_:
[----:B------:R-:W-:Y:S08]  /*0000*/  LDC R1, c[0x0][0x37c] ;  /* 0x0000df00ff017b82 */ /* 0x000ff00000000800 */
[----:B------:R-:W0:Y:S01]  /*0010*/  S2UR UR11, SR_CTAID.X ;  /* 0x00000000000b79c3 */ /* 0x000e220000002500 */
[----:B------:R-:W1:Y:S01]  /*0020*/  LDCU.64 UR4, c[0x0][0x3b8] ;  /* 0x00007700ff0477ac */ /* 0x000e620008000a00 */
[----:B------:R-:W-:Y:S01]  /*0030*/  BSSY.RECONVERGENT B0, `(.L_x_57) ;  /* 0x0003224000007945 */ /* 0x000fe20003800200 */
[----:B------:R-:W2:Y:S01]  /*0040*/  LDCU.64 UR8, c[0x0][0x358] ;  /* 0x00006b00ff0877ac */ /* 0x000ea20008000a00 */
[----:B0-----:R-:W-:-:S04]  /*0050*/  USHF.L.U32 UR12, UR11, 0xc, URZ ;  /* 0x0000000c0b0c7899 */ /* 0x001fc800080006ff */
[----:B-1----:R-:W-:-:S04]  /*0060*/  UIADD3 UR10, UP0, UPT, -UR12, UR4, URZ ;  /* 0x000000040c0a7290 */ /* 0x002fc8000ff1e1ff */
[----:B------:R-:W-:Y:S02]  /*0070*/  UIADD3.X UR6, UPT, UPT, UR5, -0x1, URZ, UP0, !UPT ;  /* 0xffffffff05067890 */ /* 0x000fe400087fe4ff */
[----:B------:R-:W-:-:S04]  /*0080*/  UISETP.GT.U32.AND UP0, UPT, UR10, 0xfff, UPT ;  /* 0x00000fff0a00788c */ /* 0x000fc8000bf04070 */
[----:B------:R-:W-:-:S09]  /*0090*/  UISETP.GT.U32.AND.EX UP0, UPT, UR6, URZ, UPT, UP0 ;  /* 0x000000ff0600728c */ /* 0x000fd2000bf04100 */
[----:B--2---:R-:W-:Y:S05]  /*00a0*/  BRA.U UP0, `(.L_x_58) ;  /* 0x00000039008c7547 */ /* 0x004fea000b800000 */
[----:B------:R-:W0:Y:S01]  /*00b0*/  S2R R24, SR_TID.X ;  /* 0x0000000000187919 */ /* 0x000e220000002100 */
[----:B------:R-:W-:Y:S01]  /*00c0*/  UIADD3 UR4, UPT, UPT, -UR12, UR4, URZ ;  /* 0x000000040c047290 */ /* 0x000fe2000fffe1ff */
[----:B------:R-:W-:Y:S01]  /*00d0*/  BSSY.RECONVERGENT B1, `(.L_x_59) ;  /* 0x0000171000017945 */ /* 0x000fe20003800200 */
[----:B------:R-:W-:-:S04]  /*00e0*/  HFMA2 R3, -RZ, RZ, 0, 0 ;  /* 0x00000000ff037431 */ /* 0x000fc800000001ff */
[----:B0-----:R-:W-:Y:S02]  /*00f0*/  ISETP.GE.AND P0, PT, R24, UR4, PT ;  /* 0x0000000418007c0c */ /* 0x001fe4000bf06270 */
[----:B------:R-:W-:-:S11]  /*0100*/  MOV R8, R24 ;  /* 0x0000001800087202 */ /* 0x000fd60000000f00 */
[----:B------:R-:W-:Y:S05]  /*0110*/  @P0 BRA `(.L_x_60) ;  /* 0x0000001400b00947 */ /* 0x000fea0003800000 */
[----:B------:R-:W0:Y:S01]  /*0120*/  LDC R2, c[0x0][0x3f0] ;  /* 0x0000fc00ff027b82 */ /* 0x000e220000000800 */
[----:B------:R-:W-:Y:S02]  /*0130*/  IADD3 R5, PT, PT, R24, UR12, RZ ;  /* 0x0000000c18057c10 */ /* 0x000fe4000fffe0ff */
[----:B------:R-:W-:-:S05]  /*0140*/  MOV R3, 0x7f7fffff ;  /* 0x7f7fffff00037802 */ /* 0x000fca0000000f00 */
[----:B------:R-:W1:Y:S01]  /*0150*/  LDC.64 R6, c[0x0][0x380] ;  /* 0x0000e000ff067b82 */ /* 0x000e620000000a00 */
[----:B0-----:R-:W-:Y:S01]  /*0160*/  ISETP.GE.AND P0, PT, R2, 0x1, PT ;  /* 0x000000010200780c */ /* 0x001fe20003f06270 */
[----:B-1----:R-:W-:-:S12]  /*0170*/  IMAD.WIDE.U32 R6, R5, 0x8, R6 ;  /* 0x0000000805067825 */ /* 0x002fd800078e0006 */
[----:B------:R-:W-:Y:S05]  /*0180*/  @!P0 BRA `(.L_x_61) ;  /* 0x0000001400908947 */ /* 0x000fea0003800000 */
[----:B------:R-:W5:Y:S01]  /*0190*/  LDG.E.64 R6, desc[UR8][R6.64] ;  /* 0x0000000806067981 */ /* 0x000f62000c1e1b00 */
[C---:B------:R-:W-:Y:S01]  /*01a0*/  IADD3 R0, PT, PT, R2.reuse, -0x1, RZ ;  /* 0xffffffff02007810 */ /* 0x040fe20007ffe0ff */
[----:B------:R-:W-:Y:S01]  /*01b0*/  HFMA2 R12, -RZ, RZ, 0, 0 ;  /* 0x00000000ff0c7431 */ /* 0x000fe200000001ff */
[----:B------:R-:W-:Y:S02]  /*01c0*/  LOP3.LUT R15, R2, 0x3, RZ, 0xc0, !PT ;  /* 0x00000003020f7812 */ /* 0x000fe400078ec0ff */
[----:B------:R-:W-:Y:S02]  /*01d0*/  ISETP.GE.U32.AND P0, PT, R0, 0x3, PT ;  /* 0x000000030000780c */ /* 0x000fe40003f06070 */
[----:B------:R-:W-:-:S11]  /*01e0*/  MOV R3, 0x7f7fffff ;  /* 0x7f7fffff00037802 */ /* 0x000fd60000000f00 */
[----:B------:R-:W-:Y:S05]  /*01f0*/  @!P0 BRA `(.L_x_62) ;  /* 0x0000000c00048947 */ /* 0x000fea0003800000 */
[----:B------:R-:W0:Y:S01]  /*0200*/  LDC.64 R20, c[0x0][0x3e8] ;  /* 0x0000fa00ff147b82 */ /* 0x000e220000000a00 */
[----:B------:R-:W-:Y:S02]  /*0210*/  LOP3.LUT R12, R2, 0x7ffffffc, RZ, 0xc0, !PT ;  /* 0x7ffffffc020c7812 */ /* 0x000fe400078ec0ff */
[----:B------:R-:W-:Y:S02]  /*0220*/  MOV R3, 0x7f7fffff ;  /* 0x7f7fffff00037802 */ /* 0x000fe40000000f00 */
[----:B------:R-:W-:-:S07]  /*0230*/  MOV R8, RZ ;  /* 0x000000ff00087202 */ /* 0x000fce0000000f00 */
.L_x_83:
[----:B------:R-:W-:-:S05]  /*0240*/  SHF.L.U32 R5, R8, 0x1, RZ ;  /* 0x0000000108057819 */ /* 0x000fca00000006ff */
[----:B0-----:R-:W-:-:S05]  /*0250*/  IMAD.WIDE.U32 R4, R5, 0x8, R20 ;  /* 0x0000000805047825 */ /* 0x001fca00078e0014 */
[----:B------:R-:W2:Y:S04]  /*0260*/  LDG.E.64 R10, desc[UR8][R4.64] ;  /* 0x00000008040a7981 */ /* 0x000ea8000c1e1b00 */
[----:B------:R-:W3:Y:S01]  /*0270*/  LDG.E.64 R16, desc[UR8][R4.64+0x8] ;  /* 0x0000080804107981 */ /* 0x000ee2000c1e1b00 */
[----:B------:R-:W-:Y:S01]  /*0280*/  IADD3 R8, PT, PT, R8, 0x4, RZ ;  /* 0x0000000408087810 */ /* 0x000fe20007ffe0ff */
[----:B------:R-:W-:Y:S03]  /*0290*/  BSSY.RECONVERGENT B4, `(.L_x_63) ;  /* 0x0000015000047945 */ /* 0x000fe60003800200 */
[----:B------:R-:W-:Y:S01]  /*02a0*/  ISETP.NE.AND P4, PT, R8, R12, PT ;  /* 0x0000000c0800720c */ /* 0x000fe20003f85270 */
[----:B--2--5:R-:W-:Y:S01]  /*02b0*/  FADD R9, R7, -R11 ;  /* 0x8000000b07097221 */ /* 0x024fe20000000000 */
[----:B------:R-:W-:Y:S01]  /*02c0*/  FADD R2, R6, -R10 ;  /* 0x8000000a06027221 */ /* 0x000fe20000000000 */
[----:B---3--:R-:W-:Y:S01]  /*02d0*/  FADD R14, -R11, R17 ;  /* 0x000000110b0e7221 */ /* 0x008fe20000000100 */
[----:B------:R-:W-:-:S03]  /*02e0*/  FADD R13, -R10, R16 ;  /* 0x000000100a0d7221 */ /* 0x000fc60000000100 */
[----:B------:R-:W-:-:S04]  /*02f0*/  FMUL R0, R14, R14 ;  /* 0x0000000e0e007220 */ /* 0x000fc80000400000 */
[----:B------:R-:W-:Y:S01]  /*0300*/  FFMA R17, R13, R13, R0 ;  /* 0x0000000d0d117223 */ /* 0x000fe20000000000 */
[----:B------:R-:W-:-:S03]  /*0310*/  FMUL R0, R14, R9 ;  /* 0x000000090e007220 */ /* 0x000fc60000400000 */
[----:B------:R-:W0:Y:S01]  /*0320*/  MUFU.RCP R16, R17 ;  /* 0x0000001100107308 */ /* 0x000e220000001000 */
[----:B------:R-:W-:-:S07]  /*0330*/  FFMA R2, R13, R2, R0 ;  /* 0x000000020d027223 */ /* 0x000fce0000000000 */
[----:B------:R-:W1:Y:S01]  /*0340*/  FCHK P0, R2, R17 ;  /* 0x0000001102007302 */ /* 0x000e620000000000 */
[----:B0-----:R-:W-:-:S04]  /*0350*/  FFMA R9, -R17, R16, 1 ;  /* 0x3f80000011097423 */ /* 0x001fc80000000110 */
[----:B------:R-:W-:-:S04]  /*0360*/  FFMA R9, R16, R9, R16 ;  /* 0x0000000910097223 */ /* 0x000fc80000000010 */
[----:B------:R-:W-:-:S04]  /*0370*/  FFMA R0, R2, R9, RZ ;  /* 0x0000000902007223 */ /* 0x000fc800000000ff */
[----:B------:R-:W-:-:S04]  /*0380*/  FFMA R16, -R17, R0, R2 ;  /* 0x0000000011107223 */ /* 0x000fc80000000102 */
[----:B------:R-:W-:Y:S01]  /*0390*/  FFMA R0, R9, R16, R0 ;  /* 0x0000001009007223 */ /* 0x000fe20000000000 */
[----:B-1----:R-:W-:Y:S06]  /*03a0*/  @!P0 BRA `(.L_x_64) ;  /* 0x00000000000c8947 */ /* 0x002fec0003800000 */
[----:B------:R-:W-:Y:S02]  /*03b0*/  MOV R0, R17 ;  /* 0x0000001100007202 */ /* 0x000fe40000000f00 */
[----:B------:R-:W-:-:S07]  /*03c0*/  MOV R9, 0x3e0 ;  /* 0x000003e000097802 */ /* 0x000fce0000000f00 */
[----:B------:R-:W-:Y:S05]  /*03d0*/  CALL.REL.NOINC `($__internal_1_$__cuda_sm3x_div_rn_noftz_f32_slowpath) ;  /* 0x0000032000207944 */ /* 0x000fea0003c00000 */
.L_x_64:
[----:B------:R-:W-:Y:S05]  /*03e0*/  BSYNC.RECONVERGENT B4 ;  /* 0x0000000000047941 */ /* 0x000fea0003800200 */
.L_x_63:
[----:B------:R-:W-:Y:S01]  /*03f0*/  FADD.SAT R0, RZ, R0 ;  /* 0x00000000ff007221 */ /* 0x000fe20000002000 */
[----:B------:R-:W-:Y:S03]  /*0400*/  BSSY.RECONVERGENT B2, `(.L_x_65) ;  /* 0x0000013000027945 */ /* 0x000fe60003800200 */
[-C--:B------:R-:W-:Y:S01]  /*0410*/  FFMA R14, R14, R0.reuse, R11 ;  /* 0x000000000e0e7223 */ /* 0x080fe2000000000b */
[----:B------:R-:W-:-:S03]  /*0420*/  FFMA R13, R13, R0, R10 ;  /* 0x000000000d0d7223 */ /* 0x000fc6000000000a */
[----:B------:R-:W-:Y:S01]  /*0430*/  FADD R14, -R7, R14 ;  /* 0x0000000e070e7221 */ /* 0x000fe20000000100 */
[----:B------:R-:W-:-:S03]  /*0440*/  FADD R13, -R6, R13 ;  /* 0x0000000d060d7221 */ /* 0x000fc60000000100 */
[----:B------:R-:W-:-:S04]  /*0450*/  FMUL R14, R14, R14 ;  /* 0x0000000e0e0e7220 */ /* 0x000fc80000400000 */
[----:B------:R-:W-:-:S04]  /*0460*/  FFMA R9, R13, R13, R14 ;  /* 0x0000000d0d097223 */ /* 0x000fc8000000000e */
[----:B------:R0:W1:Y:S01]  /*0470*/  MUFU.RSQ R2, R9 ;  /* 0x0000000900027308 */ /* 0x0000620000001400 */
[----:B------:R-:W-:-:S04]  /*0480*/  IADD3 R0, PT, PT, R9, -0xd000000, RZ ;  /* 0xf300000009007810 */ /* 0x000fc80007ffe0ff */
[----:B------:R-:W-:-:S13]  /*0490*/  ISETP.GT.U32.AND P0, PT, R0, 0x727fffff, PT ;  /* 0x727fffff0000780c */ /* 0x000fda0003f04070 */
[----:B01----:R-:W-:Y:S05]  /*04a0*/  @!P0 BRA `(.L_x_66) ;  /* 0x0000000000108947 */ /* 0x003fea0003800000 */
[----:B------:R-:W-:Y:S02]  /*04b0*/  MOV R0, R9 ;  /* 0x0000000900007202 */ /* 0x000fe40000000f00 */
[----:B------:R-:W-:-:S07]  /*04c0*/  MOV R2, 0x4e0 ;  /* 0x000004e000027802 */ /* 0x000fce0000000f00 */
[----:B------:R-:W-:Y:S05]  /*04d0*/  CALL.REL.NOINC `($__internal_0_$__cuda_sm20_sqrt_rn_f32_slowpath) ;  /* 0x0000031c00847944 */ /* 0x000fea0003c00000 */
[----:B------:R-:W-:Y:S05]  /*04e0*/  BRA `(.L_x_67) ;  /* 0x0000000000107947 */ /* 0x000fea0003800000 */
.L_x_66:
[----:B------:R-:W-:Y:S01]  /*04f0*/  FMUL.FTZ R0, R9, R2 ;  /* 0x0000000209007220 */ /* 0x000fe20000410000 */
[----:B------:R-:W-:-:S03]  /*0500*/  FMUL.FTZ R2, R2, 0.5 ;  /* 0x3f00000002027820 */ /* 0x000fc60000410000 */
[----:B------:R-:W-:-:S04]  /*0510*/  FFMA R9, -R0, R0, R9 ;  /* 0x0000000000097223 */ /* 0x000fc80000000109 */
[----:B------:R-:W-:-:S07]  /*0520*/  FFMA R0, R9, R2, R0 ;  /* 0x0000000209007223 */ /* 0x000fce0000000000 */
.L_x_67:
[----:B------:R-:W-:Y:S05]  /*0530*/  BSYNC.RECONVERGENT B2 ;  /* 0x0000000000027941 */ /* 0x000fea0003800200 */
.L_x_65:
[----:B------:R-:W2:Y:S04]  /*0540*/  LDG.E.64 R10, desc[UR8][R4.64+0x10] ;  /* 0x00001008040a7981 */ /* 0x000ea8000c1e1b00 */
[----:B------:R-:W3:Y:S01]  /*0550*/  LDG.E.64 R16, desc[UR8][R4.64+0x18] ;  /* 0x0000180804107981 */ /* 0x000ee2000c1e1b00 */
[CC--:B------:R-:W-:Y:S01]  /*0560*/  FSETP.GEU.AND P1, PT, R0.reuse, R3.reuse, PT ;  /* 0x000000030000720b */ /* 0x0c0fe20003f2e000 */
[----:B------:R-:W-:Y:S03]  /*0570*/  BSSY.RECONVERGENT B4, `(.L_x_68) ;  /* 0x0000015000047945 */ /* 0x000fe60003800200 */
[----:B------:R-:W-:Y:S01]  /*0580*/  FSEL R3, R0, R3, !P1 ;  /* 0x0000000300037208 */ /* 0x000fe20004800000 */
[----:B--2---:R-:W-:Y:S01]  /*0590*/  FADD R9, R7, -R11 ;  /* 0x8000000b07097221 */ /* 0x004fe20000000000 */
[----:B---3--:R-:W-:Y:S01]  /*05a0*/  FADD R14, -R11, R17 ;  /* 0x000000110b0e7221 */ /* 0x008fe20000000100 */
[----:B------:R-:W-:-:S03]  /*05b0*/  FADD R13, -R10, R16 ;  /* 0x000000100a0d7221 */ /* 0x000fc60000000100 */
[C---:B------:R-:W-:Y:S01]  /*05c0*/  FMUL R2, R14.reuse, R14 ;  /* 0x0000000e0e027220 */ /* 0x040fe20000400000 */
[----:B------:R-:W-:-:S03]  /*05d0*/  FMUL R16, R14, R9 ;  /* 0x000000090e107220 */ /* 0x000fc60000400000 */
[----:B------:R-:W-:Y:S01]  /*05e0*/  FFMA R19, R13, R13, R2 ;  /* 0x0000000d0d137223 */ /* 0x000fe20000000002 */
[----:B------:R-:W-:-:S03]  /*05f0*/  FADD R2, R6, -R10 ;  /* 0x8000000a06027221 */ /* 0x000fc60000000000 */
        /* <DEDUP_REMOVED lines=12> */
.L_x_69:
[----:B------:R-:W-:Y:S05]  /*06c0*/  BSYNC.RECONVERGENT B4 ;  /* 0x0000000000047941 */ /* 0x000fea0003800200 */
.L_x_68:
        /* <DEDUP_REMOVED lines=16> */
.L_x_71:
[----:B------:R-:W-:Y:S01]  /*07d0*/  FMUL.FTZ R0, R9, R2 ;  /* 0x0000000209007220 */ /* 0x000fe20000410000 */
[----:B------:R-:W-:-:S03]  /*07e0*/  FMUL.FTZ R2, R2, 0.5 ;  /* 0x3f00000002027820 */ /* 0x000fc60000410000 */
[----:B------:R-:W-:-:S04]  /*07f0*/  FFMA R9, -R0, R0, R9 ;  /* 0x0000000000097223 */ /* 0x000fc80000000109 */
[----:B------:R-:W-:-:S07]  /*0800*/  FFMA R0, R9, R2, R0 ;  /* 0x0000000209007223 */ /* 0x000fce0000000000 */
.L_x_72:
[----:B------:R-:W-:Y:S05]  /*0810*/  BSYNC.RECONVERGENT B2 ;  /* 0x0000000000027941 */ /* 0x000fea0003800200 */
.L_x_70:
        /* <DEDUP_REMOVED lines=24> */
.L_x_74:
[----:B------:R-:W-:Y:S05]  /*09a0*/  BSYNC.RECONVERGENT B4 ;  /* 0x0000000000047941 */ /* 0x000fea0003800200 */
.L_x_73:
        /* <DEDUP_REMOVED lines=16> */
.L_x_76:
[----:B------:R-:W-:Y:S01]  /*0ab0*/  FMUL.FTZ R0, R9, R2 ;  /* 0x0000000209007220 */ /* 0x000fe20000410000 */
[----:B------:R-:W-:-:S03]  /*0ac0*/  FMUL.FTZ R2, R2, 0.5 ;  /* 0x3f00000002027820 */ /* 0x000fc60000410000 */
[----:B------:R-:W-:-:S04]  /*0ad0*/  FFMA R9, -R0, R0, R9 ;  /* 0x0000000000097223 */ /* 0x000fc80000000109 */
[----:B------:R-:W-:-:S07]  /*0ae0*/  FFMA R0, R9, R2, R0 ;  /* 0x0000000209007223 */ /* 0x000fce0000000000 */
.L_x_77:
[----:B------:R-:W-:Y:S05]  /*0af0*/  BSYNC.RECONVERGENT B2 ;  /* 0x0000000000027941 */ /* 0x000fea0003800200 */
.L_x_75:
        /* <DEDUP_REMOVED lines=24> */
.L_x_79:
[----:B------:R-:W-:Y:S05]  /*0c80*/  BSYNC.RECONVERGENT B4 ;  /* 0x0000000000047941 */ /* 0x000fea0003800200 */
.L_x_78:
        /* <DEDUP_REMOVED lines=16> */
.L_x_81:
[----:B------:R-:W-:Y:S01]  /*0d90*/  FMUL.FTZ R0, R5, R2 ;  /* 0x0000000205007220 */ /* 0x000fe20000410000 */
[----:B------:R-:W-:-:S03]  /*0da0*/  FMUL.FTZ R2, R2, 0.5 ;  /* 0x3f00000002027820 */ /* 0x000fc60000410000 */
[----:B------:R-:W-:-:S04]  /*0db0*/  FFMA R5, -R0, R0, R5 ;  /* 0x0000000000057223 */ /* 0x000fc80000000105 */
[----:B------:R-:W-:-:S07]  /*0dc0*/  FFMA R0, R5, R2, R0 ;  /* 0x0000000205007223 */ /* 0x000fce0000000000 */
.L_x_82:
[----:B------:R-:W-:Y:S05]  /*0dd0*/  BSYNC.RECONVERGENT B2 ;  /* 0x0000000000027941 */ /* 0x000fea0003800200 */
.L_x_80:
[----:B------:R-:W-:-:S04]  /*0de0*/  FSETP.GEU.AND P0, PT, R0, R3, PT ;  /* 0x000000030000720b */ /* 0x000fc80003f0e000 */
[----:B------:R-:W-:Y:S01]  /*0df0*/  FSEL R3, R0, R3, !P0 ;  /* 0x0000000300037208 */ /* 0x000fe20004000000 */
[----:B------:R-:W-:Y:S08]  /*0e00*/  @P4 BRA `(.L_x_83) ;  /* 0xfffffff4000c4947 */ /* 0x000ff0000383ffff */
.L_x_62:
[----:B------:R-:W-:-:S13]  /*0e10*/  ISETP.NE.AND P0, PT, R15, RZ, PT ;  /* 0x000000ff0f00720c */ /* 0x000fda0003f05270 */
[----:B------:R-:W-:Y:S05]  /*0e20*/  @!P0 BRA `(.L_x_61) ;  /* 0x0000000800688947 */ /* 0x000fea0003800000 */
[----:B------:R-:W-:-:S13]  /*0e30*/  ISETP.NE.AND P0, PT, R15, 0x1, PT ;  /* 0x000000010f00780c */ /* 0x000fda0003f05270 */
[----:B------:R-:W-:Y:S05]  /*0e40*/  @!P0 BRA `(.L_x_84) ;  /* 0x00000004008c8947 */ /* 0x000fea0003800000 */
[----:B------:R-:W0:Y:S01]  /*0e50*/  LDC.64 R14, c[0x0][0x3e8] ;  /* 0x0000fa00ff0e7b82 */ /* 0x000e220000000a00 */
[----:B------:R-:W-:-:S05]  /*0e60*/  SHF.L.U32 R11, R12, 0x1, RZ ;  /* 0x000000010c0b7819 */ /* 0x000fca00000006ff */
[----:B0-----:R-:W-:-:S05]  /*0e70*/  IMAD.WIDE.U32 R14, R11, 0x8, R14 ;  /* 0x000000080b0e7825 */ /* 0x001fca00078e000e */
[----:B------:R-:W2:Y:S04]  /*0e80*/  LDG.E.64 R4, desc[UR8][R14.64] ;  /* 0x000000080e047981 */ /* 0x000ea8000c1e1b00 */
[----:B------:R-:W3:Y:S01]  /*0e90*/  LDG.E.64 R16, desc[UR8][R14.64+0x8] ;  /* 0x000008080e107981 */ /* 0x000ee2000c1e1b00 */
[----:B------:R-:W-:Y:S01]  /*0ea0*/  BSSY.RECONVERGENT B4, `(.L_x_85) ;  /* 0x0000014000047945 */ /* 0x000fe20003800200 */
[----:B--2--5:R-:W-:Y:S01]  /*0eb0*/  FADD R13, R7, -R5 ;  /* 0x80000005070d7221 */ /* 0x024fe20000000000 */
        /* <DEDUP_REMOVED lines=18> */
.L_x_86:
[----:B------:R-:W-:Y:S05]  /*0fe0*/  BSYNC.RECONVERGENT B4 ;  /* 0x0000000000047941 */ /* 0x000fea0003800200 */
.L_x_85:
        /* <DEDUP_REMOVED lines=16> */
.L_x_88:
[----:B------:R-:W-:Y:S01]  /*10f0*/  FMUL.FTZ R0, R5, R2 ;  /* 0x0000000205007220 */ /* 0x000fe20000410000 */
[----:B------:R-:W-:-:S03]  /*1100*/  FMUL.FTZ R2, R2, 0.5 ;  /* 0x3f00000002027820 */ /* 0x000fc60000410000 */
[----:B------:R-:W-:-:S04]  /*1110*/  FFMA R5, -R0, R0, R5 ;  /* 0x0000000000057223 */ /* 0x000fc80000000105 */
[----:B------:R-:W-:-:S07]  /*1120*/  FFMA R0, R5, R2, R0 ;  /* 0x0000000205007223 */ /* 0x000fce0000000000 */
.L_x_89:
[----:B------:R-:W-:Y:S05]  /*1130*/  BSYNC.RECONVERGENT B2 ;  /* 0x0000000000027941 */ /* 0x000fea0003800200 */
.L_x_87:
[----:B------:R-:W0:Y:S01]  /*1140*/  LDC.64 R14, c[0x0][0x3e8] ;  /* 0x0000fa00ff0e7b82 */ /* 0x000e220000000a00 */
[----:B------:R-:W-:-:S05]  /*1150*/  IADD3 R11, PT, PT, R11, 0x2, RZ ;  /* 0x000000020b0b7810 */ /* 0x000fca0007ffe0ff */
[----:B0-----:R-:W-:-:S05]  /*1160*/  IMAD.WIDE.U32 R14, R11, 0x8, R14 ;  /* 0x000000080b0e7825 */ /* 0x001fca00078e000e */
        /* <DEDUP_REMOVED lines=24> */
.L_x_91:
[----:B------:R-:W-:Y:S05]  /*12f0*/  BSYNC.RECONVERGENT B4 ;  /* 0x0000000000047941 */ /* 0x000fea0003800200 */
.L_x_90:
        /* <DEDUP_REMOVED lines=16> */
.L_x_93:
[----:B------:R-:W-:Y:S01]  /*1400*/  FMUL.FTZ R0, R5, R2 ;  /* 0x0000000205007220 */ /* 0x000fe20000410000 */
[----:B------:R-:W-:-:S03]  /*1410*/  FMUL.FTZ R2, R2, 0.5 ;  /* 0x3f00000002027820 */ /* 0x000fc60000410000 */
[----:B------:R-:W-:-:S04]  /*1420*/  FFMA R5, -R0, R0, R5 ;  /* 0x0000000000057223 */ /* 0x000fc80000000105 */
[----:B------:R-:W-:-:S07]  /*1430*/  FFMA R0, R5, R2, R0 ;  /* 0x0000000205007223 */ /* 0x000fce0000000000 */
.L_x_94:
[----:B------:R-:W-:Y:S05]  /*1440*/  BSYNC.RECONVERGENT B2 ;  /* 0x0000000000027941 */ /* 0x000fea0003800200 */
.L_x_92:
[----:B------:R-:W-:Y:S02]  /*1450*/  FSETP.GEU.AND P0, PT, R0, R3, PT ;  /* 0x000000030000720b */ /* 0x000fe40003f0e000 */
[----:B------:R-:W-:Y:S02]  /*1460*/  IADD3 R12, PT, PT, -R12, R11, RZ ;  /* 0x0000000b0c0c7210 */ /* 0x000fe40007ffe1ff */
[----:B------:R-:W-:-:S09]  /*1470*/  FSEL R3, R0, R3, !P0 ;  /* 0x0000000300037208 */ /* 0x000fd20004000000 */
.L_x_84:
[----:B------:R-:W0:Y:S02]  /*1480*/  LDCU UR5, c[0x0][0x3f0] ;  /* 0x00007e00ff0577ac */ /* 0x000e240008000800 */
[----:B0-----:R-:W-:-:S04]  /*1490*/  ULOP3.LUT UR5, UR5, 0x1, URZ, 0xc0, !UPT ;  /* 0x0000000105057892 */ /* 0x001fc8000f8ec0ff */
[----:B------:R-:W-:-:S09]  /*14a0*/  UISETP.NE.U32.AND UP0, UPT, UR5, 0x1, UPT ;  /* 0x000000010500788c */ /* 0x000fd2000bf05070 */
[----:B------:R-:W-:Y:S05]  /*14b0*/  BRA.U UP0, `(.L_x_61) ;  /* 0x0000000100c47547 */ /* 0x000fea000b800000 */
[----:B------:R-:W0:Y:S01]  /*14c0*/  LDC.64 R4, c[0x0][0x3e8] ;  /* 0x0000fa00ff047b82 */ /* 0x000e220000000a00 */
[----:B------:R-:W-:-:S05]  /*14d0*/  SHF.L.U32 R13, R12, 0x1, RZ ;  /* 0x000000010c0d7819 */ /* 0x000fca00000006ff */
[----:B0-----:R-:W-:-:S05]  /*14e0*/  IMAD.WIDE.U32 R12, R13, 0x8, R4 ;  /* 0x000000080d0c7825 */ /* 0x001fca00078e0004 */
[----:B------:R-:W2:Y:S04]  /*14f0*/  LDG.E.64 R4, desc[UR8][R12.64] ;  /* 0x000000080c047981 */ /* 0x000ea8000c1e1b00 */
[----:B------:R-:W2:Y:S01]  /*1500*/  LDG.E.64 R10, desc[UR8][R12.64+0x8] ;  /* 0x000008080c0a7981 */ /* 0x000ea2000c1e1b00 */
[----:B------:R-:W-:Y:S01]  /*1510*/  BSSY.RECONVERGENT B4, `(.L_x_95) ;  /* 0x0000014000047945 */ /* 0x000fe20003800200 */
[----:B--2---:R-:W-:Y:S01]  /*1520*/  FADD R8, -R5, R11 ;  /* 0x0000000b05087221 */ /* 0x004fe20000000100 */
[----:B------:R-:W-:Y:S01]  /*1530*/  FADD R10, -R4, R10 ;  /* 0x0000000a040a7221 */ /* 0x000fe20000000100 */
[----:B-----5:R-:W-:Y:S02]  /*1540*/  FADD R11, R7, -R5 ;  /* 0x80000005070b7221 */ /* 0x020fe40000000000 */
[----:B------:R-:W-:-:S02]  /*1550*/  FMUL R9, R8, R8 ;  /* 0x0000000808097220 */ /* 0x000fc40000400000 */
[----:B------:R-:W-:Y:S02]  /*1560*/  FMUL R11, R8, R11 ;  /* 0x0000000b080b7220 */ /* 0x000fe40000400000 */
        /* <DEDUP_REMOVED lines=14> */
.L_x_96:
[----:B------:R-:W-:Y:S05]  /*1650*/  BSYNC.RECONVERGENT B4 ;  /* 0x0000000000047941 */ /* 0x000fea0003800200 */
.L_x_95:
        /* <DEDUP_REMOVED lines=16> */
.L_x_98:
[----:B------:R-:W-:Y:S01]  /*1760*/  FMUL.FTZ R0, R5, R2 ;  /* 0x0000000205007220 */ /* 0x000fe20000410000 */
[----:B------:R-:W-:-:S03]  /*1770*/  FMUL.FTZ R2, R2, 0.5 ;  /* 0x3f00000002027820 */ /* 0x000fc60000410000 */
[----:B------:R-:W-:-:S04]  /*1780*/  FFMA R5, -R0, R0, R5 ;  /* 0x0000000000057223 */ /* 0x000fc80000000105 */
[----:B------:R-:W-:-:S07]  /*1790*/  FFMA R0, R5, R2, R0 ;  /* 0x0000000205007223 */ /* 0x000fce0000000000 */
.L_x_99:
[----:B------:R-:W-:Y:S05]  /*17a0*/  BSYNC.RECONVERGENT B2 ;  /* 0x0000000000027941 */ /* 0x000fea0003800200 */
.L_x_97:
[----:B------:R-:W-:-:S04]  /*17b0*/  FSETP.GEU.AND P0, PT, R0, R3, PT ;  /* 0x000000030000720b */ /* 0x000fc80003f0e000 */
[----:B------:R-:W-:-:S09]  /*17c0*/  FSEL R3, R0, R3, !P0 ;  /* 0x0000000300037208 */ /* 0x000fd20004000000 */
.L_x_61:
[----:B------:R-:W-:-:S07]  /*17d0*/  IADD3 R8, PT, PT, R24, 0x100, RZ ;  /* 0x0000010018087810 */ /* 0x000fce0007ffe0ff */
.L_x_60:
[----:B------:R-:W-:Y:S05]  /*17e0*/  BSYNC.RECONVERGENT B1 ;  /* 0x0000000000017941 */ /* 0x000fea0003800200 */
.L_x_59:
[----:B------:R-:W-:Y:S01]  /*17f0*/  ISETP.GE.AND P0, PT, R8, UR4, PT ;  /* 0x0000000408007c0c */ /* 0x000fe2000bf06270 */
[----:B------:R-:W-:-:S12]  /*1800*/  BSSY.RECONVERGENT B4, `(.L_x_100) ;  /* 0x00001bd000047945 */ /* 0x000fd80003800200 */
[----:B------:R-:W-:Y:S05]  /*1810*/  @P0 BRA `(.L_x_101) ;  /* 0x0000001800ec0947 */ /* 0x000fea0003800000 */
[----:B------:R-:W0:Y:S02]  /*1820*/  LDC R20, c[0x0][0x3f0] ;  /* 0x0000fc00ff147b82 */ /* 0x000e240000000800 */
[----:B0-----:R-:W-:-:S13]  /*1830*/  ISETP.GE.AND P0, PT, R20, 0x1, PT ;  /* 0x000000011400780c */ /* 0x001fda0003f06270 */
[----:B------:R-:W-:Y:S05]  /*1840*/  @!P0 BRA `(.L_x_102) ;  /* 0x0000001400d48947 */ /* 0x000fea0003800000 */
[----:B------:R-:W0:Y:S01]  /*1850*/  LDC.64 R4, c[0x0][0x3e8] ;  /* 0x0000fa00ff047b82 */ /* 0x000e220000000a00 */
[C---:B------:R-:W-:Y:S01]  /*1860*/  LOP3.LUT R22, R20.reuse, 0x7ffffffc, RZ, 0xc0, !PT ;  /* 0x7ffffffc14167812 */ /* 0x040fe200078ec0ff */
[----:B------:R-:W-:Y:S01]  /*1870*/  BSSY.RECONVERGENT B1, `(.L_x_103) ;  /* 0x0000171000017945 */ /* 0x000fe20003800200 */
[C---:B------:R-:W-:Y:S02]  /*1880*/  IADD3 R23, PT, PT, R20.reuse, -0x1, RZ ;  /* 0xffffffff14177810 */ /* 0x040fe40007ffe0ff */
[----:B------:R-:W-:Y:S02]  /*1890*/  LOP3.LUT R20, R20, 0x3, RZ, 0xc0, !PT ;  /* 0x0000000314147812 */ /* 0x000fe400078ec0ff */
[----:B------:R-:W-:Y:S02]  /*18a0*/  IADD3 R21, PT, PT, -R22, RZ, RZ ;  /* 0x000000ff16157210 */ /* 0x000fe40007ffe1ff */
[----:B0-----:R-:W-:-:S04]  /*18b0*/  IADD3 R15, P0, PT, R4, 0x20, RZ ;  /* 0x00000020040f7810 */ /* 0x001fc80007f1e0ff */
[----:B------:R-:W-:-:S09]  /*18c0*/  IADD3.X R14, PT, PT, RZ, R5, RZ, P0, !PT ;  /* 0x00000005ff0e7210 */ /* 0x000fd200007fe4ff */
.L_x_143:
[----:B------:R-:W0:Y:S01]  /*18d0*/  LDCU.64 UR6, c[0x0][0x380] ;  /* 0x00007000ff0677ac */ /* 0x000e220008000a00 */
[----:B------:R-:W-:-:S04]  /*18e0*/  IADD3 R0, P0, PT, R8, UR12, RZ ;  /* 0x0000000c08007c10 */ /* 0x000fc8000ff1e0ff */
[----:B------:R-:W-:Y:S02]  /*18f0*/  LEA.HI.X.SX32 R5, R8, RZ, 0x1, P0 ;  /* 0x000000ff08057211 */ /* 0x000fe400000f0eff */
[----:B0----5:R-:W-:-:S04]  /*1900*/  LEA R6, P0, R0, UR6, 0x3 ;  /* 0x0000000600067c11 */ /* 0x021fc8000f8018ff */
[----:B------:R-:W-:-:S06]  /*1910*/  LEA.HI.X R7, R0, UR7, R5, 0x3, P0 ;  /* 0x0000000700077c11 */ /* 0x000fcc00080f1c05 */
[----:B------:R-:W5:Y:S01]  /*1920*/  LDG.E.64 R6, desc[UR8][R6.64] ;  /* 0x0000000806067981 */ /* 0x000f62000c1e1b00 */
[----:B------:R-:W-:Y:S01]  /*1930*/  ISETP.GE.U32.AND P0, PT, R23, 0x3, PT ;  /* 0x000000031700780c */ /* 0x000fe20003f06070 */
[----:B------:R-:W-:Y:S01]  /*1940*/  HFMA2 R10, -RZ, RZ, 0, 0 ;  /* 0x00000000ff0a7431 */ /* 0x000fe200000001ff */
[----:B------:R-:W-:-:S11]  /*1950*/  MOV R13, 0x7f7fffff ;  /* 0x7f7fffff000d7802 */ /* 0x000fd60000000f00 */
[----:B------:R-:W-:Y:S05]  /*1960*/  @!P0 BRA `(.L_x_104) ;  /* 0x0000000c00088947 */ /* 0x000fea0003800000 */
[----:B------:R-:W-:Y:S02]  /*1970*/  MOV R13, 0x7f7fffff ;  /* 0x7f7fffff000d7802 */ /* 0x000fe40000000f00 */
[----:B------:R-:W-:Y:S02]  /*1980*/  MOV R4, R15 ;  /* 0x0000000f00047202 */ /* 0x000fe40000000f00 */
[----:B------:R-:W-:Y:S02]  /*1990*/  MOV R5, R14 ;  /* 0x0000000e00057202 */ /* 0x000fe40000000f00 */
[----:B------:R-:W-:-:S07]  /*19a0*/  MOV R12, R21 ;  /* 0x00000015000c7202 */ /* 0x000fce0000000f00 */
.L_x_125:
[----:B------:R-:W2:Y:S04]  /*19b0*/  LDG.E.64 R10, desc[UR8][R4.64+-0x20] ;  /* 0xffffe008040a7981 */ /* 0x000ea8000c1e1b00 */
[----:B------:R-:W3:Y:S01]  /*19c0*/  LDG.E.64 R18, desc[UR8][R4.64+-0x18] ;  /* 0xffffe80804127981 */ /* 0x000ee2000c1e1b00 */
[----:B------:R-:W-:Y:S01]  /*19d0*/  IADD3 R12, PT, PT, R12, 0x4, RZ ;  /* 0x000000040c0c7810 */ /* 0x000fe20007ffe0ff */
[----:B------:R-:W-:Y:S03]  /*19e0*/  BSSY.RECONVERGENT B5, `(.L_x_105) ;  /* 0x0000015000057945 */ /* 0x000fe60003800200 */
[----:B------:R-:W-:Y:S01]  /*19f0*/  ISETP.NE.AND P4, PT, R12, RZ, PT ;  /* 0x000000ff0c00720c */ /* 0x000fe20003f85270 */
        /* <DEDUP_REMOVED lines=19> */
.L_x_106:
[----:B------:R-:W-:Y:S05]  /*1b30*/  BSYNC.RECONVERGENT B5 ;  /* 0x0000000000057941 */ /* 0x000fea0003800200 */
.L_x_105:
        /* <DEDUP_REMOVED lines=16> */
.L_x_108:
[----:B------:R-:W-:Y:S01]  /*1c40*/  FMUL.FTZ R0, R9, R2 ;  /* 0x0000000209007220 */ /* 0x000fe20000410000 */
[----:B------:R-:W-:-:S03]  /*1c50*/  FMUL.FTZ R2, R2, 0.5 ;  /* 0x3f00000002027820 */ /* 0x000fc60000410000 */
[----:B------:R-:W-:-:S04]  /*1c60*/  FFMA R9, -R0, R0, R9 ;  /* 0x0000000000097223 */ /* 0x000fc80000000109 */
[----:B------:R-:W-:-:S07]  /*1c70*/  FFMA R0, R9, R2, R0 ;  /* 0x0000000209007223 */ /* 0x000fce0000000000 */
.L_x_109:
[----:B------:R-:W-:Y:S05]  /*1c80*/  BSYNC.RECONVERGENT B2 ;  /* 0x0000000000027941 */ /* 0x000fea0003800200 */
.L_x_107:
        /* <DEDUP_REMOVED lines=24> */
.L_x_111:
[----:B------:R-:W-:Y:S05]  /*1e10*/  BSYNC.RECONVERGENT B5 ;  /* 0x0000000000057941 */ /* 0x000fea0003800200 */
.L_x_110:
        /* <DEDUP_REMOVED lines=16> */
.L_x_113:
[----:B------:R-:W-:Y:S01]  /*1f20*/  FMUL.FTZ R0, R9, R2 ;  /* 0x0000000209007220 */ /* 0x000fe20000410000 */
[----:B------:R-:W-:-:S03]  /*1f30*/  FMUL.FTZ R2, R2, 0.5 ;  /* 0x3f00000002027820 */ /* 0x000fc60000410000 */
[----:B------:R-:W-:-:S04]  /*1f40*/  FFMA R9, -R0, R0, R9 ;  /* 0x0000000000097223 */ /* 0x000fc80000000109 */
[----:B------:R-:W-:-:S07]  /*1f50*/  FFMA R0, R9, R2, R0 ;  /* 0x0000000209007223 */ /* 0x000fce0000000000 */
.L_x_114:
[----:B------:R-:W-:Y:S05]  /*1f60*/  BSYNC.RECONVERGENT B2 ;  /* 0x0000000000027941 */ /* 0x000fea0003800200 */
.L_x_112:
        /* <DEDUP_REMOVED lines=24> */
.L_x_116:
[----:B------:R-:W-:Y:S05]  /*20f0*/  BSYNC.RECONVERGENT B5 ;  /* 0x0000000000057941 */ /* 0x000fea0003800200 */
.L_x_115:
        /* <DEDUP_REMOVED lines=16> */
.L_x_118:
[----:B------:R-:W-:Y:S01]  /*2200*/  FMUL.FTZ R0, R9, R2 ;  /* 0x0000000209007220 */ /* 0x000fe20000410000 */
[----:B------:R-:W-:-:S03]  /*2210*/  FMUL.FTZ R2, R2, 0.5 ;  /* 0x3f00000002027820 */ /* 0x000fc60000410000 */
[----:B------:R-:W-:-:S04]  /*2220*/  FFMA R9, -R0, R0, R9 ;  /* 0x0000000000097223 */ /* 0x000fc80000000109 */
[----:B------:R-:W-:-:S07]  /*2230*/  FFMA R0, R9, R2, R0 ;  /* 0x0000000209007223 */ /* 0x000fce0000000000 */
.L_x_119:
[----:B------:R-:W-:Y:S05]  /*2240*/  BSYNC.RECONVERGENT B2 ;  /* 0x0000000000027941 */ /* 0x000fea0003800200 */
.L_x_117:
        /* <DEDUP_REMOVED lines=24> */
.L_x_121:
[----:B------:R-:W-:Y:S05]  /*23d0*/  BSYNC.RECONVERGENT B5 ;  /* 0x0000000000057941 */ /* 0x000fea0003800200 */
.L_x_120:
        /* <DEDUP_REMOVED lines=16> */
.L_x_123:
[----:B------:R-:W-:Y:S01]  /*24e0*/  FMUL.FTZ R0, R9, R2 ;  /* 0x0000000209007220 */ /* 0x000fe20000410000 */
[----:B------:R-:W-:-:S03]  /*24f0*/  FMUL.FTZ R2, R2, 0.5 ;  /* 0x3f00000002027820 */ /* 0x000fc60000410000 */
[----:B------:R-:W-:-:S04]  /*2500*/  FFMA R9, -R0, R0, R9 ;  /* 0x0000000000097223 */ /* 0x000fc80000000109 */
[----:B------:R-:W-:-:S07]  /*2510*/  FFMA R0, R9, R2, R0 ;  /* 0x0000000209007223 */ /* 0x000fce0000000000 */
.L_x_124:
[----:B------:R-:W-:Y:S05]  /*2520*/  BSYNC.RECONVERGENT B2 ;  /* 0x0000000000027941 */ /* 0x000fea0003800200 */
.L_x_122:
[-C--:B------:R-:W-:Y:S02]  /*2530*/  FSETP.GEU.AND P0, PT, R0, R13.reuse, PT ;  /* 0x0000000d0000720b */ /* 0x080fe40003f0e000 */
[----:B------:R-:W-:Y:S02]  /*2540*/  IADD3 R4, P1, PT, R4, 0x40, RZ ;  /* 0x0000004004047810 */ /* 0x000fe40007f3e0ff */
[----:B------:R-:W-:Y:S02]  /*2550*/  FSEL R13, R0, R13, !P0 ;  /* 0x0000000d000d7208 */ /* 0x000fe40004000000 */
[----:B------:R-:W-:Y:S01]  /*2560*/  IADD3.X R5, PT, PT, RZ, R5, RZ, P1, !PT ;  /* 0x00000005ff057210 */ /* 0x000fe20000ffe4ff */
[----:B------:R-:W-:Y:S08]  /*2570*/  @P4 BRA `(.L_x_125) ;  /* 0xfffffff4000c4947 */ /* 0x000ff0000383ffff */
[----:B------:R-:W-:-:S07]  /*2580*/  MOV R10, R22 ;  /* 0x00000016000a7202 */ /* 0x000fce0000000f00 */
.L_x_104:
        /* <DEDUP_REMOVED lines=29> */
.L_x_129:
[----:B------:R-:W-:Y:S05]  /*2760*/  BSYNC.RECONVERGENT B5 ;  /* 0x0000000000057941 */ /* 0x000fea0003800200 */
.L_x_128:
        /* <DEDUP_REMOVED lines=16> */
.L_x_131:
[----:B------:R-:W-:Y:S01]  /*2870*/  FMUL.FTZ R0, R5, R2 ;  /* 0x0000000205007220 */ /* 0x000fe20000410000 */
[----:B------:R-:W-:-:S03]  /*2880*/  FMUL.FTZ R2, R2, 0.5 ;  /* 0x3f00000002027820 */ /* 0x000fc60000410000 */
[----:B------:R-:W-:-:S04]  /*2890*/  FFMA R5, -R0, R0, R5 ;  /* 0x0000000000057223 */ /* 0x000fc80000000105 */
[----:B------:R-:W-:-:S07]  /*28a0*/  FFMA R0, R5, R2, R0 ;  /* 0x0000000205007223 */ /* 0x000fce0000000000 */
.L_x_132:
[----:B------:R-:W-:Y:S05]  /*28b0*/  BSYNC.RECONVERGENT B2 ;  /* 0x0000000000027941 */ /* 0x000fea0003800200 */
.L_x_130:
[----:B------:R-:W0:Y:S01]  /*28c0*/  LDC.64 R18, c[0x0][0x3e8] ;  /* 0x0000fa00ff127b82 */ /* 0x000e220000000a00 */
[----:B------:R-:W-:-:S05]  /*28d0*/  IADD3 R11, PT, PT, R11, 0x2, RZ ;  /* 0x000000020b0b7810 */ /* 0x000fca0007ffe0ff */
[----:B0-----:R-:W-:-:S05]  /*28e0*/  IMAD.WIDE.U32 R18, R11, 0x8, R18 ;  /* 0x000000080b127825 */ /* 0x001fca00078e0012 */
[----:B------:R-:W2:Y:S04]  /*28f0*/  LDG.E.64 R4, desc[UR8][R18.64] ;  /* 0x0000000812047981 */ /* 0x000ea8000c1e1b00 */
[----:B------:R-:W2:Y:S01]  /*2900*/  LDG.E.64 R16, desc[UR8][R18.64+0x8] ;  /* 0x0000080812107981 */ /* 0x000ea2000c1e1b00 */
[CC--:B------:R-:W-:Y:S01]  /*2910*/  FSETP.GEU.AND P1, PT, R0.reuse, R13.reuse, PT ;  /* 0x0000000d0000720b */ /* 0x0c0fe20003f2e000 */
[----:B------:R-:W-:Y:S03]  /*2920*/  BSSY.RECONVERGENT B5, `(.L_x_133) ;  /* 0x0000015000057945 */ /* 0x000fe60003800200 */
[----:B------:R-:W-:Y:S01]  /*2930*/  FSEL R13, R0, R13, !P1 ;  /* 0x0000000d000d7208 */ /* 0x000fe20004800000 */
[----:B--2---:R-:W-:Y:S01]  /*2940*/  FADD R12, -R5, R17 ;  /* 0x00000011050c7221 */ /* 0x004fe20000000100 */
[----:B------:R-:W-:Y:S01]  /*2950*/  FADD R16, -R4, R16 ;  /* 0x0000001004107221 */ /* 0x000fe20000000100 */
[----:B------:R-:W-:-:S02]  /*2960*/  FADD R17, R7, -R5 ;  /* 0x8000000507117221 */ /* 0x000fc40000000000 */
[C---:B------:R-:W-:Y:S02]  /*2970*/  FMUL R9, R12.reuse, R12 ;  /* 0x0000000c0c097220 */ /* 0x040fe40000400000 */
        /* <DEDUP_REMOVED lines=15> */
.L_x_134:
[----:B------:R-:W-:Y:S05]  /*2a70*/  BSYNC.RECONVERGENT B5 ;  /* 0x0000000000057941 */ /* 0x000fea0003800200 */
.L_x_133:
        /* <DEDUP_REMOVED lines=16> */
.L_x_136:
[----:B------:R-:W-:Y:S01]  /*2b80*/  FMUL.FTZ R0, R5, R2 ;  /* 0x0000000205007220 */ /* 0x000fe20000410000 */
[----:B------:R-:W-:-:S03]  /*2b90*/  FMUL.FTZ R2, R2, 0.5 ;  /* 0x3f00000002027820 */ /* 0x000fc60000410000 */
[----:B------:R-:W-:-:S04]  /*2ba0*/  FFMA R5, -R0, R0, R5 ;  /* 0x0000000000057223 */ /* 0x000fc80000000105 */
[----:B------:R-:W-:-:S07]  /*2bb0*/  FFMA R0, R5, R2, R0 ;  /* 0x0000000205007223 */ /* 0x000fce0000000000 */
.L_x_137:
[----:B------:R-:W-:Y:S05]  /*2bc0*/  BSYNC.RECONVERGENT B2 ;  /* 0x0000000000027941 */ /* 0x000fea0003800200 */
.L_x_135:
[----:B------:R-:W-:Y:S02]  /*2bd0*/  FSETP.GEU.AND P0, PT, R0, R13, PT ;  /* 0x0000000d0000720b */ /* 0x000fe40003f0e000 */
[----:B------:R-:W-:Y:S02]  /*2be0*/  IADD3 R10, PT, PT, -R10, R11, RZ ;  /* 0x0000000b0a0a7210 */ /* 0x000fe40007ffe1ff */
[----:B------:R-:W-:-:S09]  /*2bf0*/  FSEL R13, R0, R13, !P0 ;  /* 0x0000000d000d7208 */ /* 0x000fd20004000000 */
.L_x_127:
[----:B------:R-:W0:Y:S02]  /*2c00*/  LDCU UR5, c[0x0][0x3f0] ;  /* 0x00007e00ff0577ac */ /* 0x000e240008000800 */
[----:B0-----:R-:W-:-:S09]  /*2c10*/  ULOP3.LUT UP0, URZ, UR5, 0x1, URZ, 0xc0, !UPT ;  /* 0x0000000105ff7892 */ /* 0x001fd2000f80c0ff */
[----:B------:R-:W-:Y:S05]  /*2c20*/  BRA.U !UP0, `(.L_x_126) ;  /* 0x0000000108c47547 */ /* 0x000fea000b800000 */
        /* <DEDUP_REMOVED lines=25> */
.L_x_139:
[----:B------:R-:W-:Y:S05]  /*2dc0*/  BSYNC.RECONVERGENT B5 ;  /* 0x0000000000057941 */ /* 0x000fea0003800200 */
.L_x_138:
        /* <DEDUP_REMOVED lines=16> */
.L_x_141:
[----:B------:R-:W-:Y:S01]  /*2ed0*/  FMUL.FTZ R0, R5, R2 ;  /* 0x0000000205007220 */ /* 0x000fe20000410000 */
[----:B------:R-:W-:-:S03]  /*2ee0*/  FMUL.FTZ R2, R2, 0.5 ;  /* 0x3f00000002027820 */ /* 0x000fc60000410000 */
[----:B------:R-:W-:-:S04]  /*2ef0*/  FFMA R5, -R0, R0, R5 ;  /* 0x0000000000057223 */ /* 0x000fc80000000105 */
[----:B------:R-:W-:-:S07]  /*2f00*/  FFMA R0, R5, R2, R0 ;  /* 0x0000000205007223 */ /* 0x000fce0000000000 */
.L_x_142:
[----:B------:R-:W-:Y:S05]  /*2f10*/  BSYNC.RECONVERGENT B2 ;  /* 0x0000000000027941 */ /* 0x000fea0003800200 */
.L_x_140:
[----:B------:R-:W-:-:S04]  /*2f20*/  FSETP.GEU.AND P0, PT, R0, R13, PT ;  /* 0x0000000d0000720b */ /* 0x000fc80003f0e000 */
[----:B------:R-:W-:-:S09]  /*2f30*/  FSEL R13, R0, R13, !P0 ;  /* 0x0000000d000d7208 */ /* 0x000fd20004000000 */
.L_x_126:
[----:B------:R-:W-:Y:S01]  /*2f40*/  IADD3 R8, PT, PT, R8, 0x100, RZ ;  /* 0x0000010008087810 */ /* 0x000fe20007ffe0ff */
[----:B------:R-:W-:-:S03]  /*2f50*/  FADD R3, R3, R13 ;  /* 0x0000000d03037221 */ /* 0x000fc60000000000 */
[----:B------:R-:W-:-:S13]  /*2f60*/  ISETP.GE.AND P0, PT, R8, UR4, PT ;  /* 0x0000000408007c0c */ /* 0x000fda000bf06270 */
[----:B------:R-:W-:Y:S05]  /*2f70*/  @!P0 BRA `(.L_x_143) ;  /* 0xffffffe800548947 */ /* 0x000fea000383ffff */
[----:B------:R-:W-:Y:S05]  /*2f80*/  BSYNC.RECONVERGENT B1 ;  /* 0x0000000000017941 */ /* 0x000fea0003800200 */
.L_x_103:
[----:B------:R-:W-:Y:S05]  /*2f90*/  BRA `(.L_x_101) ;  /* 0x00000004000c7947 */ /* 0x000fea0003800000 */
.L_x_102:
[----:B------:R-:W0:Y:S01]  /*2fa0*/  LDCU UR5, c[0x0][0x3b8] ;  /* 0x00007700ff0577ac */ /* 0x000e220008000800 */
[----:B------:R-:W-:Y:S01]  /*2fb0*/  LOP3.LUT R0, RZ, R8, RZ, 0x33, !PT ;  /* 0x00000008ff007212 */ /* 0x000fe200078e33ff */
[----:B------:R-:W-:Y:S03]  /*2fc0*/  BSSY.RECONVERGENT B1, `(.L_x_144) ;  /* 0x000000f000017945 */ /* 0x000fe60003800200 */
[----:B0-----:R-:W-:-:S04]  /*2fd0*/  IADD3 R0, PT, PT, R0, UR5, RZ ;  /* 0x0000000500007c10 */ /* 0x001fc8000fffe0ff */
[C---:B------:R-:W-:Y:S02]  /*2fe0*/  LOP3.LUT R2, R0.reuse, 0x300, RZ, 0xc0, !PT ;  /* 0x0000030000027812 */ /* 0x040fe400078ec0ff */
[----:B------:R-:W-:Y:S02]  /*2ff0*/  IADD3 R4, PT, PT, R0, -UR12, RZ ;  /* 0x8000000c00047c10 */ /* 0x000fe4000fffe0ff */
[----:B------:R-:W-:Y:S02]  /*3000*/  ISETP.NE.AND P0, PT, R2, 0x300, PT ;  /* 0x000003000200780c */ /* 0x000fe40003f05270 */
[----:B------:R-:W-:Y:S02]  /*3010*/  ISETP.GE.U32.AND P1, PT, R4, 0x300, PT ;  /* 0x000003000400780c */ /* 0x000fe40003f26070 */
[----:B------:R-:W-:-:S09]  /*3020*/  LEA.HI R0, R0, 0x1, RZ, 0x18 ;  /* 0x0000000100007811 */ /* 0x000fd200078fc0ff */
[----:B------:R-:W-:Y:S05]  /*3030*/  @!P0 BRA `(.L_x_145) ;  /* 0x00000000001c8947 */ /* 0x000fea0003800000 */
[----:B------:R-:W-:Y:S01]  /*3040*/  LOP3.LUT R5, R0, 0x3, RZ, 0xc0, !PT ;  /* 0x0000000300057812 */ /* 0x000fe200078ec0ff */
[----:B------:R-:W-:-:S07]  /*3050*/  HFMA2 R0, -RZ, RZ, 0, 0 ;  /* 0x00000000ff007431 */ /* 0x000fce00000001ff */
.L_x_146:
[----:B------:R-:W-:Y:S01]  /*3060*/  IADD3 R0, PT, PT, R0, 0x1, RZ ;  /* 0x0000000100007810 */ /* 0x000fe20007ffe0ff */
[----:B------:R-:W-:Y:S01]  /*3070*/  FADD R3, R3, 3.40282346638528859812e+38 ;  /* 0x7f7fffff03037421 */ /* 0x000fe20000000000 */
[----:B------:R-:W-:Y:S02]  /*3080*/  IADD3 R8, PT, PT, R8, 0x100, RZ ;  /* 0x0000010008087810 */ /* 0x000fe40007ffe0ff */
[----:B------:R-:W-:-:S13]  /*3090*/  ISETP.NE.AND P0, PT, R0, R5, PT ;  /* 0x000000050000720c */ /* 0x000fda0003f05270 */
[----:B------:R-:W-:Y:S05]  /*30a0*/  @P0 BRA `(.L_x_146) ;  /* 0xfffffffc00ec0947 */ /* 0x000fea000383ffff */
.L_x_145:
[----:B------:R-:W-:Y:S05]  /*30b0*/  BSYNC.RECONVERGENT B1 ;  /* 0x0000000000017941 */ /* 0x000fea0003800200 */
.L_x_144:
[----:B------:R-:W-:Y:S05]  /*30c0*/  @!P1 BRA `(.L_x_101) ;  /* 0x0000000000c09947 */ /* 0x000fea0003800000 */
[----:B------:R-:W-:Y:S01]  /*30d0*/  IADD3 R0, PT, PT, -R8, UR4, RZ ;  /* 0x0000000408007c10 */ /* 0x000fe2000fffe1ff */
[----:B------:R-:W-:Y:S01]  /*30e0*/  BSSY.RECONVERGENT B1, `(.L_x_147) ;  /* 0x000001a000017945 */ /* 0x000fe20003800200 */
[----:B------:R-:W-:Y:S02]  /*30f0*/  PLOP3.LUT P0, PT, PT, PT, PT, 0x80, 0x8 ;  /* 0x000000000008781c */ /* 0x000fe40003f0f070 */
[----:B------:R-:W-:-:S13]  /*3100*/  ISETP.GT.AND P1, PT, R0, 0xc00, PT ;  /* 0x00000c000000780c */ /* 0x000fda0003f24270 */
[----:B------:R-:W-:Y:S05]  /*3110*/  @!P1 BRA `(.L_x_148) ;  /* 0x0000000000589947 */ /* 0x000fea0003800000 */
[----:B------:R-:W-:Y:S02]  /*3120*/  MOV R5, UR4 ;  /* 0x0000000400057c02 */ /* 0x000fe40008000f00 */
[----:B------:R-:W-:Y:S02]  /*3130*/  PLOP3.LUT P0, PT, PT, PT, PT, 0x8, 0x80 ;  /* 0x000000000080781c */ /* 0x000fe40003f0e170 */
[----:B------:R-:W-:-:S11]  /*3140*/  IADD3 R5, PT, PT, R5, -0xc00, RZ ;  /* 0xfffff40005057810 */ /* 0x000fd60007ffe0ff */
.L_x_149:
[----:B------:R-:W-:Y:S01]  /*3150*/  FADD R0, R3, 3.40282346638528859812e+38 ;  /* 0x7f7fffff03007421 */ /* 0x000fe20000000000 */
[----:B------:R-:W-:-:S03]  /*3160*/  IADD3 R8, PT, PT, R8, 0x1000, RZ ;  /* 0x0000100008087810 */ /* 0x000fc60007ffe0ff */
[----:B------:R-:W-:Y:S01]  /*3170*/  FADD R0, R0, 3.40282346638528859812e+38 ;  /* 0x7f7fffff00007421 */ /* 0x000fe20000000000 */
[----:B------:R-:W-:-:S03]  /*3180*/  ISETP.GE.AND P1, PT, R8, R5, PT ;  /* 0x000000050800720c */ /* 0x000fc60003f26270 */
[----:B------:R-:W-:-:S04]  /*3190*/  FADD R0, R0, 3.40282346638528859812e+38 ;  /* 0x7f7fffff00007421 */ /* 0x000fc80000000000 */
        /* <DEDUP_REMOVED lines=12> */
[----:B------:R-:W-:Y:S01]  /*3260*/  FADD R3, R0, 3.40282346638528859812e+38 ;  /* 0x7f7fffff00037421 */ /* 0x000fe20000000000 */
[----:B------:R-:W-:Y:S06]  /*3270*/  @!P1 BRA `(.L_x_149) ;  /* 0xfffffffc00b49947 */ /* 0x000fec000383ffff */
.L_x_148:
[----:B------:R-:W-:Y:S05]  /*3280*/  BSYNC.RECONVERGENT B1 ;  /* 0x0000000000017941 */ /* 0x000fea0003800200 */
.L_x_147:
[----:B------:R-:W-:Y:S01]  /*3290*/  IADD3 R0, PT, PT, -R8, UR4, RZ ;  /* 0x0000000408007c10 */ /* 0x000fe2000fffe1ff */
[----:B------:R-:W-:Y:S03]  /*32a0*/  BSSY.RECONVERGENT B1, `(.L_x_150) ;  /* 0x000000d000017945 */ /* 0x000fe60003800200 */
[----:B------:R-:W-:-:S13]  /*32b0*/  ISETP.GT.AND P1, PT, R0, 0x400, PT ;  /* 0x000004000000780c */ /* 0x000fda0003f24270 */
[----:B------:R-:W-:Y:S05]  /*32c0*/  @!P1 BRA `(.L_x_151) ;  /* 0x0000000000289947 */ /* 0x000fea0003800000 */
[----:B------:R-:W-:Y:S01]  /*32d0*/  FADD R3, R3, 3.40282346638528859812e+38 ;  /* 0x7f7fffff03037421 */ /* 0x000fe20000000000 */
[----:B------:R-:W-:Y:S02]  /*32e0*/  PLOP3.LUT P0, PT, PT, PT, PT, 0x8, 0x80 ;  /* 0x000000000080781c */ /* 0x000fe40003f0e170 */
[----:B------:R-:W-:Y:S01]  /*32f0*/  IADD3 R8, PT, PT, R8, 0x800, RZ ;  /* 0x0000080008087810 */ /* 0x000fe20007ffe0ff */
[----:B------:R-:W-:-:S04]  /*3300*/  FADD R3, R3, 3.40282346638528859812e+38 ;  /* 0x7f7fffff03037421 */ /* 0x000fc80000000000 */
[----:B------:R-:W-:-:S04]  /*3310*/  FADD R3, R3, 3.40282346638528859812e+38 ;  /* 0x7f7fffff03037421 */ /* 0x000fc80000000000 */
[----:B------:R-:W-:-:S04]  /*3320*/  FADD R3, R3, 3.40282346638528859812e+38 ;  /* 0x7f7fffff03037421 */ /* 0x000fc80000000000 */
[----:B------:R-:W-:-:S04]  /*3330*/  FADD R3, R3, 3.40282346638528859812e+38 ;  /* 0x7f7fffff03037421 */ /* 0x000fc80000000000 */
[----:B------:R-:W-:-:S04]  /*3340*/  FADD R3, R3, 3.40282346638528859812e+38 ;  /* 0x7f7fffff03037421 */ /* 0x000fc80000000000 */
[----:B------:R-:W-:-:S04]  /*3350*/  FADD R3, R3, 3.40282346638528859812e+38 ;  /* 0x7f7fffff03037421 */ /* 0x000fc80000000000 */
[----:B------:R-:W-:-:S07]  /*3360*/  FADD R3, R3, 3.40282346638528859812e+38 ;  /* 0x7f7fffff03037421 */ /* 0x000fce0000000000 */
.L_x_151:
[----:B------:R-:W-:Y:S05]  /*3370*/  BSYNC.RECONVERGENT B1 ;  /* 0x0000000000017941 */ /* 0x000fea0003800200 */
.L_x_150:
[----:B------:R-:W-:-:S13]  /*3380*/  ISETP.LT.OR P0, PT, R8, UR4, P0 ;  /* 0x0000000408007c0c */ /* 0x000fda0008701670 */
[----:B------:R-:W-:-:S04]  /*3390*/  @P0 FADD R0, R3, 3.40282346638528859812e+38 ;  /* 0x7f7fffff03000421 */ /* 0x000fc80000000000 */
[----:B------:R-:W-:-:S04]  /*33a0*/  @P0 FADD R0, R0, 3.40282346638528859812e+38 ;  /* 0x7f7fffff00000421 */ /* 0x000fc80000000000 */
[----:B------:R-:W-:-:S04]  /*33b0*/  @P0 FADD R0, R0, 3.40282346638528859812e+38 ;  /* 0x7f7fffff00000421 */ /* 0x000fc80000000000 */
[----:B------:R-:W-:-:S07]  /*33c0*/  @P0 FADD R3, R0, 3.40282346638528859812e+38 ;  /* 0x7f7fffff00030421 */ /* 0x000fce0000000000 */
.L_x_101:
[----:B------:R-:W-:Y:S05]  /*33d0*/  BSYNC.RECONVERGENT B4 ;  /* 0x0000000000047941 */ /* 0x000fea0003800200 */
.L_x_100:
[----:B------:R-:W-:Y:S01]  /*33e0*/  UISETP.GE.AND UP0, UPT, UR4, 0x100, UPT ;  /* 0x000001000400788c */ /* 0x000fe2000bf06270 */
[----:B-----5:R-:W-:-:S08]  /*33f0*/  MOV R7, R3 ;  /* 0x0000000300077202 */ /* 0x020fd00000000f00 */
[----:B------:R-:W-:Y:S05]  /*3400*/  BRA.U !UP0, `(.L_x_152) ;  /* 0x0000000108ac7547 */ /* 0x000fea000b800000 */
[----:B------:R-:W0:Y:S01]  /*3410*/  S2R R6, SR_LANEID ;  /* 0x0000000000067919 */ /* 0x000e220000000000 */
[----:B------:R-:W1:Y:S02]  /*3420*/  SHFL.DOWN PT, R0, R7, 0x1, 0x1f ;  /* 0x08201f0007007f89 */ /* 0x000e6400000e0000 */
[----:B-1----:R-:W-:Y:S01]  /*3430*/  FADD R0, R0, R7 ;  /* 0x0000000700007221 */ /* 0x002fe20000000000 */
[C---:B0-----:R-:W-:Y:S02]  /*3440*/  ISETP.GT.AND P0, PT, R6.reuse, 0x1e, PT ;  /* 0x0000001e0600780c */ /* 0x041fe40003f04270 */
[C---:B------:R-:W-:Y:S02]  /*3450*/  ISETP.NE.AND P1, PT, R6.reuse, RZ, PT ;  /* 0x000000ff0600720c */ /* 0x040fe40003f25270 */
[----:B------:R-:W-:Y:S02]  /*3460*/  FSEL R0, R7, R0, P0 ;  /* 0x0000000007007208 */ /* 0x000fe40000000000 */
[----:B------:R-:W-:-:S03]  /*3470*/  ISETP.GT.AND P0, PT, R6, 0x1d, PT ;  /* 0x0000001d0600780c */ /* 0x000fc60003f04270 */
[----:B------:R-:W0:Y:S06]  /*3480*/  SHFL.DOWN PT, R3, R0, 0x2, 0x1f ;  /* 0x08401f0000037f89 */ /* 0x000e2c00000e0000 */
        /* <DEDUP_REMOVED lines=24> */
[----:B------:R-:W0:Y:S04]  /*3610*/  LDS R0, [UR5+0xc] ;  /* 0x00000c05ff007984 */ /* 0x000e280008000800 */
[----:B------:R-:W1:Y:S04]  /*3620*/  LDS.128 R8, [UR5+0x10] ;  /* 0x00001005ff087984 */ /* 0x000e680008000c00 */
[----:B--2---:R-:W2:Y:S01]  /*3630*/  LDS.64 R2, [UR5+0x20] ;  /* 0x00002005ff027984 */ /* 0x004ea20008000a00 */
        /* <DEDUP_REMOVED lines=8> */
.L_x_152:
[----:B------:R-:W0:Y:S01]  /*36c0*/  S2R R5, SR_LANEID ;  /* 0x0000000000057919 */ /* 0x000e220000000000 */
[----:B------:R-:W-:-:S04]  /*36d0*/  LOP3.LUT R0, R24, 0x3e0, RZ, 0xc0, !PT ;  /* 0x000003e018007812 */ /* 0x000fc800078ec0ff */
[----:B------:R-:W-:Y:S02]  /*36e0*/  IADD3 R2, PT, PT, R0, 0x20, RZ ;  /* 0x0000002000027810 */ /* 0x000fe40007ffe0ff */
[----:B------:R-:W-:Y:S02]  /*36f0*/  LOP3.LUT R0, RZ, R0, RZ, 0x33, !PT ;  /* 0x00000000ff007212 */ /* 0x000fe400078e33ff */
[----:B------:R-:W-:Y:S02]  /*3700*/  ISETP.GT.AND P0, PT, R2, UR4, PT ;  /* 0x0000000402007c0c */ /* 0x000fe4000bf04270 */
[----:B------:R-:W-:-:S04]  /*3710*/  IADD3 R0, PT, PT, R0, UR4, RZ ;  /* 0x0000000400007c10 */ /* 0x000fc8000fffe0ff */
[----:B------:R-:W-:-:S05]  /*3720*/  SEL R0, R0, 0x1f, P0 ;  /* 0x0000001f00007807 */ /* 0x000fca0000000000 */
[----:B------:R-:W1:Y:S01]  /*3730*/  SHFL.DOWN PT, R2, R7, 0x1, R0 ;  /* 0x0820000007027989 */ /* 0x000e6200000e0000 */
[C---:B0-----:R-:W-:Y:S02]  /*3740*/  ISETP.GE.AND P0, PT, R5.reuse, R0, PT ;  /* 0x000000000500720c */ /* 0x041fe40003f06270 */
[C---:B------:R-:W-:Y:S02]  /*3750*/  IADD3 R3, PT, PT, R5.reuse, 0x2, RZ ;  /* 0x0000000205037810 */ /* 0x040fe40007ffe0ff */
[----:B------:R-:W-:-:S09]  /*3760*/  ISETP.NE.AND P1, PT, R5, RZ, PT ;  /* 0x000000ff0500720c */ /* 0x000fd20003f25270 */
[----:B-1----:R-:W-:Y:S01]  /*3770*/  @!P0 FADD R7, R2, R7 ;  /* 0x0000000702078221 */ /* 0x002fe20000000000 */
        /* <DEDUP_REMOVED lines=11> */
[-C--:B------:R-:W-:Y:S02]  /*3830*/  ISETP.GT.AND P0, PT, R3, R0.reuse, PT ;  /* 0x000000000300720c */ /* 0x080fe40003f04270 */
[----:B------:R-:W-:Y:S02]  /*3840*/  IADD3 R3, PT, PT, R5, 0x10, RZ ;  /* 0x0000001005037810 */ /* 0x000fe40007ffe0ff */
        /* <DEDUP_REMOVED lines=15> */
[----:B------:R-:W-:Y:S02]  /*3940*/  UISETP.GT.AND UP0, UPT, UR4, 0x20, UPT ;  /* 0x000000200400788c */ /* 0x000fe4000bf04270 */
[----:B------:R-:W-:-:S04]  /*3950*/  UISETP.GT.AND UP1, UPT, UR4, 0x40, UPT ;  /* 0x000000400400788c */ /* 0x000fc8000bf24270 */
[----:B------:R-:W-:Y:S01]  /*3960*/  PLOP3.LUT P2, PT, PT, PT, UP0, 0x80, 0x8 ;  /* 0x000000000008781c */ /* 0x000fe20003f4f008 */
[----:B------:R-:W-:Y:S01]  /*3970*/  UISETP.GT.AND UP0, UPT, UR4, 0x60, UPT ;  /* 0x000000600400788c */ /* 0x000fe2000bf04270 */
[----:B------:R-:W-:Y:S01]  /*3980*/  PLOP3.LUT P3, PT, PT, PT, UP1, 0x80, 0x8 ;  /* 0x000000000008781c */ /* 0x000fe20003f6f018 */
[----:B------:R-:W-:-:S04]  /*3990*/  UISETP.GT.AND UP1, UPT, UR4, 0x80, UPT ;  /* 0x000000800400788c */ /* 0x000fc8000bf24270 */
[----:B------:R-:W-:Y:S01]  /*39a0*/  PLOP3.LUT P4, PT, PT, PT, UP0, 0x80, 0x8 ;  /* 0x000000000008781c */ /* 0x000fe20003f8f008 */
[----:B------:R-:W-:Y:S01]  /*39b0*/  UISETP.GT.AND UP0, UPT, UR4, 0xa0, UPT ;  /* 0x000000a00400788c */ /* 0x000fe2000bf04270 */
[----:B------:R-:W-:Y:S01]  /*39c0*/  PLOP3.LUT P1, PT, PT, PT, UP1, 0x80, 0x8 ;  /* 0x000000000008781c */ /* 0x000fe20003f2f018 */
[----:B------:R-:W-:Y:S02]  /*39d0*/  UISETP.GT.AND UP1, UPT, UR4, 0xc0, UPT ;  /* 0x000000c00400788c */ /* 0x000fe4000bf24270 */
[----:B0-----:R-:W-:-:S09]  /*39e0*/  ULEA UR5, UR6, UR5, 0x18 ;  /* 0x0000000506057291 */ /* 0x001fd2000f8ec0ff */
[----:B------:R-:W1:Y:S04]  /*39f0*/  LDS R0, [UR5+0xc] ;  /* 0x00000c05ff007984 */ /* 0x000e680008000800 */
[----:B------:R-:W0:Y:S04]  /*3a00*/  LDS.128 R8, [UR5+0x10] ;  /* 0x00001005ff087984 */ /* 0x000e280008000c00 */
[----:B------:R-:W2:Y:S01]  /*3a10*/  LDS.64 R2, [UR5+0x20] ;  /* 0x00002005ff027984 */ /* 0x000ea20008000a00 */
[----:B-1----:R-:W-:Y:S01]  /*3a20*/  @P2 FADD R5, R5, R0 ;  /* 0x0000000005052221 */ /* 0x002fe20000000000 */
[----:B------:R-:W-:Y:S01]  /*3a30*/  PLOP3.LUT P2, PT, PT, PT, UP0, 0x80, 0x8 ;  /* 0x000000000008781c */ /* 0x000fe20003f4f008 */
[----:B------:R-:W-:-:S02]  /*3a40*/  UISETP.GT.AND UP0, UPT, UR4, 0xe0, UPT ;  /* 0x000000e00400788c */ /* 0x000fc4000bf04270 */
[----:B0-----:R-:W-:Y:S01]  /*3a50*/  @P3 FADD R5, R5, R8 ;  /* 0x0000000805053221 */ /* 0x001fe20000000000 */
[----:B------:R-:W-:-:S03]  /*3a60*/  PLOP3.LUT P3, PT, PT, PT, UP1, 0x80, 0x8 ;  /* 0x000000000008781c */ /* 0x000fc60003f6f018 */
[----:B------:R-:W-:Y:S01]  /*3a70*/  @P4 FADD R5, R5, R9 ;  /* 0x0000000905054221 */ /* 0x000fe20000000000 */
[----:B------:R-:W-:-:S03]  /*3a80*/  PLOP3.LUT P4, PT, PT, PT, UP0, 0x80, 0x8 ;  /* 0x000000000008781c */ /* 0x000fc60003f8f008 */
[----:B------:R-:W-:-:S04]  /*3a90*/  @P1 FADD R5, R5, R10 ;  /* 0x0000000a05051221 */ /* 0x000fc80000000000 */
[----:B------:R-:W-:-:S04]  /*3aa0*/  @P2 FADD R5, R5, R11 ;  /* 0x0000000b05052221 */ /* 0x000fc80000000000 */
[----:B--2---:R-:W-:-:S04]  /*3ab0*/  @P3 FADD R5, R5, R2 ;  /* 0x0000000205053221 */ /* 0x004fc80000000000 */
[----:B------:R-:W-:Y:S01]  /*3ac0*/  @P4 FADD R5, R5, R3 ;  /* 0x0000000305054221 */ /* 0x000fe20000000000 */
[----:B------:R-:W-:Y:S06]  /*3ad0*/  BRA `(.L_x_153) ;  /* 0x000002e400e47947 */ /* 0x000fec0003800000 */
.L_x_58:
[----:B------:R-:W0:Y:S01]  /*3ae0*/  LDCU UR4, c[0x0][0x3f0] ;  /* 0x00007e00ff0477ac */ /* 0x000e220008000800 */
[----:B------:R-:W1:Y:S01]  /*3af0*/  S2R R0, SR_TID.X ;  /* 0x0000000000007919 */ /* 0x000e620000002100 */
[----:B------:R-:W-:Y:S01]  /*3b00*/  MOV R33, 0x7f800000 ;  /* 0x7f80000000217802 */ /* 0x000fe20000000f00 */
[----:B0-----:R-:W-:-:S09]  /*3b10*/  UISETP.GE.AND UP0, UPT, UR4, 0x1, UPT ;  /* 0x000000010400788c */ /* 0x001fd2000bf06270 */
[----:B------:R-:W-:Y:S05]  /*3b20*/  BRA.U !UP0, `(.L_x_154) ;  /* 0x0000016508347547 */ /* 0x000fea000b800000 */
[----:B------:R-:W0:Y:S01]  /*3b30*/  LDC.64 R36, c[0x0][0x380] ;  /* 0x0000e000ff247b82 */ /* 0x000e220000000a00 */
[----:B-1----:R-:W-:-:S05]  /*3b40*/  IADD3 R3, PT, PT, R0, UR12, RZ ;  /* 0x0000000c00037c10 */ /* 0x002fca000fffe0ff */
[----:B0-----:R-:W-:-:S05]  /*3b50*/  IMAD.WIDE.U32 R36, R3, 0x8, R36 ;  /* 0x0000000803247825 */ /* 0x001fca00078e0024 */
[----:B------:R0:W5:Y:S01]  /*3b60*/  LDG.E.64 R6, desc[UR8][R36.64] ;  /* 0x0000000824067981 */ /* 0x000162000c1e1b00 */
[----:B------:R-:W-:Y:S01]  /*3b70*/  UIADD3 UR13, UPT, UPT, UR4, -0x1, URZ ;  /* 0xffffffff040d7890 */ /* 0x000fe2000fffe0ff */
[----:B------:R-:W-:Y:S01]  /*3b80*/  HFMA2 R8, -RZ, RZ, 0, 0 ;  /* 0x00000000ff087431 */ /* 0x000fe200000001ff */
[----:B------:R-:W-:Y:S01]  /*3b90*/  MOV R31, 0x7f7fffff ;  /* 0x7f7fffff001f7802 */ /* 0x000fe20000000f00 */
[----:B------:R-:W-:Y:S02]  /*3ba0*/  ULOP3.LUT UR5, UR4, 0x3, URZ, 0xc0, !UPT ;  /* 0x0000000304057892 */ /* 0x000fe4000f8ec0ff */
[----:B------:R-:W-:-:S09]  /*3bb0*/  UISETP.GE.U32.AND UP0, UPT, UR13, 0x3, UPT ;  /* 0x000000030d00788c */ /* 0x000fd2000bf06070 */
[----:B0-----:R-:W-:Y:S05]  /*3bc0*/  BRA.U !UP0, `(.L_x_155) ;  /* 0x0000000d08087547 */ /* 0x001fea000b800000 */
[----:B------:R-:W0:Y:S01]  /*3bd0*/  LDC.64 R20, c[0x0][0x3e8] ;  /* 0x0000fa00ff147b82 */ /* 0x000e220000000a00 */
[----:B------:R-:W-:Y:S01]  /*3be0*/  ULOP3.LUT UR4, UR4, 0x7ffffffc, URZ, 0xc0, !UPT ;  /* 0x7ffffffc04047892 */ /* 0x000fe2000f8ec0ff */
[----:B------:R-:W-:Y:S02]  /*3bf0*/  MOV R31, 0x7f7fffff ;  /* 0x7f7fffff001f7802 */ /* 0x000fe40000000f00 */
[----:B------:R-:W-:-:S03]  /*3c00*/  MOV R3, RZ ;  /* 0x000000ff00037202 */ /* 0x000fc60000000f00 */
[----:B------:R-:W-:-:S07]  /*3c10*/  MOV R8, UR4 ;  /* 0x0000000400087c02 */ /* 0x000fce0008000f00 */
.L_x_176:
        /* <DEDUP_REMOVED lines=26> */
.L_x_157:
[----:B------:R-:W-:Y:S05]  /*3dc0*/  BSYNC.RECONVERGENT B1 ;  /* 0x0000000000017941 */ /* 0x000fea0003800200 */
.L_x_156:
        /* <DEDUP_REMOVED lines=16> */
.L_x_159:
[----:B------:R-:W-:Y:S01]  /*3ed0*/  FMUL.FTZ R0, R9, R2 ;  /* 0x0000000209007220 */ /* 0x000fe20000410000 */
[----:B------:R-:W-:-:S03]  /*3ee0*/  FMUL.FTZ R2, R2, 0.5 ;  /* 0x3f00000002027820 */ /* 0x000fc60000410000 */
[----:B------:R-:W-:-:S04]  /*3ef0*/  FFMA R9, -R0, R0, R9 ;  /* 0x0000000000097223 */ /* 0x000fc80000000109 */
[----:B------:R-:W-:-:S07]  /*3f00*/  FFMA R0, R9, R2, R0 ;  /* 0x0000000209007223 */ /* 0x000fce0000000000 */
.L_x_160:
[----:B------:R-:W-:Y:S05]  /*3f10*/  BSYNC.RECONVERGENT B1 ;  /* 0x0000000000017941 */ /* 0x000fea0003800200 */
.L_x_158:
[----:B------:R-:W2:Y:S04]  /*3f20*/  LDG.E.64 R10, desc[UR8][R4.64+0x10] ;  /* 0x00001008040a7981 */ /* 0x000ea8000c1e1b00 */
[----:B------:R-:W3:Y:S01]  /*3f30*/  LDG.E.64 R12, desc[UR8][R4.64+0x18] ;  /* 0x00001808040c7981 */ /* 0x000ee2000c1e1b00 */
[----:B------:R-:W-:Y:S01]  /*3f40*/  FSETP.GEU.AND P1, PT, R0, R31, PT ;  /* 0x0000001f0000720b */ /* 0x000fe20003f2e000 */
[----:B------:R-:W-:Y:S01]  /*3f50*/  BSSY.RECONVERGENT B1, `(.L_x_161) ;  /* 0x0000015000017945 */ /* 0x000fe20003800200 */
        /* <DEDUP_REMOVED lines=8> */
[----:B------:R-:W-:Y:S01]  /*3fe0*/  FFMA R2, R13, R2, R12 ;  /* 0x000000020d027223 */ /* 0x000fe2000000000c */
[----:B------:R-:W-:-:S06]  /*3ff0*/  FSEL R12, R0, R31, !P1 ;  /* 0x0000001f000c7208 */ /* 0x000fcc0004800000 */
        /* <DEDUP_REMOVED lines=10> */
.L_x_162:
[----:B------:R-:W-:Y:S05]  /*40a0*/  BSYNC.RECONVERGENT B1 ;  /* 0x0000000000017941 */ /* 0x000fea0003800200 */
.L_x_161:
        /* <DEDUP_REMOVED lines=16> */
.L_x_164:
[----:B------:R-:W-:Y:S01]  /*41b0*/  FMUL.FTZ R0, R9, R2 ;  /* 0x0000000209007220 */ /* 0x000fe20000410000 */
[----:B------:R-:W-:-:S03]  /*41c0*/  FMUL.FTZ R2, R2, 0.5 ;  /* 0x3f00000002027820 */ /* 0x000fc60000410000 */
[----:B------:R-:W-:-:S04]  /*41d0*/  FFMA R9, -R0, R0, R9 ;  /* 0x0000000000097223 */ /* 0x000fc80000000109 */
[----:B------:R-:W-:-:S07]  /*41e0*/  FFMA R0, R9, R2, R0 ;  /* 0x0000000209007223 */ /* 0x000fce0000000000 */
.L_x_165:
[----:B------:R-:W-:Y:S05]  /*41f0*/  BSYNC.RECONVERGENT B1 ;  /* 0x0000000000017941 */ /* 0x000fea0003800200 */
.L_x_163:
        /* <DEDUP_REMOVED lines=24> */
.L_x_167:
[----:B------:R-:W-:Y:S05]  /*4380*/  BSYNC.RECONVERGENT B1 ;  /* 0x0000000000017941 */ /* 0x000fea0003800200 */
.L_x_166:
        /* <DEDUP_REMOVED lines=16> */
.L_x_169:
[----:B------:R-:W-:Y:S01]  /*4490*/  FMUL.FTZ R0, R9, R2 ;  /* 0x0000000209007220 */ /* 0x000fe20000410000 */
[----:B------:R-:W-:-:S03]  /*44a0*/  FMUL.FTZ R2, R2, 0.5 ;  /* 0x3f00000002027820 */ /* 0x000fc60000410000 */
[----:B------:R-:W-:-:S04]  /*44b0*/  FFMA R9, -R0, R0, R9 ;  /* 0x0000000000097223 */ /* 0x000fc80000000109 */
[----:B------:R-:W-:-:S07]  /*44c0*/  FFMA R0, R9, R2, R0 ;  /* 0x0000000209007223 */ /* 0x000fce0000000000 */
.L_x_170:
[----:B------:R-:W-:Y:S05]  /*44d0*/  BSYNC.RECONVERGENT B1 ;  /* 0x0000000000017941 */ /* 0x000fea0003800200 */
.L_x_168:
        /* <DEDUP_REMOVED lines=24> */
.L_x_172:
[----:B------:R-:W-:Y:S05]  /*4660*/  BSYNC.RECONVERGENT B1 ;  /* 0x0000000000017941 */ /* 0x000fea0003800200 */
.L_x_171:
        /* <DEDUP_REMOVED lines=16> */
.L_x_174:
[----:B------:R-:W-:Y:S01]  /*4770*/  FMUL.FTZ R0, R5, R2 ;  /* 0x0000000205007220 */ /* 0x000fe20000410000 */
[----:B------:R-:W-:-:S03]  /*4780*/  FMUL.FTZ R2, R2, 0.5 ;  /* 0x3f00000002027820 */ /* 0x000fc60000410000 */
[----:B------:R-:W-:-:S04]  /*4790*/  FFMA R5, -R0, R0, R5 ;  /* 0x0000000000057223 */ /* 0x000fc80000000105 */
[----:B------:R-:W-:-:S07]  /*47a0*/  FFMA R0, R5, R2, R0 ;  /* 0x0000000205007223 */ /* 0x000fce0000000000 */
.L_x_175:
[----:B------:R-:W-:Y:S05]  /*47b0*/  BSYNC.RECONVERGENT B1 ;  /* 0x0000000000017941 */ /* 0x000fea0003800200 */
.L_x_173:
[----:B------:R-:W-:-:S04]  /*47c0*/  FSETP.GEU.AND P0, PT, R0, R12, PT ;  /* 0x0000000c0000720b */ /* 0x000fc80003f0e000 */
[----:B------:R-:W-:Y:S01]  /*47d0*/  FSEL R31, R0, R12, !P0 ;  /* 0x0000000c001f7208 */ /* 0x000fe20004000000 */
[----:B------:R-:W-:Y:S08]  /*47e0*/  @P4 BRA `(.L_x_176) ;  /* 0xfffffff4000c4947 */ /* 0x000ff0000383ffff */
.L_x_155:
[----:B------:R-:W0:Y:S01]  /*47f0*/  LDCU UR4, c[0x0][0x3f0] ;  /* 0x00007e00ff0477ac */ /* 0x000e220008000800 */
[----:B------:R-:W-:Y:S02]  /*4800*/  UISETP.NE.AND UP0, UPT, UR5, URZ, UPT ;  /* 0x000000ff0500728c */ /* 0x000fe4000bf05270 */
[----:B0-----:R-:W-:-:S04]  /*4810*/  ULOP3.LUT UR4, UR4, 0x3, URZ, 0xc0, !UPT ;  /* 0x0000000304047892 */ /* 0x001fc8000f8ec0ff */
[----:B------:R-:W-:-:S03]  /*4820*/  UIADD3 UR7, UPT, UPT, UR4, -0x1, URZ ;  /* 0xffffffff04077890 */ /* 0x000fc6000fffe0ff */
[----:B------:R-:W-:Y:S09]  /*4830*/  BRA.U !UP0, `(.L_x_177) ;  /* 0x0000000908687547 */ /* 0x000ff2000b800000 */
[----:B------:R-:W-:-:S09]  /*4840*/  UISETP.NE.AND UP0, UPT, UR7, URZ, UPT ;  /* 0x000000ff0700728c */ /* 0x000fd2000bf05270 */
        /* <DEDUP_REMOVED lines=26> */
.L_x_180:
[----:B------:R-:W-:Y:S05]  /*49f0*/  BSYNC.RECONVERGENT B1 ;  /* 0x0000000000017941 */ /* 0x000fea0003800200 */
.L_x_179:
        /* <DEDUP_REMOVED lines=16> */
.L_x_182:
[----:B------:R-:W-:Y:S01]  /*4b00*/  FMUL.FTZ R0, R3, R2 ;  /* 0x0000000203007220 */ /* 0x000fe20000410000 */
[----:B------:R-:W-:-:S03]  /*4b10*/  FMUL.FTZ R2, R2, 0.5 ;  /* 0x3f00000002027820 */ /* 0x000fc60000410000 */
[----:B------:R-:W-:-:S04]  /*4b20*/  FFMA R3, -R0, R0, R3 ;  /* 0x0000000000037223 */ /* 0x000fc80000000103 */
[----:B------:R-:W-:-:S07]  /*4b30*/  FFMA R0, R3, R2, R0 ;  /* 0x0000000203007223 */ /* 0x000fce0000000000 */
.L_x_183:
[----:B------:R-:W-:Y:S05]  /*4b40*/  BSYNC.RECONVERGENT B1 ;  /* 0x0000000000017941 */ /* 0x000fea0003800200 */
.L_x_181:
        /* <DEDUP_REMOVED lines=27> */
.L_x_185:
[----:B------:R-:W-:Y:S05]  /*4d00*/  BSYNC.RECONVERGENT B1 ;  /* 0x0000000000017941 */ /* 0x000fea0003800200 */
.L_x_184:
        /* <DEDUP_REMOVED lines=16> */
.L_x_187:
[----:B------:R-:W-:Y:S01]  /*4e10*/  FMUL.FTZ R0, R3, R2 ;  /* 0x0000000203007220 */ /* 0x000fe20000410000 */
[----:B------:R-:W-:-:S03]  /*4e20*/  FMUL.FTZ R2, R2, 0.5 ;  /* 0x3f00000002027820 */ /* 0x000fc60000410000 */
[----:B------:R-:W-:-:S04]  /*4e30*/  FFMA R3, -R0, R0, R3 ;  /* 0x0000000000037223 */ /* 0x000fc80000000103 */
[----:B------:R-:W-:-:S07]  /*4e40*/  FFMA R0, R3, R2, R0 ;  /* 0x0000000203007223 */ /* 0x000fce0000000000 */
.L_x_188:
[----:B------:R-:W-:Y:S05]  /*4e50*/  BSYNC.RECONVERGENT B1 ;  /* 0x0000000000017941 */ /* 0x000fea0003800200 */
.L_x_186:
[----:B------:R-:W-:Y:S02]  /*4e60*/  FSETP.GEU.AND P0, PT, R0, R31, PT ;  /* 0x0000001f0000720b */ /* 0x000fe40003f0e000 */
[----:B------:R-:W-:Y:S02]  /*4e70*/  IADD3 R8, PT, PT, -R8, R11, RZ ;  /* 0x0000000b08087210 */ /* 0x000fe40007ffe1ff */
[----:B------:R-:W-:-:S09]  /*4e80*/  FSEL R31, R0, R31, !P0 ;  /* 0x0000001f001f7208 */ /* 0x000fd20004000000 */
.L_x_178:
        /* <DEDUP_REMOVED lines=29> */
.L_x_190:
[----:B------:R-:W-:Y:S05]  /*5060*/  BSYNC.RECONVERGENT B1 ;  /* 0x0000000000017941 */ /* 0x000fea0003800200 */
.L_x_189:
        /* <DEDUP_REMOVED lines=16> */
.L_x_192:
[----:B------:R-:W-:Y:S01]  /*5170*/  FMUL.FTZ R0, R3, R2 ;  /* 0x0000000203007220 */ /* 0x000fe20000410000 */
[----:B------:R-:W-:-:S03]  /*5180*/  FMUL.FTZ R2, R2, 0.5 ;  /* 0x3f00000002027820 */ /* 0x000fc60000410000 */
[----:B------:R-:W-:-:S04]  /*5190*/  FFMA R3, -R0, R0, R3 ;  /* 0x0000000000037223 */ /* 0x000fc80000000103 */
[----:B------:R-:W-:-:S07]  /*51a0*/  FFMA R0, R3, R2, R0 ;  /* 0x0000000203007223 */ /* 0x000fce0000000000 */
.L_x_193:
[----:B------:R-:W-:Y:S05]  /*51b0*/  BSYNC.RECONVERGENT B1 ;  /* 0x0000000000017941 */ /* 0x000fea0003800200 */
.L_x_191:
[----:B------:R-:W-:-:S04]  /*51c0*/  FSETP.GEU.AND P0, PT, R0, R31, PT ;  /* 0x0000001f0000720b */ /* 0x000fc80003f0e000 */
[----:B------:R-:W-:-:S09]  /*51d0*/  FSEL R31, R0, R31, !P0 ;  /* 0x0000001f001f7208 */ /* 0x000fd20004000000 */
.L_x_177:
[----:B-----5:R0:W5:Y:S01]  /*51e0*/  LDG.E.64 R6, desc[UR8][R36.64+0x800] ;  /* 0x0008000824067981 */ /* 0x020162000c1e1b00 */
[----:B------:R-:W-:Y:S01]  /*51f0*/  UISETP.GE.U32.AND UP0, UPT, UR13, 0x3, UPT ;  /* 0x000000030d00788c */ /* 0x000fe2000bf06070 */
[----:B------:R-:W-:Y:S01]  /*5200*/  HFMA2 R8, -RZ, RZ, 0, 0 ;  /* 0x00000000ff087431 */ /* 0x000fe200000001ff */
[----:B------:R-:W-:-:S07]  /*5210*/  MOV R30, 0x7f7fffff ;  /* 0x7f7fffff001e7802 */ /* 0x000fce0000000f00 */
[----:B0-----:R-:W-:Y:S05]  /*5220*/  BRA.U !UP0, `(.L_x_194) ;  /* 0x0000000d08087547 */ /* 0x001fea000b800000 */
[----:B------:R-:W0:Y:S01]  /*5230*/  LDC R8, c[0x0][0x3f0] ;  /* 0x0000fc00ff087b82 */ /* 0x000e220000000800 */
[----:B------:R-:W-:Y:S02]  /*5240*/  MOV R30, 0x7f7fffff ;  /* 0x7f7fffff001e7802 */ /* 0x000fe40000000f00 */
[----:B------:R-:W-:-:S05]  /*5250*/  MOV R3, RZ ;  /* 0x000000ff00037202 */ /* 0x000fca0000000f00 */
[----:B------:R-:W1:Y:S01]  /*5260*/  LDC.64 R20, c[0x0][0x3e8] ;  /* 0x0000fa00ff147b82 */ /* 0x000e620000000a00 */
[----:B0-----:R-:W-:-:S07]  /*5270*/  LOP3.LUT R8, R8, 0x7ffffffc, RZ, 0xc0, !PT ;  /* 0x7ffffffc08087812 */ /* 0x001fce00078ec0ff */
.L_x_215:
[----:B------:R-:W-:-:S05]  /*5280*/  SHF.L.U32 R5, R3, 0x1, RZ ;  /* 0x0000000103057819 */ /* 0x000fca00000006ff */
[----:B-1----:R-:W-:-:S05]  /*5290*/  IMAD.WIDE.U32 R4, R5, 0x8, R20 ;  /* 0x0000000805047825 */ /* 0x002fca00078e0014 */
        /* <DEDUP_REMOVED lines=24> */
.L_x_196:
[----:B------:R-:W-:Y:S05]  /*5420*/  BSYNC.RECONVERGENT B1 ;  /* 0x0000000000017941 */ /* 0x000fea0003800200 */
.L_x_195:
        /* <DEDUP_REMOVED lines=16> */
.L_x_198:
[----:B------:R-:W-:Y:S01]  /*5530*/  FMUL.FTZ R0, R9, R2 ;  /* 0x0000000209007220 */ /* 0x000fe20000410000 */
[----:B------:R-:W-:-:S03]  /*5540*/  FMUL.FTZ R2, R2, 0.5 ;  /* 0x3f00000002027820 */ /* 0x000fc60000410000 */
[----:B------:R-:W-:-:S04]  /*5550*/  FFMA R9, -R0, R0, R9 ;  /* 0x0000000000097223 */ /* 0x000fc80000000109 */
[----:B------:R-:W-:-:S07]  /*5560*/  FFMA R0, R9, R2, R0 ;  /* 0x0000000209007223 */ /* 0x000fce0000000000 */
.L_x_199:
[----:B------:R-:W-:Y:S05]  /*5570*/  BSYNC.RECONVERGENT B1 ;  /* 0x0000000000017941 */ /* 0x000fea0003800200 */
.L_x_197:
        /* <DEDUP_REMOVED lines=24> */
.L_x_201:
[----:B------:R-:W-:Y:S05]  /*5700*/  BSYNC.RECONVERGENT B1 ;  /* 0x0000000000017941 */ /* 0x000fea0003800200 */
.L_x_200:
        /* <DEDUP_REMOVED lines=16> */
.L_x_203:
[----:B------:R-:W-:Y:S01]  /*5810*/  FMUL.FTZ R0, R9, R2 ;  /* 0x0000000209007220 */ /* 0x000fe20000410000 */
[----:B------:R-:W-:-:S03]  /*5820*/  FMUL.FTZ R2, R2, 0.5 ;  /* 0x3f00000002027820 */ /* 0x000fc60000410000 */
[----:B------:R-:W-:-:S04]  /*5830*/  FFMA R9, -R0, R0, R9 ;  /* 0x0000000000097223 */ /* 0x000fc80000000109 */
[----:B------:R-:W-:-:S07]  /*5840*/  FFMA R0, R9, R2, R0 ;  /* 0x0000000209007223 */ /* 0x000fce0000000000 */
.L_x_204:
[----:B------:R-:W-:Y:S05]  /*5850*/  BSYNC.RECONVERGENT B1 ;  /* 0x0000000000017941 */ /* 0x000fea0003800200 */
.L_x_202:
        /* <DEDUP_REMOVED lines=24> */
.L_x_206:
[----:B------:R-:W-:Y:S05]  /*59e0*/  BSYNC.RECONVERGENT B1 ;  /* 0x0000000000017941 */ /* 0x000fea0003800200 */
.L_x_205:
        /* <DEDUP_REMOVED lines=16> */
.L_x_208:
[----:B------:R-:W-:Y:S01]  /*5af0*/  FMUL.FTZ R0, R9, R2 ;  /* 0x0000000209007220 */ /* 0x000fe20000410000 */
[----:B------:R-:W-:-:S03]  /*5b00*/  FMUL.FTZ R2, R2, 0.5 ;  /* 0x3f00000002027820 */ /* 0x000fc60000410000 */
[----:B------:R-:W-:-:S04]  /*5b10*/  FFMA R9, -R0, R0, R9 ;  /* 0x0000000000097223 */ /* 0x000fc80000000109 */
[----:B------:R-:W-:-:S07]  /*5b20*/  FFMA R0, R9, R2, R0 ;  /* 0x0000000209007223 */ /* 0x000fce0000000000 */
.L_x_209:
[----:B------:R-:W-:Y:S05]  /*5b30*/  BSYNC.RECONVERGENT B1 ;  /* 0x0000000000017941 */ /* 0x000fea0003800200 */
.L_x_207:
        /* <DEDUP_REMOVED lines=24> */
.L_x_211:
[----:B------:R-:W-:Y:S05]  /*5cc0*/  BSYNC.RECONVERGENT B1 ;  /* 0x0000000000017941 */ /* 0x000fea0003800200 */
.L_x_210:
        /* <DEDUP_REMOVED lines=16> */
.L_x_213:
[----:B------:R-:W-:Y:S01]  /*5dd0*/  FMUL.FTZ R0, R5, R2 ;  /* 0x0000000205007220 */ /* 0x000fe20000410000 */
[----:B------:R-:W-:-:S03]  /*5de0*/  FMUL.FTZ R2, R2, 0.5 ;  /* 0x3f00000002027820 */ /* 0x000fc60000410000 */
[----:B------:R-:W-:-:S04]  /*5df0*/  FFMA R5, -R0, R0, R5 ;  /* 0x0000000000057223 */ /* 0x000fc80000000105 */
[----:B------:R-:W-:-:S07]  /*5e00*/  FFMA R0, R5, R2, R0 ;  /* 0x0000000205007223 */ /* 0x000fce0000000000 */
.L_x_214:
[----:B------:R-:W-:Y:S05]  /*5e10*/  BSYNC.RECONVERGENT B1 ;  /* 0x0000000000017941 */ /* 0x000fea0003800200 */
.L_x_212:
[----:B------:R-:W-:-:S04]  /*5e20*/  FSETP.GEU.AND P0, PT, R0, R12, PT ;  /* 0x0000000c0000720b */ /* 0x000fc80003f0e000 */
[----:B------:R-:W-:Y:S01]  /*5e30*/  FSEL R30, R0, R12, !P0 ;  /* 0x0000000c001e7208 */ /* 0x000fe20004000000 */
[----:B------:R-:W-:Y:S08]  /*5e40*/  @P4 BRA `(.L_x_215) ;  /* 0xfffffff4000c4947 */ /* 0x000ff0000383ffff */
.L_x_194:
[----:B------:R-:W-:-:S09]  /*5e50*/  UISETP.NE.AND UP0, UPT, UR4, URZ, UPT ;  /* 0x000000ff0400728c */ /* 0x000fd2000bf05270 */
[----:B------:R-:W-:Y:S05]  /*5e60*/  BRA.U !UP0, `(.L_x_216) ;  /* 0x0000000908687547 */ /* 0x000fea000b800000 */
        /* <DEDUP_REMOVED lines=27> */
.L_x_219:
[----:B------:R-:W-:Y:S05]  /*6020*/  BSYNC.RECONVERGENT B1 ;  /* 0x0000000000017941 */ /* 0x000fea0003800200 */
.L_x_218:
        /* <DEDUP_REMOVED lines=16> */
.L_x_221:
[----:B------:R-:W-:Y:S01]  /*6130*/  FMUL.FTZ R0, R3, R2 ;  /* 0x0000000203007220 */ /* 0x000fe20000410000 */
[----:B------:R-:W-:-:S03]  /*6140*/  FMUL.FTZ R2, R2, 0.5 ;  /* 0x3f00000002027820 */ /* 0x000fc60000410000 */
[----:B------:R-:W-:-:S04]  /*6150*/  FFMA R3, -R0, R0, R3 ;  /* 0x0000000000037223 */ /* 0x000fc80000000103 */
[----:B------:R-:W-:-:S07]  /*6160*/  FFMA R0, R3, R2, R0 ;  /* 0x0000000203007223 */ /* 0x000fce0000000000 */
.L_x_222:
[----:B------:R-:W-:Y:S05]  /*6170*/  BSYNC.RECONVERGENT B1 ;  /* 0x0000000000017941 */ /* 0x000fea0003800200 */
.L_x_220:
        /* <DEDUP_REMOVED lines=27> */
.L_x_224:
[----:B------:R-:W-:Y:S05]  /*6330*/  BSYNC.RECONVERGENT B1 ;  /* 0x0000000000017941 */ /* 0x000fea0003800200 */
.L_x_223:
        /* <DEDUP_REMOVED lines=16> */
.L_x_226:
[----:B------:R-:W-:Y:S01]  /*6440*/  FMUL.FTZ R0, R3, R2 ;  /* 0x0000000203007220 */ /* 0x000fe20000410000 */
[----:B------:R-:W-:-:S03]  /*6450*/  FMUL.FTZ R2, R2, 0.5 ;  /* 0x3f00000002027820 */ /* 0x000fc60000410000 */
[----:B------:R-:W-:-:S04]  /*6460*/  FFMA R3, -R0, R0, R3 ;  /* 0x0000000000037223 */ /* 0x000fc80000000103 */
[----:B------:R-:W-:-:S07]  /*6470*/  FFMA R0, R3, R2, R0 ;  /* 0x0000000203007223 */ /* 0x000fce0000000000 */
.L_x_227:
[----:B------:R-:W-:Y:S05]  /*6480*/  BSYNC.RECONVERGENT B1 ;  /* 0x0000000000017941 */ /* 0x000fea0003800200 */
.L_x_225:
[-C--:B------:R-:W-:Y:S02]  /*6490*/  FSETP.GEU.AND P0, PT, R0, R30.reuse, PT ;  /* 0x0000001e0000720b */ /* 0x080fe40003f0e000 */
[----:B------:R-:W-:Y:S02]  /*64a0*/  IADD3 R8, PT, PT, -R8, R11, RZ ;  /* 0x0000000b08087210 */ /* 0x000fe40007ffe1ff */
[----:B------:R-:W-:-:S09]  /*64b0*/  FSEL R30, R0, R30, !P0 ;  /* 0x0000001e001e7208 */ /* 0x000fd20004000000 */
.L_x_217:
        /* <DEDUP_REMOVED lines=29> */
.L_x_229:
[----:B------:R-:W-:Y:S05]  /*6690*/  BSYNC.RECONVERGENT B1 ;  /* 0x0000000000017941 */ /* 0x000fea0003800200 */
.L_x_228:
        /* <DEDUP_REMOVED lines=16> */
.L_x_231:
[----:B------:R-:W-:Y:S01]  /*67a0*/  FMUL.FTZ R0, R3, R2 ;  /* 0x0000000203007220 */ /* 0x000fe20000410000 */
[----:B------:R-:W-:-:S03]  /*67b0*/  FMUL.FTZ R2, R2, 0.5 ;  /* 0x3f00000002027820 */ /* 0x000fc60000410000 */
[----:B------:R-:W-:-:S04]  /*67c0*/  FFMA R3, -R0, R0, R3 ;  /* 0x0000000000037223 */ /* 0x000fc80000000103 */
[----:B------:R-:W-:-:S07]  /*67d0*/  FFMA R0, R3, R2, R0 ;  /* 0x0000000203007223 */ /* 0x000fce0000000000 */
.L_x_232:
[----:B------:R-:W-:Y:S05]  /*67e0*/  BSYNC.RECONVERGENT B1 ;  /* 0x0000000000017941 */ /* 0x000fea0003800200 */
.L_x_230:
[----:B------:R-:W-:-:S04]  /*67f0*/  FSETP.GEU.AND P0, PT, R0, R30, PT ;  /* 0x0000001e0000720b */ /* 0x000fc80003f0e000 */
[----:B------:R-:W-:-:S09]  /*6800*/  FSEL R30, R0, R30, !P0 ;  /* 0x0000001e001e7208 */ /* 0x000fd20004000000 */
.L_x_216:
        /* <DEDUP_REMOVED lines=10> */
.L_x_254:
        /* <DEDUP_REMOVED lines=26> */
.L_x_235:
[----:B------:R-:W-:Y:S05]  /*6a50*/  BSYNC.RECONVERGENT B1 ;  /* 0x0000000000017941 */ /* 0x000fea0003800200 */
.L_x_234:
        /* <DEDUP_REMOVED lines=16> */
.L_x_237:
[----:B------:R-:W-:Y:S01]  /*6b60*/  FMUL.FTZ R0, R9, R2 ;  /* 0x0000000209007220 */ /* 0x000fe20000410000 */
[----:B------:R-:W-:-:S03]  /*6b70*/  FMUL.FTZ R2, R2, 0.5 ;  /* 0x3f00000002027820 */ /* 0x000fc60000410000 */
[----:B------:R-:W-:-:S04]  /*6b80*/  FFMA R9, -R0, R0, R9 ;  /* 0x0000000000097223 */ /* 0x000fc80000000109 */
[----:B------:R-:W-:-:S07]  /*6b90*/  FFMA R0, R9, R2, R0 ;  /* 0x0000000209007223 */ /* 0x000fce0000000000 */
.L_x_238:
[----:B------:R-:W-:Y:S05]  /*6ba0*/  BSYNC.RECONVERGENT B1 ;  /* 0x0000000000017941 */ /* 0x000fea0003800200 */
.L_x_236:
        /* <DEDUP_REMOVED lines=24> */
.L_x_240:
[----:B------:R-:W-:Y:S05]  /*6d30*/  BSYNC.RECONVERGENT B1 ;  /* 0x0000000000017941 */ /* 0x000fea0003800200 */
.L_x_239:
        /* <DEDUP_REMOVED lines=16> */
.L_x_242:
[----:B------:R-:W-:Y:S01]  /*6e40*/  FMUL.FTZ R0, R9, R2 ;  /* 0x0000000209007220 */ /* 0x000fe20000410000 */
[----:B------:R-:W-:-:S03]  /*6e50*/  FMUL.FTZ R2, R2, 0.5 ;  /* 0x3f00000002027820 */ /* 0x000fc60000410000 */
[----:B------:R-:W-:-:S04]  /*6e60*/  FFMA R9, -R0, R0, R9 ;  /* 0x0000000000097223 */ /* 0x000fc80000000109 */
[----:B------:R-:W-:-:S07]  /*6e70*/  FFMA R0, R9, R2, R0 ;  /* 0x0000000209007223 */ /* 0x000fce0000000000 */
.L_x_243:
[----:B------:R-:W-:Y:S05]  /*6e80*/  BSYNC.RECONVERGENT B1 ;  /* 0x0000000000017941 */ /* 0x000fea0003800200 */
.L_x_241:
        /* <DEDUP_REMOVED lines=24> */
.L_x_245:
[----:B------:R-:W-:Y:S05]  /*7010*/  BSYNC.RECONVERGENT B1 ;  /* 0x0000000000017941 */ /* 0x000fea0003800200 */
.L_x_244:
        /* <DEDUP_REMOVED lines=16> */
.L_x_247:
[----:B------:R-:W-:Y:S01]  /*7120*/  FMUL.FTZ R0, R9, R2 ;  /* 0x0000000209007220 */ /* 0x000fe20000410000 */
[----:B------:R-:W-:-:S03]  /*7130*/  FMUL.FTZ R2, R2, 0.5 ;  /* 0x3f00000002027820 */ /* 0x000fc60000410000 */
[----:B------:R-:W-:-:S04]  /*7140*/  FFMA R9, -R0, R0, R9 ;  /* 0x0000000000097223 */ /* 0x000fc80000000109 */
[----:B------:R-:W-:-:S07]  /*7150*/  FFMA R0, R9, R2, R0 ;  /* 0x0000000209007223 */ /* 0x000fce0000000000 */
.L_x_248:
[----:B------:R-:W-:Y:S05]  /*7160*/  BSYNC.RECONVERGENT B1 ;  /* 0x0000000000017941 */ /* 0x000fea0003800200 */
.L_x_246:
        /* <DEDUP_REMOVED lines=24> */
.L_x_250:
[----:B------:R-:W-:Y:S05]  /*72f0*/  BSYNC.RECONVERGENT B1 ;  /* 0x0000000000017941 */ /* 0x000fea0003800200 */
.L_x_249:
        /* <DEDUP_REMOVED lines=16> */
.L_x_252:
[----:B------:R-:W-:Y:S01]  /*7400*/  FMUL.FTZ R0, R5, R2 ;  /* 0x0000000205007220 */ /* 0x000fe20000410000 */
[----:B------:R-:W-:-:S03]  /*7410*/  FMUL.FTZ R2, R2, 0.5 ;  /* 0x3f00000002027820 */ /* 0x000fc60000410000 */
[----:B------:R-:W-:-:S04]  /*7420*/  FFMA R5, -R0, R0, R5 ;  /* 0x0000000000057223 */ /* 0x000fc80000000105 */
[----:B------:R-:W-:-:S07]  /*7430*/  FFMA R0, R5, R2, R0 ;  /* 0x0000000205007223 */ /* 0x000fce0000000000 */
.L_x_253:
[----:B------:R-:W-:Y:S05]  /*7440*/  BSYNC.RECONVERGENT B1 ;  /* 0x0000000000017941 */ /* 0x000fea0003800200 */
.L_x_251:
[----:B------:R-:W-:-:S04]  /*7450*/  FSETP.GEU.AND P0, PT, R0, R12, PT ;  /* 0x0000000c0000720b */ /* 0x000fc80003f0e000 */
[----:B------:R-:W-:Y:S01]  /*7460*/  FSEL R29, R0, R12, !P0 ;  /* 0x0000000c001d7208 */ /* 0x000fe20004000000 */
[----:B------:R-:W-:Y:S08]  /*7470*/  @P4 BRA `(.L_x_254) ;  /* 0xfffffff4000c4947 */ /* 0x000ff0000383ffff */
.L_x_233:
        /* <DEDUP_REMOVED lines=29> */
.L_x_258:
[----:B------:R-:W-:Y:S05]  /*7650*/  BSYNC.RECONVERGENT B1 ;  /* 0x0000000000017941 */ /* 0x000fea0003800200 */
.L_x_257:
        /* <DEDUP_REMOVED lines=16> */
.L_x_260:
[----:B------:R-:W-:Y:S01]  /*7760*/  FMUL.FTZ R0, R3, R2 ;  /* 0x0000000203007220 */ /* 0x000fe20000410000 */
[----:B------:R-:W-:-:S03]  /*7770*/  FMUL.FTZ R2, R2, 0.5 ;  /* 0x3f00000002027820 */ /* 0x000fc60000410000 */
[----:B------:R-:W-:-:S04]  /*7780*/  FFMA R3, -R0, R0, R3 ;  /* 0x0000000000037223 */ /* 0x000fc80000000103 */
[----:B------:R-:W-:-:S07]  /*7790*/  FFMA R0, R3, R2, R0 ;  /* 0x0000000203007223 */ /* 0x000fce0000000000 */
.L_x_261:
[----:B------:R-:W-:Y:S05]  /*77a0*/  BSYNC.RECONVERGENT B1 ;  /* 0x0000000000017941 */ /* 0x000fea0003800200 */
.L_x_259:
        /* <DEDUP_REMOVED lines=27> */
.L_x_263:
[----:B------:R-:W-:Y:S05]  /*7960*/  BSYNC.RECONVERGENT B1 ;  /* 0x0000000000017941 */ /* 0x000fea0003800200 */
.L_x_262:
        /* <DEDUP_REMOVED lines=16> */
.L_x_265:
[----:B------:R-:W-:Y:S01]  /*7a70*/  FMUL.FTZ R0, R3, R2 ;  /* 0x0000000203007220 */ /* 0x000fe20000410000 */
[----:B------:R-:W-:-:S03]  /*7a80*/  FMUL.FTZ R2, R2, 0.5 ;  /* 0x3f00000002027820 */ /* 0x000fc60000410000 */
[----:B------:R-:W-:-:S04]  /*7a90*/  FFMA R3, -R0, R0, R3 ;  /* 0x0000000000037223 */ /* 0x000fc80000000103 */
[----:B------:R-:W-:-:S07]  /*7aa0*/  FFMA R0, R3, R2, R0 ;  /* 0x0000000203007223 */ /* 0x000fce0000000000 */
.L_x_266:
[----:B------:R-:W-:Y:S05]  /*7ab0*/  BSYNC.RECONVERGENT B1 ;  /* 0x0000000000017941 */ /* 0x000fea0003800200 */
.L_x_264:
[----:B------:R-:W-:Y:S02]  /*7ac0*/  FSETP.GEU.AND P0, PT, R0, R29, PT ;  /* 0x0000001d0000720b */ /* 0x000fe40003f0e000 */
[----:B------:R-:W-:Y:S02]  /*7ad0*/  IADD3 R8, PT, PT, -R8, R11, RZ ;  /* 0x0000000b08087210 */ /* 0x000fe40007ffe1ff */
[----:B------:R-:W-:-:S09]  /*7ae0*/  FSEL R29, R0, R29, !P0 ;  /* 0x0000001d001d7208 */ /* 0x000fd20004000000 */
.L_x_256:
        /* <DEDUP_REMOVED lines=29> */
.L_x_268:
[----:B------:R-:W-:Y:S05]  /*7cc0*/  BSYNC.RECONVERGENT B1 ;  /* 0x0000000000017941 */ /* 0x000fea0003800200 */
.L_x_267:
        /* <DEDUP_REMOVED lines=16> */
.L_x_270:
[----:B------:R-:W-:Y:S01]  /*7dd0*/  FMUL.FTZ R0, R3, R2 ;  /* 0x0000000203007220 */ /* 0x000fe20000410000 */
[----:B------:R-:W-:-:S03]  /*7de0*/  FMUL.FTZ R2, R2, 0.5 ;  /* 0x3f00000002027820 */ /* 0x000fc60000410000 */
[----:B------:R-:W-:-:S04]  /*7df0*/  FFMA R3, -R0, R0, R3 ;  /* 0x0000000000037223 */ /* 0x000fc80000000103 */
[----:B------:R-:W-:-:S07]  /*7e00*/  FFMA R0, R3, R2, R0 ;  /* 0x0000000203007223 */ /* 0x000fce0000000000 */
.L_x_271:
[----:B------:R-:W-:Y:S05]  /*7e10*/  BSYNC.RECONVERGENT B1 ;  /* 0x0000000000017941 */ /* 0x000fea0003800200 */
.L_x_269:
[----:B------:R-:W-:-:S04]  /*7e20*/  FSETP.GEU.AND P0, PT, R0, R29, PT ;  /* 0x0000001d0000720b */ /* 0x000fc80003f0e000 */
[----:B------:R-:W-:-:S09]  /*7e30*/  FSEL R29, R0, R29, !P0 ;  /* 0x0000001d001d7208 */ /* 0x000fd20004000000 */
.L_x_255:
        /* <DEDUP_REMOVED lines=10> */
.L_x_293:
        /* <DEDUP_REMOVED lines=26> */
.L_x_274:
[----:B------:R-:W-:Y:S05]  /*8080*/  BSYNC.RECONVERGENT B1 ;  /* 0x0000000000017941 */ /* 0x000fea0003800200 */
.L_x_273:
        /* <DEDUP_REMOVED lines=16> */
.L_x_276:
[----:B------:R-:W-:Y:S01]  /*8190*/  FMUL.FTZ R0, R9, R2 ;  /* 0x0000000209007220 */ /* 0x000fe20000410000 */
[----:B------:R-:W-:-:S03]  /*81a0*/  FMUL.FTZ R2, R2, 0.5 ;  /* 0x3f00000002027820 */ /* 0x000fc60000410000 */
[----:B------:R-:W-:-:S04]  /*81b0*/  FFMA R9, -R0, R0, R9 ;  /* 0x0000000000097223 */ /* 0x000fc80000000109 */
[----:B------:R-:W-:-:S07]  /*81c0*/  FFMA R0, R9, R2, R0 ;  /* 0x0000000209007223 */ /* 0x000fce0000000000 */
.L_x_277:
[----:B------:R-:W-:Y:S05]  /*81d0*/  BSYNC.RECONVERGENT B1 ;  /* 0x0000000000017941 */ /* 0x000fea0003800200 */
.L_x_275:
        /* <DEDUP_REMOVED lines=24> */
.L_x_279:
[----:B------:R-:W-:Y:S05]  /*8360*/  BSYNC.RECONVERGENT B1 ;  /* 0x0000000000017941 */ /* 0x000fea0003800200 */
.L_x_278:
        /* <DEDUP_REMOVED lines=16> */
.L_x_281:
[----:B------:R-:W-:Y:S01]  /*8470*/  FMUL.FTZ R0, R9, R2 ;  /* 0x0000000209007220 */ /* 0x000fe20000410000 */
[----:B------:R-:W-:-:S03]  /*8480*/  FMUL.FTZ R2, R2, 0.5 ;  /* 0x3f00000002027820 */ /* 0x000fc60000410000 */
[----:B------:R-:W-:-:S04]  /*8490*/  FFMA R9, -R0, R0, R9 ;  /* 0x0000000000097223 */ /* 0x000fc80000000109 */
[----:B------:R-:W-:-:S07]  /*84a0*/  FFMA R0, R9, R2, R0 ;  /* 0x0000000209007223 */ /* 0x000fce0000000000 */
.L_x_282:
[----:B------:R-:W-:Y:S05]  /*84b0*/  BSYNC.RECONVERGENT B1 ;  /* 0x0000000000017941 */ /* 0x000fea0003800200 */
.L_x_280:
        /* <DEDUP_REMOVED lines=24> */
.L_x_284:
[----:B------:R-:W-:Y:S05]  /*8640*/  BSYNC.RECONVERGENT B1 ;  /* 0x0000000000017941 */ /* 0x000fea0003800200 */
.L_x_283:
        /* <DEDUP_REMOVED lines=16> */
.L_x_286:
[----:B------:R-:W-:Y:S01]  /*8750*/  FMUL.FTZ R0, R9, R2 ;  /* 0x0000000209007220 */ /* 0x000fe20000410000 */
[----:B------:R-:W-:-:S03]  /*8760*/  FMUL.FTZ R2, R2, 0.5 ;  /* 0x3f00000002027820 */ /* 0x000fc60000410000 */
[----:B------:R-:W-:-:S04]  /*8770*/  FFMA R9, -R0, R0, R9 ;  /* 0x0000000000097223 */ /* 0x000fc80000000109 */
[----:B------:R-:W-:-:S07]  /*8780*/  FFMA R0, R9, R2, R0 ;  /* 0x0000000209007223 */ /* 0x000fce0000000000 */
.L_x_287:
[----:B------:R-:W-:Y:S05]  /*8790*/  BSYNC.RECONVERGENT B1 ;  /* 0x0000000000017941 */ /* 0x000fea0003800200 */
.L_x_285:
        /* <DEDUP_REMOVED lines=24> */
.L_x_289:
[----:B------:R-:W-:Y:S05]  /*8920*/  BSYNC.RECONVERGENT B1 ;  /* 0x0000000000017941 */ /* 0x000fea0003800200 */
.L_x_288:
        /* <DEDUP_REMOVED lines=16> */
.L_x_291:
[----:B------:R-:W-:Y:S01]  /*8a30*/  FMUL.FTZ R0, R5, R2 ;  /* 0x0000000205007220 */ /* 0x000fe20000410000 */
[----:B------:R-:W-:-:S03]  /*8a40*/  FMUL.FTZ R2, R2, 0.5 ;  /* 0x3f00000002027820 */ /* 0x000fc60000410000 */
[----:B------:R-:W-:-:S04]  /*8a50*/  FFMA R5, -R0, R0, R5 ;  /* 0x0000000000057223 */ /* 0x000fc80000000105 */
[----:B------:R-:W-:-:S07]  /*8a60*/  FFMA R0, R5, R2, R0 ;  /* 0x0000000205007223 */ /* 0x000fce0000000000 */
.L_x_292:
[----:B------:R-:W-:Y:S05]  /*8a70*/  BSYNC.RECONVERGENT B1 ;  /* 0x0000000000017941 */ /* 0x000fea0003800200 */
.L_x_290:
[----:B------:R-:W-:-:S04]  /*8a80*/  FSETP.GEU.AND P0, PT, R0, R12, PT ;  /* 0x0000000c0000720b */ /* 0x000fc80003f0e000 */
[----:B------:R-:W-:Y:S01]  /*8a90*/  FSEL R28, R0, R12, !P0 ;  /* 0x0000000c001c7208 */ /* 0x000fe20004000000 */
[----:B------:R-:W-:Y:S08]  /*8aa0*/  @P4 BRA `(.L_x_293) ;  /* 0xfffffff4000c4947 */ /* 0x000ff0000383ffff */
.L_x_272:
        /* <DEDUP_REMOVED lines=29> */
.L_x_297:
[----:B------:R-:W-:Y:S05]  /*8c80*/  BSYNC.RECONVERGENT B1 ;  /* 0x0000000000017941 */ /* 0x000fea0003800200 */
.L_x_296:
        /* <DEDUP_REMOVED lines=16> */
.L_x_299:
[----:B------:R-:W-:Y:S01]  /*8d90*/  FMUL.FTZ R0, R3, R2 ;  /* 0x0000000203007220 */ /* 0x000fe20000410000 */
[----:B------:R-:W-:-:S03]  /*8da0*/  FMUL.FTZ R2, R2, 0.5 ;  /* 0x3f00000002027820 */ /* 0x000fc60000410000 */
[----:B------:R-:W-:-:S04]  /*8db0*/  FFMA R3, -R0, R0, R3 ;  /* 0x0000000000037223 */ /* 0x000fc80000000103 */
[----:B------:R-:W-:-:S07]  /*8dc0*/  FFMA R0, R3, R2, R0 ;  /* 0x0000000203007223 */ /* 0x000fce0000000000 */
.L_x_300:
[----:B------:R-:W-:Y:S05]  /*8dd0*/  BSYNC.RECONVERGENT B1 ;  /* 0x0000000000017941 */ /* 0x000fea0003800200 */
.L_x_298:
        /* <DEDUP_REMOVED lines=27> */
.L_x_302:
[----:B------:R-:W-:Y:S05]  /*8f90*/  BSYNC.RECONVERGENT B1 ;  /* 0x0000000000017941 */ /* 0x000fea0003800200 */
.L_x_301:
        /* <DEDUP_REMOVED lines=16> */
.L_x_304:
[----:B------:R-:W-:Y:S01]  /*90a0*/  FMUL.FTZ R0, R3, R2 ;  /* 0x0000000203007220 */ /* 0x000fe20000410000 */
[----:B------:R-:W-:-:S03]  /*90b0*/  FMUL.FTZ R2, R2, 0.5 ;  /* 0x3f00000002027820 */ /* 0x000fc60000410000 */
[----:B------:R-:W-:-:S04]  /*90c0*/  FFMA R3, -R0, R0, R3 ;  /* 0x0000000000037223 */ /* 0x000fc80000000103 */
[----:B------:R-:W-:-:S07]  /*90d0*/  FFMA R0, R3, R2, R0 ;  /* 0x0000000203007223 */ /* 0x000fce0000000000 */
.L_x_305:
[----:B------:R-:W-:Y:S05]  /*90e0*/  BSYNC.RECONVERGENT B1 ;  /* 0x0000000000017941 */ /* 0x000fea0003800200 */
.L_x_303:
[-C--:B------:R-:W-:Y:S02]  /*90f0*/  FSETP.GEU.AND P0, PT, R0, R28.reuse, PT ;  /* 0x0000001c0000720b */ /* 0x080fe40003f0e000 */
[----:B------:R-:W-:Y:S02]  /*9100*/  IADD3 R8, PT, PT, -R8, R11, RZ ;  /* 0x0000000b08087210 */ /* 0x000fe40007ffe1ff */
[----:B------:R-:W-:-:S09]  /*9110*/  FSEL R28, R0, R28, !P0 ;  /* 0x0000001c001c7208 */ /* 0x000fd20004000000 */
.L_x_295:
        /* <DEDUP_REMOVED lines=29> */
.L_x_307:
[----:B------:R-:W-:Y:S05]  /*92f0*/  BSYNC.RECONVERGENT B1 ;  /* 0x0000000000017941 */ /* 0x000fea0003800200 */
.L_x_306:
        /* <DEDUP_REMOVED lines=16> */
.L_x_309:
[----:B------:R-:W-:Y:S01]  /*9400*/  FMUL.FTZ R0, R3, R2 ;  /* 0x0000000203007220 */ /* 0x000fe20000410000 */
[----:B------:R-:W-:-:S03]  /*9410*/  FMUL.FTZ R2, R2, 0.5 ;  /* 0x3f00000002027820 */ /* 0x000fc60000410000 */
[----:B------:R-:W-:-:S04]  /*9420*/  FFMA R3, -R0, R0, R3 ;  /* 0x0000000000037223 */ /* 0x000fc80000000103 */
[----:B------:R-:W-:-:S07]  /*9430*/  FFMA R0, R3, R2, R0 ;  /* 0x0000000203007223 */ /* 0x000fce0000000000 */
.L_x_310:
[----:B------:R-:W-:Y:S05]  /*9440*/  BSYNC.RECONVERGENT B1 ;  /* 0x0000000000017941 */ /* 0x000fea0003800200 */
.L_x_308:
[----:B------:R-:W-:-:S04]  /*9450*/  FSETP.GEU.AND P0, PT, R0, R28, PT ;  /* 0x0000001c0000720b */ /* 0x000fc80003f0e000 */
[----:B------:R-:W-:-:S09]  /*9460*/  FSEL R28, R0, R28, !P0 ;  /* 0x0000001c001c7208 */ /* 0x000fd20004000000 */
.L_x_294:
[----:B-----5:R0:W5:Y:S01]  /*9470*/  LDG.E.64 R6, desc[UR8][R36.64+0x2000] ;  /* 0x0020000824067981 */ /* 0x020162000c1e1b00 */
[----:B------:R-:W-:Y:S01]  /*9480*/  UISETP.GE.U32.AND UP0, UPT, UR13, 0x3, UPT ;  /* 0x000000030d00788c */ /* 0x000fe2000bf06070 */
[----:B------:R-:W-:Y:S01]  /*9490*/  HFMA2 R8, -RZ, RZ, 0, 0 ;  /* 0x00000000ff087431 */ /* 0x000fe200000001ff */
[----:B------:R-:W-:-:S07]  /*94a0*/  MOV R27, 0x7f7fffff ;  /* 0x7f7fffff001b7802 */ /* 0x000fce0000000f00 */
[----:B0-----:R-:W-:Y:S05]  /*94b0*/  BRA.U !UP0, `(.L_x_311) ;  /* 0x0000000d08087547 */ /* 0x001fea000b800000 */
[----:B------:R-:W0:Y:S01]  /*94c0*/  LDC R8, c[0x0][0x3f0] ;  /* 0x0000fc00ff087b82 */ /* 0x000e220000000800 */
[----:B------:R-:W-:Y:S02]  /*94d0*/  MOV R27, 0x7f7fffff ;  /* 0x7f7fffff001b7802 */ /* 0x000fe40000000f00 */
[----:B------:R-:W-:Y:S02]  /*94e0*/  MOV R3, RZ ;  /* 0x000000ff00037202 */ /* 0x000fe40000000f00 */
[----:B0-----:R-:W-:-:S07]  /*94f0*/  LOP3.LUT R8, R8, 0x7ffffffc, RZ, 0xc0, !PT ;  /* 0x7ffffffc08087812 */ /* 0x001fce00078ec0ff */
.L_x_332:
[----:B------:R-:W0:Y:S01]  /*9500*/  LDC.64 R4, c[0x0][0x3e8] ;  /* 0x0000fa00ff047b82 */ /* 0x000e220000000a00 */
        /* <DEDUP_REMOVED lines=26> */
.L_x_313:
[----:B------:R-:W-:Y:S05]  /*96b0*/  BSYNC.RECONVERGENT B1 ;  /* 0x0000000000017941 */ /* 0x000fea0003800200 */
.L_x_312:
        /* <DEDUP_REMOVED lines=16> */
.L_x_315:
[----:B------:R-:W-:Y:S01]  /*97c0*/  FMUL.FTZ R0, R9, R2 ;  /* 0x0000000209007220 */ /* 0x000fe20000410000 */
[----:B------:R-:W-:-:S03]  /*97d0*/  FMUL.FTZ R2, R2, 0.5 ;  /* 0x3f00000002027820 */ /* 0x000fc60000410000 */
[----:B------:R-:W-:-:S04]  /*97e0*/  FFMA R9, -R0, R0, R9 ;  /* 0x0000000000097223 */ /* 0x000fc80000000109 */
[----:B------:R-:W-:-:S07]  /*97f0*/  FFMA R0, R9, R2, R0 ;  /* 0x0000000209007223 */ /* 0x000fce0000000000 */
.L_x_316:
[----:B------:R-:W-:Y:S05]  /*9800*/  BSYNC.RECONVERGENT B1 ;  /* 0x0000000000017941 */ /* 0x000fea0003800200 */
.L_x_314:
        /* <DEDUP_REMOVED lines=24> */
.L_x_318:
[----:B------:R-:W-:Y:S05]  /*9990*/  BSYNC.RECONVERGENT B1 ;  /* 0x0000000000017941 */ /* 0x000fea0003800200 */
.L_x_317:
        /* <DEDUP_REMOVED lines=16> */
.L_x_320:
[----:B------:R-:W-:Y:S01]  /*9aa0*/  FMUL.FTZ R0, R9, R2 ;  /* 0x0000000209007220 */ /* 0x000fe20000410000 */
[----:B------:R-:W-:-:S03]  /*9ab0*/  FMUL.FTZ R2, R2, 0.5 ;  /* 0x3f00000002027820 */ /* 0x000fc60000410000 */
[----:B------:R-:W-:-:S04]  /*9ac0*/  FFMA R9, -R0, R0, R9 ;  /* 0x0000000000097223 */ /* 0x000fc80000000109 */
[----:B------:R-:W-:-:S07]  /*9ad0*/  FFMA R0, R9, R2, R0 ;  /* 0x0000000209007223 */ /* 0x000fce0000000000 */
.L_x_321:
[----:B------:R-:W-:Y:S05]  /*9ae0*/  BSYNC.RECONVERGENT B1 ;  /* 0x0000000000017941 */ /* 0x000fea0003800200 */
.L_x_319:
        /* <DEDUP_REMOVED lines=24> */
.L_x_323:
[----:B------:R-:W-:Y:S05]  /*9c70*/  BSYNC.RECONVERGENT B1 ;  /* 0x0000000000017941 */ /* 0x000fea0003800200 */
.L_x_322:
        /* <DEDUP_REMOVED lines=16> */
.L_x_325:
[----:B------:R-:W-:Y:S01]  /*9d80*/  FMUL.FTZ R0, R9, R2 ;  /* 0x0000000209007220 */ /* 0x000fe20000410000 */
[----:B------:R-:W-:-:S03]  /*9d90*/  FMUL.FTZ R2, R2, 0.5 ;  /* 0x3f00000002027820 */ /* 0x000fc60000410000 */
[----:B------:R-:W-:-:S04]  /*9da0*/  FFMA R9, -R0, R0, R9 ;  /* 0x0000000000097223 */ /* 0x000fc80000000109 */
[----:B------:R-:W-:-:S07]  /*9db0*/  FFMA R0, R9, R2, R0 ;  /* 0x0000000209007223 */ /* 0x000fce0000000000 */
.L_x_326:
[----:B------:R-:W-:Y:S05]  /*9dc0*/  BSYNC.RECONVERGENT B1 ;  /* 0x0000000000017941 */ /* 0x000fea0003800200 */
.L_x_324:
        /* <DEDUP_REMOVED lines=24> */
.L_x_328:
[----:B------:R-:W-:Y:S05]  /*9f50*/  BSYNC.RECONVERGENT B1 ;  /* 0x0000000000017941 */ /* 0x000fea0003800200 */
.L_x_327:
        /* <DEDUP_REMOVED lines=16> */
.L_x_330:
[----:B------:R-:W-:Y:S01]  /*a060*/  FMUL.FTZ R0, R5, R2 ;  /* 0x0000000205007220 */ /* 0x000fe20000410000 */
[----:B------:R-:W-:-:S03]  /*a070*/  FMUL.FTZ R2, R2, 0.5 ;  /* 0x3f00000002027820 */ /* 0x000fc60000410000 */
[----:B------:R-:W-:-:S04]  /*a080*/  FFMA R5, -R0, R0, R5 ;  /* 0x0000000000057223 */ /* 0x000fc80000000105 */
[----:B------:R-:W-:-:S07]  /*a090*/  FFMA R0, R5, R2, R0 ;  /* 0x0000000205007223 */ /* 0x000fce0000000000 */
.L_x_331:
[----:B------:R-:W-:Y:S05]  /*a0a0*/  BSYNC.RECONVERGENT B1 ;  /* 0x0000000000017941 */ /* 0x000fea0003800200 */
.L_x_329:
[----:B------:R-:W-:-:S04]  /*a0b0*/  FSETP.GEU.AND P0, PT, R0, R12, PT ;  /* 0x0000000c0000720b */ /* 0x000fc80003f0e000 */
[----:B------:R-:W-:Y:S01]  /*a0c0*/  FSEL R27, R0, R12, !P0 ;  /* 0x0000000c001b7208 */ /* 0x000fe20004000000 */
[----:B------:R-:W-:Y:S08]  /*a0d0*/  @P4 BRA `(.L_x_332) ;  /* 0xfffffff400084947 */ /* 0x000ff0000383ffff */
.L_x_311:
        /* <DEDUP_REMOVED lines=29> */
.L_x_336:
[----:B------:R-:W-:Y:S05]  /*a2b0*/  BSYNC.RECONVERGENT B1 ;  /* 0x0000000000017941 */ /* 0x000fea0003800200 */
.L_x_335:
        /* <DEDUP_REMOVED lines=16> */
.L_x_338:
[----:B------:R-:W-:Y:S01]  /*a3c0*/  FMUL.FTZ R0, R3, R2 ;  /* 0x0000000203007220 */ /* 0x000fe20000410000 */
[----:B------:R-:W-:-:S03]  /*a3d0*/  FMUL.FTZ R2, R2, 0.5 ;  /* 0x3f00000002027820 */ /* 0x000fc60000410000 */
[----:B------:R-:W-:-:S04]  /*a3e0*/  FFMA R3, -R0, R0, R3 ;  /* 0x0000000000037223 */ /* 0x000fc80000000103 */
[----:B------:R-:W-:-:S07]  /*a3f0*/  FFMA R0, R3, R2, R0 ;  /* 0x0000000203007223 */ /* 0x000fce0000000000 */
.L_x_339:
[----:B------:R-:W-:Y:S05]  /*a400*/  BSYNC.RECONVERGENT B1 ;  /* 0x0000000000017941 */ /* 0x000fea0003800200 */
.L_x_337:
        /* <DEDUP_REMOVED lines=27> */
.L_x_341:
[----:B------:R-:W-:Y:S05]  /*a5c0*/  BSYNC.RECONVERGENT B1 ;  /* 0x0000000000017941 */ /* 0x000fea0003800200 */
.L_x_340:
        /* <DEDUP_REMOVED lines=16> */
.L_x_343:
[----:B------:R-:W-:Y:S01]  /*a6d0*/  FMUL.FTZ R0, R3, R2 ;  /* 0x0000000203007220 */ /* 0x000fe20000410000 */
[----:B------:R-:W-:-:S03]  /*a6e0*/  FMUL.FTZ R2, R2, 0.5 ;  /* 0x3f00000002027820 */ /* 0x000fc60000410000 */
[----:B------:R-:W-:-:S04]  /*a6f0*/  FFMA R3, -R0, R0, R3 ;  /* 0x0000000000037223 */ /* 0x000fc80000000103 */
[----:B------:R-:W-:-:S07]  /*a700*/  FFMA R0, R3, R2, R0 ;  /* 0x0000000203007223 */ /* 0x000fce0000000000 */
.L_x_344:
[----:B------:R-:W-:Y:S05]  /*a710*/  BSYNC.RECONVERGENT B1 ;  /* 0x0000000000017941 */ /* 0x000fea0003800200 */
.L_x_342:
[----:B------:R-:W-:Y:S02]  /*a720*/  FSETP.GEU.AND P0, PT, R0, R27, PT ;  /* 0x0000001b0000720b */ /* 0x000fe40003f0e000 */
[----:B------:R-:W-:Y:S02]  /*a730*/  IADD3 R8, PT, PT, -R8, R11, RZ ;  /* 0x0000000b08087210 */ /* 0x000fe40007ffe1ff */
[----:B------:R-:W-:-:S09]  /*a740*/  FSEL R27, R0, R27, !P0 ;  /* 0x0000001b001b7208 */ /* 0x000fd20004000000 */
.L_x_334:
        /* <DEDUP_REMOVED lines=29> */
.L_x_346:
[----:B------:R-:W-:Y:S05]  /*a920*/  BSYNC.RECONVERGENT B1 ;  /* 0x0000000000017941 */ /* 0x000fea0003800200 */
.L_x_345:
        /* <DEDUP_REMOVED lines=16> */
.L_x_348:
[----:B------:R-:W-:Y:S01]  /*aa30*/  FMUL.FTZ R0, R3, R2 ;  /* 0x0000000203007220 */ /* 0x000fe20000410000 */
[----:B------:R-:W-:-:S03]  /*aa40*/  FMUL.FTZ R2, R2, 0.5 ;  /* 0x3f00000002027820 */ /* 0x000fc60000410000 */
[----:B------:R-:W-:-:S04]  /*aa50*/  FFMA R3, -R0, R0, R3 ;  /* 0x0000000000037223 */ /* 0x000fc80000000103 */
[----:B------:R-:W-:-:S07]  /*aa60*/  FFMA R0, R3, R2, R0 ;  /* 0x0000000203007223 */ /* 0x000fce0000000000 */
.L_x_349:
[----:B------:R-:W-:Y:S05]  /*aa70*/  BSYNC.RECONVERGENT B1 ;  /* 0x0000000000017941 */ /* 0x000fea0003800200 */
.L_x_347:
[----:B------:R-:W-:-:S04]  /*aa80*/  FSETP.GEU.AND P0, PT, R0, R27, PT ;  /* 0x0000001b0000720b */ /* 0x000fc80003f0e000 */
[----:B------:R-:W-:-:S09]  /*aa90*/  FSEL R27, R0, R27, !P0 ;  /* 0x0000001b001b7208 */ /* 0x000fd20004000000 */
.L_x_333:
        /* <DEDUP_REMOVED lines=9> */
.L_x_371:
        /* <DEDUP_REMOVED lines=27> */
.L_x_352:
[----:B------:R-:W-:Y:S05]  /*ace0*/  BSYNC.RECONVERGENT B1 ;  /* 0x0000000000017941 */ /* 0x000fea0003800200 */
.L_x_351:
        /* <DEDUP_REMOVED lines=16> */
.L_x_354:
[----:B------:R-:W-:Y:S01]  /*adf0*/  FMUL.FTZ R0, R9, R2 ;  /* 0x0000000209007220 */ /* 0x000fe20000410000 */
[----:B------:R-:W-:-:S03]  /*ae00*/  FMUL.FTZ R2, R2, 0.5 ;  /* 0x3f00000002027820 */ /* 0x000fc60000410000 */
[----:B------:R-:W-:-:S04]  /*ae10*/  FFMA R9, -R0, R0, R9 ;  /* 0x0000000000097223 */ /* 0x000fc80000000109 */
[----:B------:R-:W-:-:S07]  /*ae20*/  FFMA R0, R9, R2, R0 ;  /* 0x0000000209007223 */ /* 0x000fce0000000000 */
.L_x_355:
[----:B------:R-:W-:Y:S05]  /*ae30*/  BSYNC.RECONVERGENT B1 ;  /* 0x0000000000017941 */ /* 0x000fea0003800200 */
.L_x_353:
        /* <DEDUP_REMOVED lines=24> */
.L_x_357:
[----:B------:R-:W-:Y:S05]  /*afc0*/  BSYNC.RECONVERGENT B1 ;  /* 0x0000000000017941 */ /* 0x000fea0003800200 */
.L_x_356:
        /* <DEDUP_REMOVED lines=16> */
.L_x_359:
[----:B------:R-:W-:Y:S01]  /*b0d0*/  FMUL.FTZ R0, R9, R2 ;  /* 0x0000000209007220 */ /* 0x000fe20000410000 */
[----:B------:R-:W-:-:S03]  /*b0e0*/  FMUL.FTZ R2, R2, 0.5 ;  /* 0x3f00000002027820 */ /* 0x000fc60000410000 */
[----:B------:R-:W-:-:S04]  /*b0f0*/  FFMA R9, -R0, R0, R9 ;  /* 0x0000000000097223 */ /* 0x000fc80000000109 */
[----:B------:R-:W-:-:S07]  /*b100*/  FFMA R0, R9, R2, R0 ;  /* 0x0000000209007223 */ /* 0x000fce0000000000 */
.L_x_360:
[----:B------:R-:W-:Y:S05]  /*b110*/  BSYNC.RECONVERGENT B1 ;  /* 0x0000000000017941 */ /* 0x000fea0003800200 */
.L_x_358:
        /* <DEDUP_REMOVED lines=24> */
.L_x_362:
[----:B------:R-:W-:Y:S05]  /*b2a0*/  BSYNC.RECONVERGENT B1 ;  /* 0x0000000000017941 */ /* 0x000fea0003800200 */
.L_x_361:
        /* <DEDUP_REMOVED lines=16> */
.L_x_364:
[----:B------:R-:W-:Y:S01]  /*b3b0*/  FMUL.FTZ R0, R9, R2 ;  /* 0x0000000209007220 */ /* 0x000fe20000410000 */
[----:B------:R-:W-:-:S03]  /*b3c0*/  FMUL.FTZ R2, R2, 0.5 ;  /* 0x3f00000002027820 */ /* 0x000fc60000410000 */
[----:B------:R-:W-:-:S04]  /*b3d0*/  FFMA R9, -R0, R0, R9 ;  /* 0x0000000000097223 */ /* 0x000fc80000000109 */
[----:B------:R-:W-:-:S07]  /*b3e0*/  FFMA R0, R9, R2, R0 ;  /* 0x0000000209007223 */ /* 0x000fce0000000000 */
.L_x_365:
[----:B------:R-:W-:Y:S05]  /*b3f0*/  BSYNC.RECONVERGENT B1 ;  /* 0x0000000000017941 */ /* 0x000fea0003800200 */
.L_x_363:
        /* <DEDUP_REMOVED lines=24> */
.L_x_367:
[----:B------:R-:W-:Y:S05]  /*b580*/  BSYNC.RECONVERGENT B1 ;  /* 0x0000000000017941 */ /* 0x000fea0003800200 */
.L_x_366:
        /* <DEDUP_REMOVED lines=16> */
.L_x_369:
[----:B------:R-:W-:Y:S01]  /*b690*/  FMUL.FTZ R0, R5, R2 ;  /* 0x0000000205007220 */ /* 0x000fe20000410000 */
[----:B------:R-:W-:-:S03]  /*b6a0*/  FMUL.FTZ R2, R2, 0.5 ;  /* 0x3f00000002027820 */ /* 0x000fc60000410000 */
[----:B------:R-:W-:-:S04]  /*b6b0*/  FFMA R5, -R0, R0, R5 ;  /* 0x0000000000057223 */ /* 0x000fc80000000105 */
[----:B------:R-:W-:-:S07]  /*b6c0*/  FFMA R0, R5, R2, R0 ;  /* 0x0000000205007223 */ /* 0x000fce0000000000 */
.L_x_370:
[----:B------:R-:W-:Y:S05]  /*b6d0*/  BSYNC.RECONVERGENT B1 ;  /* 0x0000000000017941 */ /* 0x000fea0003800200 */
.L_x_368:
[----:B------:R-:W-:-:S04]  /*b6e0*/  FSETP.GEU.AND P0, PT, R0, R12, PT ;  /* 0x0000000c0000720b */ /* 0x000fc80003f0e000 */
[----:B------:R-:W-:Y:S01]  /*b6f0*/  FSEL R26, R0, R12, !P0 ;  /* 0x0000000c001a7208 */ /* 0x000fe20004000000 */
[----:B------:R-:W-:Y:S08]  /*b700*/  @P4 BRA `(.L_x_371) ;  /* 0xfffffff400084947 */ /* 0x000ff0000383ffff */
.L_x_350:
        /* <DEDUP_REMOVED lines=29> */
.L_x_375:
[----:B------:R-:W-:Y:S05]  /*b8e0*/  BSYNC.RECONVERGENT B1 ;  /* 0x0000000000017941 */ /* 0x000fea0003800200 */
.L_x_374:
        /* <DEDUP_REMOVED lines=16> */
.L_x_377:
[----:B------:R-:W-:Y:S01]  /*b9f0*/  FMUL.FTZ R0, R3, R2 ;  /* 0x0000000203007220 */ /* 0x000fe20000410000 */
[----:B------:R-:W-:-:S03]  /*ba00*/  FMUL.FTZ R2, R2, 0.5 ;  /* 0x3f00000002027820 */ /* 0x000fc60000410000 */
[----:B------:R-:W-:-:S04]  /*ba10*/  FFMA R3, -R0, R0, R3 ;  /* 0x0000000000037223 */ /* 0x000fc80000000103 */
[----:B------:R-:W-:-:S07]  /*ba20*/  FFMA R0, R3, R2, R0 ;  /* 0x0000000203007223 */ /* 0x000fce0000000000 */
.L_x_378:
[----:B------:R-:W-:Y:S05]  /*ba30*/  BSYNC.RECONVERGENT B1 ;  /* 0x0000000000017941 */ /* 0x000fea0003800200 */
.L_x_376:
        /* <DEDUP_REMOVED lines=27> */
.L_x_380:
[----:B------:R-:W-:Y:S05]  /*bbf0*/  BSYNC.RECONVERGENT B1 ;  /* 0x0000000000017941 */ /* 0x000fea0003800200 */
.L_x_379:
        /* <DEDUP_REMOVED lines=16> */
.L_x_382:
[----:B------:R-:W-:Y:S01]  /*bd00*/  FMUL.FTZ R0, R3, R2 ;  /* 0x0000000203007220 */ /* 0x000fe20000410000 */
[----:B------:R-:W-:-:S03]  /*bd10*/  FMUL.FTZ R2, R2, 0.5 ;  /* 0x3f00000002027820 */ /* 0x000fc60000410000 */
[----:B------:R-:W-:-:S04]  /*bd20*/  FFMA R3, -R0, R0, R3 ;  /* 0x0000000000037223 */ /* 0x000fc80000000103 */
[----:B------:R-:W-:-:S07]  /*bd30*/  FFMA R0, R3, R2, R0 ;  /* 0x0000000203007223 */ /* 0x000fce0000000000 */
.L_x_383:
[----:B------:R-:W-:Y:S05]  /*bd40*/  BSYNC.RECONVERGENT B1 ;  /* 0x0000000000017941 */ /* 0x000fea0003800200 */
.L_x_381:
[-C--:B------:R-:W-:Y:S02]  /*bd50*/  FSETP.GEU.AND P0, PT, R0, R26.reuse, PT ;  /* 0x0000001a0000720b */ /* 0x080fe40003f0e000 */
[----:B------:R-:W-:Y:S02]  /*bd60*/  IADD3 R8, PT, PT, -R8, R11, RZ ;  /* 0x0000000b08087210 */ /* 0x000fe40007ffe1ff */
[----:B------:R-:W-:-:S09]  /*bd70*/  FSEL R26, R0, R26, !P0 ;  /* 0x0000001a001a7208 */ /* 0x000fd20004000000 */
.L_x_373:
        /* <DEDUP_REMOVED lines=29> */
.L_x_385:
[----:B------:R-:W-:Y:S05]  /*bf50*/  BSYNC.RECONVERGENT B1 ;  /* 0x0000000000017941 */ /* 0x000fea0003800200 */
.L_x_384:
        /* <DEDUP_REMOVED lines=16> */
.L_x_387:
[----:B------:R-:W-:Y:S01]  /*c060*/  FMUL.FTZ R0, R3, R2 ;  /* 0x0000000203007220 */ /* 0x000fe20000410000 */
[----:B------:R-:W-:-:S03]  /*c070*/  FMUL.FTZ R2, R2, 0.5 ;  /* 0x3f00000002027820 */ /* 0x000fc60000410000 */
[----:B------:R-:W-:-:S04]  /*c080*/  FFMA R3, -R0, R0, R3 ;  /* 0x0000000000037223 */ /* 0x000fc80000000103 */
[----:B------:R-:W-:-:S07]  /*c090*/  FFMA R0, R3, R2, R0 ;  /* 0x0000000203007223 */ /* 0x000fce0000000000 */
.L_x_388:
[----:B------:R-:W-:Y:S05]  /*c0a0*/  BSYNC.RECONVERGENT B1 ;  /* 0x0000000000017941 */ /* 0x000fea0003800200 */
.L_x_386:
[----:B------:R-:W-:-:S04]  /*c0b0*/  FSETP.GEU.AND P0, PT, R0, R26, PT ;  /* 0x0000001a0000720b */ /* 0x000fc80003f0e000 */
[----:B------:R-:W-:-:S09]  /*c0c0*/  FSEL R26, R0, R26, !P0 ;  /* 0x0000001a001a7208 */ /* 0x000fd20004000000 */
.L_x_372:
        /* <DEDUP_REMOVED lines=9> */
.L_x_410:
        /* <DEDUP_REMOVED lines=27> */
.L_x_391:
[----:B------:R-:W-:Y:S05]  /*c310*/  BSYNC.RECONVERGENT B1 ;  /* 0x0000000000017941 */ /* 0x000fea0003800200 */
.L_x_390:
        /* <DEDUP_REMOVED lines=16> */
.L_x_393:
[----:B------:R-:W-:Y:S01]  /*c420*/  FMUL.FTZ R0, R9, R2 ;  /* 0x0000000209007220 */ /* 0x000fe20000410000 */
[----:B------:R-:W-:-:S03]  /*c430*/  FMUL.FTZ R2, R2, 0.5 ;  /* 0x3f00000002027820 */ /* 0x000fc60000410000 */
[----:B------:R-:W-:-:S04]  /*c440*/  FFMA R9, -R0, R0, R9 ;  /* 0x0000000000097223 */ /* 0x000fc80000000109 */
[----:B------:R-:W-:-:S07]  /*c450*/  FFMA R0, R9, R2, R0 ;  /* 0x0000000209007223 */ /* 0x000fce0000000000 */
.L_x_394:
[----:B------:R-:W-:Y:S05]  /*c460*/  BSYNC.RECONVERGENT B1 ;  /* 0x0000000000017941 */ /* 0x000fea0003800200 */
.L_x_392:
        /* <DEDUP_REMOVED lines=15> */
[----:B------:R-:W-:Y:S01]  /*c560*/  FFMA R17, R12, R17, R12 ;  /* 0x000000110c117223 */ /* 0x000fe2000000000c */
[----:B------:R-:W-:-:S03]  /*c570*/  FSEL R12, R0, R25, !P1 ;  /* 0x00000019000c7208 */ /* 0x000fc60004800000 */
[----:B------:R-:W-:-:S04]  /*c580*/  FFMA R16, R2, R17, RZ ;  /* 0x0000001102107223 */ /* 0x000fc800000000ff */
[----:B------:R-:W-:-:S04]  /*c590*/  FFMA R9, -R19, R16, R2 ;  /* 0x0000001013097223 */ /* 0x000fc80000000102 */
[----:B------:R-:W-:Y:S01]  /*c5a0*/  FFMA R0, R17, R9, R16 ;  /* 0x0000000911007223 */ /* 0x000fe20000000010 */
[----:B-1----:R-:W-:Y:S06]  /*c5b0*/  @!P0 BRA `(.L_x_396) ;  /* 0x00000000000c8947 */ /* 0x002fec0003800000 */
[----:B------:R-:W-:Y:S02]  /*c5c0*/  MOV R0, R19 ;  /* 0x0000001300007202 */ /* 0x000fe40000000f00 */
[----:B------:R-:W-:-:S07]  /*c5d0*/  MOV R9, 0xc5f0 ;  /* 0x0000c5f000097802 */ /* 0x000fce0000000f00 */
[----:B------:R-:W-:Y:S05]  /*c5e0*/  CALL.REL.NOINC `($__internal_1_$__cuda_sm3x_div_rn_noftz_f32_slowpath) ;  /* 0x0000025c009c7944 */ /* 0x000fea0003c00000 */
.L_x_396:
[----:B------:R-:W-:Y:S05]  /*c5f0*/  BSYNC.RECONVERGENT B1 ;  /* 0x0000000000017941 */ /* 0x000fea0003800200 */
.L_x_395:
        /* <DEDUP_REMOVED lines=16> */
.L_x_398:
[----:B------:R-:W-:Y:S01]  /*c700*/  FMUL.FTZ R0, R9, R2 ;  /* 0x0000000209007220 */ /* 0x000fe20000410000 */
[----:B------:R-:W-:-:S03]  /*c710*/  FMUL.FTZ R2, R2, 0.5 ;  /* 0x3f00000002027820 */ /* 0x000fc60000410000 */
[----:B------:R-:W-:-:S04]  /*c720*/  FFMA R9, -R0, R0, R9 ;  /* 0x0000000000097223 */ /* 0x000fc80000000109 */
[----:B------:R-:W-:-:S07]  /*c730*/  FFMA R0, R9, R2, R0 ;  /* 0x0000000209007223 */ /* 0x000fce0000000000 */
.L_x_399:
[----:B------:R-:W-:Y:S05]  /*c740*/  BSYNC.RECONVERGENT B1 ;  /* 0x0000000000017941 */ /* 0x000fea0003800200 */
.L_x_397:
        /* <DEDUP_REMOVED lines=24> */
.L_x_401:
[----:B------:R-:W-:Y:S05]  /*c8d0*/  BSYNC.RECONVERGENT B1 ;  /* 0x0000000000017941 */ /* 0x000fea0003800200 */
.L_x_400:
        /* <DEDUP_REMOVED lines=16> */
.L_x_403:
[----:B------:R-:W-:Y:S01]  /*c9e0*/  FMUL.FTZ R0, R9, R2 ;  /* 0x0000000209007220 */ /* 0x000fe20000410000 */
[----:B------:R-:W-:-:S03]  /*c9f0*/  FMUL.FTZ R2, R2, 0.5 ;  /* 0x3f00000002027820 */ /* 0x000fc60000410000 */
[----:B------:R-:W-:-:S04]  /*ca00*/  FFMA R9, -R0, R0, R9 ;  /* 0x0000000000097223 */ /* 0x000fc80000000109 */
[----:B------:R-:W-:-:S07]  /*ca10*/  FFMA R0, R9, R2, R0 ;  /* 0x0000000209007223 */ /* 0x000fce0000000000 */
.L_x_404:
[----:B------:R-:W-:Y:S05]  /*ca20*/  BSYNC.RECONVERGENT B1 ;  /* 0x0000000000017941 */ /* 0x000fea0003800200 */
.L_x_402:
        /* <DEDUP_REMOVED lines=24> */
.L_x_406:
[----:B------:R-:W-:Y:S05]  /*cbb0*/  BSYNC.RECONVERGENT B1 ;  /* 0x0000000000017941 */ /* 0x000fea0003800200 */
.L_x_405:
        /* <DEDUP_REMOVED lines=16> */
.L_x_408:
[----:B------:R-:W-:Y:S01]  /*ccc0*/  FMUL.FTZ R0, R5, R2 ;  /* 0x0000000205007220 */ /* 0x000fe20000410000 */
[----:B------:R-:W-:-:S03]  /*ccd0*/  FMUL.FTZ R2, R2, 0.5 ;  /* 0x3f00000002027820 */ /* 0x000fc60000410000 */
[----:B------:R-:W-:-:S04]  /*cce0*/  FFMA R5, -R0, R0, R5 ;  /* 0x0000000000057223 */ /* 0x000fc80000000105 */
[----:B------:R-:W-:-:S07]  /*ccf0*/  FFMA R0, R5, R2, R0 ;  /* 0x0000000205007223 */ /* 0x000fce0000000000 */
.L_x_409:
[----:B------:R-:W-:Y:S05]  /*cd00*/  BSYNC.RECONVERGENT B1 ;  /* 0x0000000000017941 */ /* 0x000fea0003800200 */
.L_x_407:
[----:B------:R-:W-:-:S04]  /*cd10*/  FSETP.GEU.AND P0, PT, R0, R12, PT ;  /* 0x0000000c0000720b */ /* 0x000fc80003f0e000 */
[----:B------:R-:W-:Y:S01]  /*cd20*/  FSEL R25, R0, R12, !P0 ;  /* 0x0000000c00197208 */ /* 0x000fe20004000000 */
[----:B------:R-:W-:Y:S08]  /*cd30*/  @P4 BRA `(.L_x_410) ;  /* 0xfffffff400084947 */ /* 0x000ff0000383ffff */
.L_x_389:
        /* <DEDUP_REMOVED lines=29> */
.L_x_414:
[----:B------:R-:W-:Y:S05]  /*cf10*/  BSYNC.RECONVERGENT B1 ;  /* 0x0000000000017941 */ /* 0x000fea0003800200 */
.L_x_413:
        /* <DEDUP_REMOVED lines=16> */
.L_x_416:
[----:B------:R-:W-:Y:S01]  /*d020*/  FMUL.FTZ R0, R3, R2 ;  /* 0x0000000203007220 */ /* 0x000fe20000410000 */
[----:B------:R-:W-:-:S03]  /*d030*/  FMUL.FTZ R2, R2, 0.5 ;  /* 0x3f00000002027820 */ /* 0x000fc60000410000 */
[----:B------:R-:W-:-:S04]  /*d040*/  FFMA R3, -R0, R0, R3 ;  /* 0x0000000000037223 */ /* 0x000fc80000000103 */
[----:B------:R-:W-:-:S07]  /*d050*/  FFMA R0, R3, R2, R0 ;  /* 0x0000000203007223 */ /* 0x000fce0000000000 */
.L_x_417:
[----:B------:R-:W-:Y:S05]  /*d060*/  BSYNC.RECONVERGENT B1 ;  /* 0x0000000000017941 */ /* 0x000fea0003800200 */
.L_x_415:
        /* <DEDUP_REMOVED lines=27> */
.L_x_419:
[----:B------:R-:W-:Y:S05]  /*d220*/  BSYNC.RECONVERGENT B1 ;  /* 0x0000000000017941 */ /* 0x000fea0003800200 */
.L_x_418:
        /* <DEDUP_REMOVED lines=16> */
.L_x_421:
[----:B------:R-:W-:Y:S01]  /*d330*/  FMUL.FTZ R0, R3, R2 ;  /* 0x0000000203007220 */ /* 0x000fe20000410000 */
[----:B------:R-:W-:-:S03]  /*d340*/  FMUL.FTZ R2, R2, 0.5 ;  /* 0x3f00000002027820 */ /* 0x000fc60000410000 */
[----:B------:R-:W-:-:S04]  /*d350*/  FFMA R3, -R0, R0, R3 ;  /* 0x0000000000037223 */ /* 0x000fc80000000103 */
[----:B------:R-:W-:-:S07]  /*d360*/  FFMA R0, R3, R2, R0 ;  /* 0x0000000203007223 */ /* 0x000fce0000000000 */
.L_x_422:
[----:B------:R-:W-:Y:S05]  /*d370*/  BSYNC.RECONVERGENT B1 ;  /* 0x0000000000017941 */ /* 0x000fea0003800200 */
.L_x_420:
[----:B------:R-:W-:Y:S02]  /*d380*/  FSETP.GEU.AND P0, PT, R0, R25, PT ;  /* 0x000000190000720b */ /* 0x000fe40003f0e000 */
[----:B------:R-:W-:Y:S02]  /*d390*/  IADD3 R8, PT, PT, -R8, R11, RZ ;  /* 0x0000000b08087210 */ /* 0x000fe40007ffe1ff */
[----:B------:R-:W-:-:S09]  /*d3a0*/  FSEL R25, R0, R25, !P0 ;  /* 0x0000001900197208 */ /* 0x000fd20004000000 */
.L_x_412:
        /* <DEDUP_REMOVED lines=29> */
.L_x_424:
[----:B------:R-:W-:Y:S05]  /*d580*/  BSYNC.RECONVERGENT B1 ;  /* 0x0000000000017941 */ /* 0x000fea0003800200 */
.L_x_423:
        /* <DEDUP_REMOVED lines=16> */
.L_x_426:
[----:B------:R-:W-:Y:S01]  /*d690*/  FMUL.FTZ R0, R3, R2 ;  /* 0x0000000203007220 */ /* 0x000fe20000410000 */
[----:B------:R-:W-:-:S03]  /*d6a0*/  FMUL.FTZ R2, R2, 0.5 ;  /* 0x3f00000002027820 */ /* 0x000fc60000410000 */
[----:B------:R-:W-:-:S04]  /*d6b0*/  FFMA R3, -R0, R0, R3 ;  /* 0x0000000000037223 */ /* 0x000fc80000000103 */
[----:B------:R-:W-:-:S07]  /*d6c0*/  FFMA R0, R3, R2, R0 ;  /* 0x0000000203007223 */ /* 0x000fce0000000000 */
.L_x_427:
[----:B------:R-:W-:Y:S05]  /*d6d0*/  BSYNC.RECONVERGENT B1 ;  /* 0x0000000000017941 */ /* 0x000fea0003800200 */
.L_x_425:
[----:B------:R-:W-:-:S04]  /*d6e0*/  FSETP.GEU.AND P0, PT, R0, R25, PT ;  /* 0x000000190000720b */ /* 0x000fc80003f0e000 */
[----:B------:R-:W-:-:S09]  /*d6f0*/  FSEL R25, R0, R25, !P0 ;  /* 0x0000001900197208 */ /* 0x000fd20004000000 */
.L_x_411:
        /* <DEDUP_REMOVED lines=9> */
.L_x_449:
        /* <DEDUP_REMOVED lines=27> */
.L_x_430:
[----:B------:R-:W-:Y:S05]  /*d940*/  BSYNC.RECONVERGENT B1 ;  /* 0x0000000000017941 */ /* 0x000fea0003800200 */
.L_x_429:
        /* <DEDUP_REMOVED lines=16> */
.L_x_432:
[----:B------:R-:W-:Y:S01]  /*da50*/  FMUL.FTZ R0, R9, R2 ;  /* 0x0000000209007220 */ /* 0x000fe20000410000 */
[----:B------:R-:W-:-:S03]  /*da60*/  FMUL.FTZ R2, R2, 0.5 ;  /* 0x3f00000002027820 */ /* 0x000fc60000410000 */
[----:B------:R-:W-:-:S04]  /*da70*/  FFMA R9, -R0, R0, R9 ;  /* 0x0000000000097223 */ /* 0x000fc80000000109 */
[----:B------:R-:W-:-:S07]  /*da80*/  FFMA R0, R9, R2, R0 ;  /* 0x0000000209007223 */ /* 0x000fce0000000000 */
.L_x_433:
[----:B------:R-:W-:Y:S05]  /*da90*/  BSYNC.RECONVERGENT B1 ;  /* 0x0000000000017941 */ /* 0x000fea0003800200 */
.L_x_431:
        /* <DEDUP_REMOVED lines=24> */
.L_x_435:
[----:B------:R-:W-:Y:S05]  /*dc20*/  BSYNC.RECONVERGENT B1 ;  /* 0x0000000000017941 */ /* 0x000fea0003800200 */
.L_x_434:
        /* <DEDUP_REMOVED lines=16> */
.L_x_437:
[----:B------:R-:W-:Y:S01]  /*dd30*/  FMUL.FTZ R0, R9, R2 ;  /* 0x0000000209007220 */ /* 0x000fe20000410000 */
[----:B------:R-:W-:-:S03]  /*dd40*/  FMUL.FTZ R2, R2, 0.5 ;  /* 0x3f00000002027820 */ /* 0x000fc60000410000 */
[----:B------:R-:W-:-:S04]  /*dd50*/  FFMA R9, -R0, R0, R9 ;  /* 0x0000000000097223 */ /* 0x000fc80000000109 */
[----:B------:R-:W-:-:S07]  /*dd60*/  FFMA R0, R9, R2, R0 ;  /* 0x0000000209007223 */ /* 0x000fce0000000000 */
.L_x_438:
[----:B------:R-:W-:Y:S05]  /*dd70*/  BSYNC.RECONVERGENT B1 ;  /* 0x0000000000017941 */ /* 0x000fea0003800200 */
.L_x_436:
        /* <DEDUP_REMOVED lines=24> */
.L_x_440:
[----:B------:R-:W-:Y:S05]  /*df00*/  BSYNC.RECONVERGENT B1 ;  /* 0x0000000000017941 */ /* 0x000fea0003800200 */
.L_x_439:
        /* <DEDUP_REMOVED lines=16> */
.L_x_442:
[----:B------:R-:W-:Y:S01]  /*e010*/  FMUL.FTZ R0, R9, R2 ;  /* 0x0000000209007220 */ /* 0x000fe20000410000 */
[----:B------:R-:W-:-:S03]  /*e020*/  FMUL.FTZ R2, R2, 0.5 ;  /* 0x3f00000002027820 */ /* 0x000fc60000410000 */
[----:B------:R-:W-:-:S04]  /*e030*/  FFMA R9, -R0, R0, R9 ;  /* 0x0000000000097223 */ /* 0x000fc80000000109 */
[----:B------:R-:W-:-:S07]  /*e040*/  FFMA R0, R9, R2, R0 ;  /* 0x0000000209007223 */ /* 0x000fce0000000000 */
.L_x_443:
[----:B------:R-:W-:Y:S05]  /*e050*/  BSYNC.RECONVERGENT B1 ;  /* 0x0000000000017941 */ /* 0x000fea0003800200 */
.L_x_441:
        /* <DEDUP_REMOVED lines=24> */
.L_x_445:
[----:B------:R-:W-:Y:S05]  /*e1e0*/  BSYNC.RECONVERGENT B1 ;  /* 0x0000000000017941 */ /* 0x000fea0003800200 */
.L_x_444:
        /* <DEDUP_REMOVED lines=16> */
.L_x_447:
[----:B------:R-:W-:Y:S01]  /*e2f0*/  FMUL.FTZ R0, R5, R2 ;  /* 0x0000000205007220 */ /* 0x000fe20000410000 */
[----:B------:R-:W-:-:S03]  /*e300*/  FMUL.FTZ R2, R2, 0.5 ;  /* 0x3f00000002027820 */ /* 0x000fc60000410000 */
[----:B------:R-:W-:-:S04]  /*e310*/  FFMA R5, -R0, R0, R5 ;  /* 0x0000000000057223 */ /* 0x000fc80000000105 */
[----:B------:R-:W-:-:S07]  /*e320*/  FFMA R0, R5, R2, R0 ;  /* 0x0000000205007223 */ /* 0x000fce0000000000 */
.L_x_448:
[----:B------:R-:W-:Y:S05]  /*e330*/  BSYNC.RECONVERGENT B1 ;  /* 0x0000000000017941 */ /* 0x000fea0003800200 */
.L_x_446:
[----:B------:R-:W-:-:S04]  /*e340*/  FSETP.GEU.AND P0, PT, R0, R12, PT ;  /* 0x0000000c0000720b */ /* 0x000fc80003f0e000 */
[----:B------:R-:W-:Y:S01]  /*e350*/  FSEL R24, R0, R12, !P0 ;  /* 0x0000000c00187208 */ /* 0x000fe20004000000 */
[----:B------:R-:W-:Y:S08]  /*e360*/  @P4 BRA `(.L_x_449) ;  /* 0xfffffff400084947 */ /* 0x000ff0000383ffff */
.L_x_428:
        /* <DEDUP_REMOVED lines=12> */
[----:B------:R-:W-:Y:S01]  /*e430*/  FADD R3, -R4, R2 ;  /* 0x0000000204037221 */ /* 0x000fe20000000100 */
[----:B------:R-:W-:Y:S02]  /*e440*/  FADD R2, R6, -R4 ;  /* 0x8000000406027221 */ /* 0x000fe40000000000 */
        /* <DEDUP_REMOVED lines=15> */
.L_x_453:
[----:B------:R-:W-:Y:S05]  /*e540*/  BSYNC.RECONVERGENT B1 ;  /* 0x0000000000017941 */ /* 0x000fea0003800200 */
.L_x_452:
        /* <DEDUP_REMOVED lines=16> */
.L_x_455:
[----:B------:R-:W-:Y:S01]  /*e650*/  FMUL.FTZ R0, R3, R2 ;  /* 0x0000000203007220 */ /* 0x000fe20000410000 */
[----:B------:R-:W-:-:S03]  /*e660*/  FMUL.FTZ R2, R2, 0.5 ;  /* 0x3f00000002027820 */ /* 0x000fc60000410000 */
[----:B------:R-:W-:-:S04]  /*e670*/  FFMA R3, -R0, R0, R3 ;  /* 0x0000000000037223 */ /* 0x000fc80000000103 */
[----:B------:R-:W-:-:S07]  /*e680*/  FFMA R0, R3, R2, R0 ;  /* 0x0000000203007223 */ /* 0x000fce0000000000 */
.L_x_456:
[----:B------:R-:W-:Y:S05]  /*e690*/  BSYNC.RECONVERGENT B1 ;  /* 0x0000000000017941 */ /* 0x000fea0003800200 */
.L_x_454:
        /* <DEDUP_REMOVED lines=27> */
.L_x_458:
[----:B------:R-:W-:Y:S05]  /*e850*/  BSYNC.RECONVERGENT B1 ;  /* 0x0000000000017941 */ /* 0x000fea0003800200 */
.L_x_457:
        /* <DEDUP_REMOVED lines=16> */
.L_x_460:
[----:B------:R-:W-:Y:S01]  /*e960*/  FMUL.FTZ R0, R3, R2 ;  /* 0x0000000203007220 */ /* 0x000fe20000410000 */
[----:B------:R-:W-:-:S03]  /*e970*/  FMUL.FTZ R2, R2, 0.5 ;  /* 0x3f00000002027820 */ /* 0x000fc60000410000 */
[----:B------:R-:W-:-:S04]  /*e980*/  FFMA R3, -R0, R0, R3 ;  /* 0x0000000000037223 */ /* 0x000fc80000000103 */
[----:B------:R-:W-:-:S07]  /*e990*/  FFMA R0, R3, R2, R0 ;  /* 0x0000000203007223 */ /* 0x000fce0000000000 */
.L_x_461:
[----:B------:R-:W-:Y:S05]  /*e9a0*/  BSYNC.RECONVERGENT B1 ;  /* 0x0000000000017941 */ /* 0x000fea0003800200 */
.L_x_459:
[-C--:B------:R-:W-:Y:S02]  /*e9b0*/  FSETP.GEU.AND P0, PT, R0, R24.reuse, PT ;  /* 0x000000180000720b */ /* 0x080fe40003f0e000 */
[----:B------:R-:W-:Y:S02]  /*e9c0*/  IADD3 R8, PT, PT, -R8, R11, RZ ;  /* 0x0000000b08087210 */ /* 0x000fe40007ffe1ff */
[----:B------:R-:W-:-:S09]  /*e9d0*/  FSEL R24, R0, R24, !P0 ;  /* 0x0000001800187208 */ /* 0x000fd20004000000 */
.L_x_451:
        /* <DEDUP_REMOVED lines=29> */
.L_x_463:
[----:B------:R-:W-:Y:S05]  /*ebb0*/  BSYNC.RECONVERGENT B1 ;  /* 0x0000000000017941 */ /* 0x000fea0003800200 */
.L_x_462:
        /* <DEDUP_REMOVED lines=16> */
.L_x_465:
[----:B------:R-:W-:Y:S01]  /*ecc0*/  FMUL.FTZ R0, R3, R2 ;  /* 0x0000000203007220 */ /* 0x000fe20000410000 */
[----:B------:R-:W-:-:S03]  /*ecd0*/  FMUL.FTZ R2, R2, 0.5 ;  /* 0x3f00000002027820 */ /* 0x000fc60000410000 */
[----:B------:R-:W-:-:S04]  /*ece0*/  FFMA R3, -R0, R0, R3 ;  /* 0x0000000000037223 */ /* 0x000fc80000000103 */
[----:B------:R-:W-:-:S07]  /*ecf0*/  FFMA R0, R3, R2, R0 ;  /* 0x0000000203007223 */ /* 0x000fce0000000000 */
.L_x_466:
[----:B------:R-:W-:Y:S05]  /*ed00*/  BSYNC.RECONVERGENT B1 ;  /* 0x0000000000017941 */ /* 0x000fea0003800200 */
.L_x_464:
[----:B------:R-:W-:-:S04]  /*ed10*/  FSETP.GEU.AND P0, PT, R0, R24, PT ;  /* 0x000000180000720b */ /* 0x000fc80003f0e000 */
[----:B------:R-:W-:-:S09]  /*ed20*/  FSEL R24, R0, R24, !P0 ;  /* 0x0000001800187208 */ /* 0x000fd20004000000 */
.L_x_450:
        /* <DEDUP_REMOVED lines=9> */
.L_x_488:
        /* <DEDUP_REMOVED lines=27> */
.L_x_469:
[----:B------:R-:W-:Y:S05]  /*ef70*/  BSYNC.RECONVERGENT B1 ;  /* 0x0000000000017941 */ /* 0x000fea0003800200 */
.L_x_468:
        /* <DEDUP_REMOVED lines=16> */
.L_x_471:
[----:B------:R-:W-:Y:S01]  /*f080*/  FMUL.FTZ R0, R9, R2 ;  /* 0x0000000209007220 */ /* 0x000fe20000410000 */
[----:B------:R-:W-:-:S03]  /*f090*/  FMUL.FTZ R2, R2, 0.5 ;  /* 0x3f00000002027820 */ /* 0x000fc60000410000 */
[----:B------:R-:W-:-:S04]  /*f0a0*/  FFMA R9, -R0, R0, R9 ;  /* 0x0000000000097223 */ /* 0x000fc80000000109 */
[----:B------:R-:W-:-:S07]  /*f0b0*/  FFMA R0, R9, R2, R0 ;  /* 0x0000000209007223 */ /* 0x000fce0000000000 */
.L_x_472:
[----:B------:R-:W-:Y:S05]  /*f0c0*/  BSYNC.RECONVERGENT B1 ;  /* 0x0000000000017941 */ /* 0x000fea0003800200 */
.L_x_470:
        /* <DEDUP_REMOVED lines=24> */
.L_x_474:
[----:B------:R-:W-:Y:S05]  /*f250*/  BSYNC.RECONVERGENT B1 ;  /* 0x0000000000017941 */ /* 0x000fea0003800200 */
.L_x_473:
        /* <DEDUP_REMOVED lines=16> */
.L_x_476:
[----:B------:R-:W-:Y:S01]  /*f360*/  FMUL.FTZ R0, R9, R2 ;  /* 0x0000000209007220 */ /* 0x000fe20000410000 */
[----:B------:R-:W-:-:S03]  /*f370*/  FMUL.FTZ R2, R2, 0.5 ;  /* 0x3f00000002027820 */ /* 0x000fc60000410000 */
[----:B------:R-:W-:-:S04]  /*f380*/  FFMA R9, -R0, R0, R9 ;  /* 0x0000000000097223 */ /* 0x000fc80000000109 */
[----:B------:R-:W-:-:S07]  /*f390*/  FFMA R0, R9, R2, R0 ;  /* 0x0000000209007223 */ /* 0x000fce0000000000 */
.L_x_477:
[----:B------:R-:W-:Y:S05]  /*f3a0*/  BSYNC.RECONVERGENT B1 ;  /* 0x0000000000017941 */ /* 0x000fea0003800200 */
.L_x_475:
        /* <DEDUP_REMOVED lines=24> */
.L_x_479:
[----:B------:R-:W-:Y:S05]  /*f530*/  BSYNC.RECONVERGENT B1 ;  /* 0x0000000000017941 */ /* 0x000fea0003800200 */
.L_x_478:
        /* <DEDUP_REMOVED lines=16> */
.L_x_481:
[----:B------:R-:W-:Y:S01]  /*f640*/  FMUL.FTZ R0, R9, R2 ;  /* 0x0000000209007220 */ /* 0x000fe20000410000 */
[----:B------:R-:W-:-:S03]  /*f650*/  FMUL.FTZ R2, R2, 0.5 ;  /* 0x3f00000002027820 */ /* 0x000fc60000410000 */
[----:B------:R-:W-:-:S04]  /*f660*/  FFMA R9, -R0, R0, R9 ;  /* 0x0000000000097223 */ /* 0x000fc80000000109 */
[----:B------:R-:W-:-:S07]  /*f670*/  FFMA R0, R9, R2, R0 ;  /* 0x0000000209007223 */ /* 0x000fce0000000000 */
.L_x_482:
[----:B------:R-:W-:Y:S05]  /*f680*/  BSYNC.RECONVERGENT B1 ;  /* 0x0000000000017941 */ /* 0x000fea0003800200 */
.L_x_480:
        /* <DEDUP_REMOVED lines=24> */
.L_x_484:
[----:B------:R-:W-:Y:S05]  /*f810*/  BSYNC.RECONVERGENT B1 ;  /* 0x0000000000017941 */ /* 0x000fea0003800200 */
.L_x_483:
        /* <DEDUP_REMOVED lines=16> */
.L_x_486:
[----:B------:R-:W-:Y:S01]  /*f920*/  FMUL.FTZ R0, R5, R2 ;  /* 0x0000000205007220 */ /* 0x000fe20000410000 */
[----:B------:R-:W-:-:S03]  /*f930*/  FMUL.FTZ R2, R2, 0.5 ;  /* 0x3f00000002027820 */ /* 0x000fc60000410000 */
[----:B------:R-:W-:-:S04]  /*f940*/  FFMA R5, -R0, R0, R5 ;  /* 0x0000000000057223 */ /* 0x000fc80000000105 */
[----:B------:R-:W-:-:S07]  /*f950*/  FFMA R0, R5, R2, R0 ;  /* 0x0000000205007223 */ /* 0x000fce0000000000 */
.L_x_487:
[----:B------:R-:W-:Y:S05]  /*f960*/  BSYNC.RECONVERGENT B1 ;  /* 0x0000000000017941 */ /* 0x000fea0003800200 */
.L_x_485:
[----:B------:R-:W-:-:S04]  /*f970*/  FSETP.GEU.AND P0, PT, R0, R12, PT ;  /* 0x0000000c0000720b */ /* 0x000fc80003f0e000 */
[----:B------:R-:W-:Y:S01]  /*f980*/  FSEL R23, R0, R12, !P0 ;  /* 0x0000000c00177208 */ /* 0x000fe20004000000 */
[----:B------:R-:W-:Y:S08]  /*f990*/  @P4 BRA `(.L_x_488) ;  /* 0xfffffff400084947 */ /* 0x000ff0000383ffff */
.L_x_467:
        /* <DEDUP_REMOVED lines=29> */
.L_x_492:
[----:B------:R-:W-:Y:S05]  /*fb70*/  BSYNC.RECONVERGENT B1 ;  /* 0x0000000000017941 */ /* 0x000fea0003800200 */
.L_x_491:
        /* <DEDUP_REMOVED lines=16> */
.L_x_494:
[----:B------:R-:W-:Y:S01]  /*fc80*/  FMUL.FTZ R0, R3, R2 ;  /* 0x0000000203007220 */ /* 0x000fe20000410000 */
[----:B------:R-:W-:-:S03]  /*fc90*/  FMUL.FTZ R2, R2, 0.5 ;  /* 0x3f00000002027820 */ /* 0x000fc60000410000 */
[----:B------:R-:W-:-:S04]  /*fca0*/  FFMA R3, -R0, R0, R3 ;  /* 0x0000000000037223 */ /* 0x000fc80000000103 */
[----:B------:R-:W-:-:S07]  /*fcb0*/  FFMA R0, R3, R2, R0 ;  /* 0x0000000203007223 */ /* 0x000fce0000000000 */
.L_x_495:
[----:B------:R-:W-:Y:S05]  /*fcc0*/  BSYNC.RECONVERGENT B1 ;  /* 0x0000000000017941 */ /* 0x000fea0003800200 */
.L_x_493:
        /* <DEDUP_REMOVED lines=27> */
.L_x_497:
[----:B------:R-:W-:Y:S05]  /*fe80*/  BSYNC.RECONVERGENT B1 ;  /* 0x0000000000017941 */ /* 0x000fea0003800200 */
.L_x_496:
        /* <DEDUP_REMOVED lines=16> */
.L_x_499:
[----:B------:R-:W-:Y:S01]  /*ff90*/  FMUL.FTZ R0, R3, R2 ;  /* 0x0000000203007220 */ /* 0x000fe20000410000 */
[----:B------:R-:W-:-:S03]  /*ffa0*/  FMUL.FTZ R2, R2, 0.5 ;  /* 0x3f00000002027820 */ /* 0x000fc60000410000 */
[----:B------:R-:W-:-:S04]  /*ffb0*/  FFMA R3, -R0, R0, R3 ;  /* 0x0000000000037223 */ /* 0x000fc80000000103 */
[----:B------:R-:W-:-:S07]  /*ffc0*/  FFMA R0, R3, R2, R0 ;  /* 0x0000000203007223 */ /* 0x000fce0000000000 */
.L_x_500:
[----:B------:R-:W-:Y:S05]  /*ffd0*/  BSYNC.RECONVERGENT B1 ;  /* 0x0000000000017941 */ /* 0x000fea0003800200 */
.L_x_498:
[----:B------:R-:W-:Y:S02]  /*ffe0*/  FSETP.GEU.AND P0, PT, R0, R23, PT ;  /* 0x000000170000720b */ /* 0x000fe40003f0e000 */
[----:B------:R-:W-:Y:S02]  /*fff0*/  IADD3 R8, PT, PT, -R8, R11, RZ ;  /* 0x0000000b08087210 */ /* 0x000fe40007ffe1ff */
[----:B------:R-:W-:-:S09]  /*10000*/  FSEL R23, R0, R23, !P0 ;  /* 0x0000001700177208 */ /* 0x000fd20004000000 */
.L_x_490:
        /* <DEDUP_REMOVED lines=29> */
.L_x_502:
[----:B------:R-:W-:Y:S05]  /*101e0*/  BSYNC.RECONVERGENT B1 ;  /* 0x0000000000017941 */ /* 0x000fea0003800200 */
.L_x_501:
        /* <DEDUP_REMOVED lines=16> */
.L_x_504:
[----:B------:R-:W-:Y:S01]  /*102f0*/  FMUL.FTZ R0, R3, R2 ;  /* 0x0000000203007220 */ /* 0x000fe20000410000 */
[----:B------:R-:W-:-:S03]  /*10300*/  FMUL.FTZ R2, R2, 0.5 ;  /* 0x3f00000002027820 */ /* 0x000fc60000410000 */
[----:B------:R-:W-:-:S04]  /*10310*/  FFMA R3, -R0, R0, R3 ;  /* 0x0000000000037223 */ /* 0x000fc80000000103 */
[----:B------:R-:W-:-:S07]  /*10320*/  FFMA R0, R3, R2, R0 ;  /* 0x0000000203007223 */ /* 0x000fce0000000000 */
.L_x_505:
[----:B------:R-:W-:Y:S05]  /*10330*/  BSYNC.RECONVERGENT B1 ;  /* 0x0000000000017941 */ /* 0x000fea0003800200 */
.L_x_503:
[----:B------:R-:W-:-:S04]  /*10340*/  FSETP.GEU.AND P0, PT, R0, R23, PT ;  /* 0x000000170000720b */ /* 0x000fc80003f0e000 */
[----:B------:R-:W-:-:S09]  /*10350*/  FSEL R23, R0, R23, !P0 ;  /* 0x0000001700177208 */ /* 0x000fd20004000000 */
.L_x_489:
        /* <DEDUP_REMOVED lines=9> */
.L_x_527:
        /* <DEDUP_REMOVED lines=27> */
.L_x_508:
[----:B------:R-:W-:Y:S05]  /*105a0*/  BSYNC.RECONVERGENT B1 ;  /* 0x0000000000017941 */ /* 0x000fea0003800200 */
.L_x_507:
        /* <DEDUP_REMOVED lines=16> */
.L_x_510:
[----:B------:R-:W-:Y:S01]  /*106b0*/  FMUL.FTZ R0, R9, R2 ;  /* 0x0000000209007220 */ /* 0x000fe20000410000 */
[----:B------:R-:W-:-:S03]  /*106c0*/  FMUL.FTZ R2, R2, 0.5 ;  /* 0x3f00000002027820 */ /* 0x000fc60000410000 */
[----:B------:R-:W-:-:S04]  /*106d0*/  FFMA R9, -R0, R0, R9 ;  /* 0x0000000000097223 */ /* 0x000fc80000000109 */
[----:B------:R-:W-:-:S07]  /*106e0*/  FFMA R0, R9, R2, R0 ;  /* 0x0000000209007223 */ /* 0x000fce0000000000 */
.L_x_511:
[----:B------:R-:W-:Y:S05]  /*106f0*/  BSYNC.RECONVERGENT B1 ;  /* 0x0000000000017941 */ /* 0x000fea0003800200 */
.L_x_509:
        /* <DEDUP_REMOVED lines=24> */
.L_x_513:
[----:B------:R-:W-:Y:S05]  /*10880*/  BSYNC.RECONVERGENT B1 ;  /* 0x0000000000017941 */ /* 0x000fea0003800200 */
.L_x_512:
        /* <DEDUP_REMOVED lines=16> */
.L_x_515:
[----:B------:R-:W-:Y:S01]  /*10990*/  FMUL.FTZ R0, R9, R2 ;  /* 0x0000000209007220 */ /* 0x000fe20000410000 */
[----:B------:R-:W-:-:S03]  /*109a0*/  FMUL.FTZ R2, R2, 0.5 ;  /* 0x3f00000002027820 */ /* 0x000fc60000410000 */
[----:B------:R-:W-:-:S04]  /*109b0*/  FFMA R9, -R0, R0, R9 ;  /* 0x0000000000097223 */ /* 0x000fc80000000109 */
[----:B------:R-:W-:-:S07]  /*109c0*/  FFMA R0, R9, R2, R0 ;  /* 0x0000000209007223 */ /* 0x000fce0000000000 */
.L_x_516:
[----:B------:R-:W-:Y:S05]  /*109d0*/  BSYNC.RECONVERGENT B1 ;  /* 0x0000000000017941 */ /* 0x000fea0003800200 */
.L_x_514:
        /* <DEDUP_REMOVED lines=24> */
.L_x_518:
[----:B------:R-:W-:Y:S05]  /*10b60*/  BSYNC.RECONVERGENT B1 ;  /* 0x0000000000017941 */ /* 0x000fea0003800200 */
.L_x_517:
        /* <DEDUP_REMOVED lines=16> */
.L_x_520:
[----:B------:R-:W-:Y:S01]  /*10c70*/  FMUL.FTZ R0, R9, R2 ;  /* 0x0000000209007220 */ /* 0x000fe20000410000 */
[----:B------:R-:W-:-:S03]  /*10c80*/  FMUL.FTZ R2, R2, 0.5 ;  /* 0x3f00000002027820 */ /* 0x000fc60000410000 */
[----:B------:R-:W-:-:S04]  /*10c90*/  FFMA R9, -R0, R0, R9 ;  /* 0x0000000000097223 */ /* 0x000fc80000000109 */
[----:B------:R-:W-:-:S07]  /*10ca0*/  FFMA R0, R9, R2, R0 ;  /* 0x0000000209007223 */ /* 0x000fce0000000000 */
.L_x_521:
[----:B------:R-:W-:Y:S05]  /*10cb0*/  BSYNC.RECONVERGENT B1 ;  /* 0x0000000000017941 */ /* 0x000fea0003800200 */
.L_x_519:
        /* <DEDUP_REMOVED lines=24> */
.L_x_523:
[----:B------:R-:W-:Y:S05]  /*10e40*/  BSYNC.RECONVERGENT B1 ;  /* 0x0000000000017941 */ /* 0x000fea0003800200 */
.L_x_522:
        /* <DEDUP_REMOVED lines=16> */
.L_x_525:
[----:B------:R-:W-:Y:S01]  /*10f50*/  FMUL.FTZ R0, R5, R2 ;  /* 0x0000000205007220 */ /* 0x000fe20000410000 */
[----:B------:R-:W-:-:S03]  /*10f60*/  FMUL.FTZ R2, R2, 0.5 ;  /* 0x3f00000002027820 */ /* 0x000fc60000410000 */
[----:B------:R-:W-:-:S04]  /*10f70*/  FFMA R5, -R0, R0, R5 ;  /* 0x0000000000057223 */ /* 0x000fc80000000105 */
[----:B------:R-:W-:-:S07]  /*10f80*/  FFMA R0, R5, R2, R0 ;  /* 0x0000000205007223 */ /* 0x000fce0000000000 */
.L_x_526:
[----:B------:R-:W-:Y:S05]  /*10f90*/  BSYNC.RECONVERGENT B1 ;  /* 0x0000000000017941 */ /* 0x000fea0003800200 */
.L_x_524:
[----:B------:R-:W-:-:S04]  /*10fa0*/  FSETP.GEU.AND P0, PT, R0, R22, PT ;  /* 0x000000160000720b */ /* 0x000fc80003f0e000 */
[----:B------:R-:W-:Y:S01]  /*10fb0*/  FSEL R22, R0, R22, !P0 ;  /* 0x0000001600167208 */ /* 0x000fe20004000000 */
[----:B------:R-:W-:Y:S08]  /*10fc0*/  @P4 BRA `(.L_x_527) ;  /* 0xfffffff400084947 */ /* 0x000ff0000383ffff */
.L_x_506:
        /* <DEDUP_REMOVED lines=29> */
.L_x_531:
[----:B------:R-:W-:Y:S05]  /*111a0*/  BSYNC.RECONVERGENT B1 ;  /* 0x0000000000017941 */ /* 0x000fea0003800200 */
.L_x_530:
        /* <DEDUP_REMOVED lines=16> */
.L_x_533:
[----:B------:R-:W-:Y:S01]  /*112b0*/  FMUL.FTZ R0, R3, R2 ;  /* 0x0000000203007220 */ /* 0x000fe20000410000 */
[----:B------:R-:W-:-:S03]  /*112c0*/  FMUL.FTZ R2, R2, 0.5 ;  /* 0x3f00000002027820 */ /* 0x000fc60000410000 */
[----:B------:R-:W-:-:S04]  /*112d0*/  FFMA R3, -R0, R0, R3 ;  /* 0x0000000000037223 */ /* 0x000fc80000000103 */
[----:B------:R-:W-:-:S07]  /*112e0*/  FFMA R0, R3, R2, R0 ;  /* 0x0000000203007223 */ /* 0x000fce0000000000 */
.L_x_534:
[----:B------:R-:W-:Y:S05]  /*112f0*/  BSYNC.RECONVERGENT B1 ;  /* 0x0000000000017941 */ /* 0x000fea0003800200 */
.L_x_532:
        /* <DEDUP_REMOVED lines=27> */
.L_x_536:
[----:B------:R-:W-:Y:S05]  /*114b0*/  BSYNC.RECONVERGENT B1 ;  /* 0x0000000000017941 */ /* 0x000fea0003800200 */
.L_x_535:
        /* <DEDUP_REMOVED lines=16> */
.L_x_538:
[----:B------:R-:W-:Y:S01]  /*115c0*/  FMUL.FTZ R0, R3, R2 ;  /* 0x0000000203007220 */ /* 0x000fe20000410000 */
[----:B------:R-:W-:-:S03]  /*115d0*/  FMUL.FTZ R2, R2, 0.5 ;  /* 0x3f00000002027820 */ /* 0x000fc60000410000 */
[----:B------:R-:W-:-:S04]  /*115e0*/  FFMA R3, -R0, R0, R3 ;  /* 0x0000000000037223 */ /* 0x000fc80000000103 */
[----:B------:R-:W-:-:S07]  /*115f0*/  FFMA R0, R3, R2, R0 ;  /* 0x0000000203007223 */ /* 0x000fce0000000000 */
.L_x_539:
[----:B------:R-:W-:Y:S05]  /*11600*/  BSYNC.RECONVERGENT B1 ;  /* 0x0000000000017941 */ /* 0x000fea0003800200 */
.L_x_537:
[-C--:B------:R-:W-:Y:S02]  /*11610*/  FSETP.GEU.AND P0, PT, R0, R22.reuse, PT ;  /* 0x000000160000720b */ /* 0x080fe40003f0e000 */
[----:B------:R-:W-:Y:S02]  /*11620*/  IADD3 R8, PT, PT, -R8, R11, RZ ;  /* 0x0000000b08087210 */ /* 0x000fe40007ffe1ff */
[----:B------:R-:W-:-:S09]  /*11630*/  FSEL R22, R0, R22, !P0 ;  /* 0x0000001600167208 */ /* 0x000fd20004000000 */
.L_x_529:
        /* <DEDUP_REMOVED lines=29> */
.L_x_541:
[----:B------:R-:W-:Y:S05]  /*11810*/  BSYNC.RECONVERGENT B1 ;  /* 0x0000000000017941 */ /* 0x000fea0003800200 */
.L_x_540:
        /* <DEDUP_REMOVED lines=16> */
.L_x_543:
[----:B------:R-:W-:Y:S01]  /*11920*/  FMUL.FTZ R0, R3, R2 ;  /* 0x0000000203007220 */ /* 0x000fe20000410000 */
[----:B------:R-:W-:-:S03]  /*11930*/  FMUL.FTZ R2, R2, 0.5 ;  /* 0x3f00000002027820 */ /* 0x000fc60000410000 */
[----:B------:R-:W-:-:S04]  /*11940*/  FFMA R3, -R0, R0, R3 ;  /* 0x0000000000037223 */ /* 0x000fc80000000103 */
[----:B------:R-:W-:-:S07]  /*11950*/  FFMA R0, R3, R2, R0 ;  /* 0x0000000203007223 */ /* 0x000fce0000000000 */
.L_x_544:
[----:B------:R-:W-:Y:S05]  /*11960*/  BSYNC.RECONVERGENT B1 ;  /* 0x0000000000017941 */ /* 0x000fea0003800200 */
.L_x_542:
[----:B------:R-:W-:-:S04]  /*11970*/  FSETP.GEU.AND P0, PT, R0, R22, PT ;  /* 0x000000160000720b */ /* 0x000fc80003f0e000 */
[----:B------:R-:W-:-:S09]  /*11980*/  FSEL R22, R0, R22, !P0 ;  /* 0x0000001600167208 */ /* 0x000fd20004000000 */
.L_x_528:
        /* <DEDUP_REMOVED lines=9> */
.L_x_566:
        /* <DEDUP_REMOVED lines=27> */
.L_x_547:
[----:B------:R-:W-:Y:S05]  /*11bd0*/  BSYNC.RECONVERGENT B1 ;  /* 0x0000000000017941 */ /* 0x000fea0003800200 */
.L_x_546:
        /* <DEDUP_REMOVED lines=16> */
.L_x_549:
[----:B------:R-:W-:Y:S01]  /*11ce0*/  FMUL.FTZ R0, R9, R2 ;  /* 0x0000000209007220 */ /* 0x000fe20000410000 */
[----:B------:R-:W-:-:S03]  /*11cf0*/  FMUL.FTZ R2, R2, 0.5 ;  /* 0x3f00000002027820 */ /* 0x000fc60000410000 */
[----:B------:R-:W-:-:S04]  /*11d00*/  FFMA R9, -R0, R0, R9 ;  /* 0x0000000000097223 */ /* 0x000fc80000000109 */
[----:B------:R-:W-:-:S07]  /*11d10*/  FFMA R0, R9, R2, R0 ;  /* 0x0000000209007223 */ /* 0x000fce0000000000 */
.L_x_550:
[----:B------:R-:W-:Y:S05]  /*11d20*/  BSYNC.RECONVERGENT B1 ;  /* 0x0000000000017941 */ /* 0x000fea0003800200 */
.L_x_548:
        /* <DEDUP_REMOVED lines=24> */
.L_x_552:
[----:B------:R-:W-:Y:S05]  /*11eb0*/  BSYNC.RECONVERGENT B1 ;  /* 0x0000000000017941 */ /* 0x000fea0003800200 */
.L_x_551:
        /* <DEDUP_REMOVED lines=16> */
.L_x_554:
[----:B------:R-:W-:Y:S01]  /*11fc0*/  FMUL.FTZ R0, R9, R2 ;  /* 0x0000000209007220 */ /* 0x000fe20000410000 */
[----:B------:R-:W-:-:S03]  /*11fd0*/  FMUL.FTZ R2, R2, 0.5 ;  /* 0x3f00000002027820 */ /* 0x000fc60000410000 */
[----:B------:R-:W-:-:S04]  /*11fe0*/  FFMA R9, -R0, R0, R9 ;  /* 0x0000000000097223 */ /* 0x000fc80000000109 */
[----:B------:R-:W-:-:S07]  /*11ff0*/  FFMA R0, R9, R2, R0 ;  /* 0x0000000209007223 */ /* 0x000fce0000000000 */
.L_x_555:
[----:B------:R-:W-:Y:S05]  /*12000*/  BSYNC.RECONVERGENT B1 ;  /* 0x0000000000017941 */ /* 0x000fea0003800200 */
.L_x_553:
        /* <DEDUP_REMOVED lines=24> */
.L_x_557:
[----:B------:R-:W-:Y:S05]  /*12190*/  BSYNC.RECONVERGENT B1 ;  /* 0x0000000000017941 */ /* 0x000fea0003800200 */
.L_x_556:
        /* <DEDUP_REMOVED lines=16> */
.L_x_559:
[----:B------:R-:W-:Y:S01]  /*122a0*/  FMUL.FTZ R0, R9, R2 ;  /* 0x0000000209007220 */ /* 0x000fe20000410000 */
[----:B------:R-:W-:-:S03]  /*122b0*/  FMUL.FTZ R2, R2, 0.5 ;  /* 0x3f00000002027820 */ /* 0x000fc60000410000 */
[----:B------:R-:W-:-:S04]  /*122c0*/  FFMA R9, -R0, R0, R9 ;  /* 0x0000000000097223 */ /* 0x000fc80000000109 */
[----:B------:R-:W-:-:S07]  /*122d0*/  FFMA R0, R9, R2, R0 ;  /* 0x0000000209007223 */ /* 0x000fce0000000000 */
.L_x_560:
[----:B------:R-:W-:Y:S05]  /*122e0*/  BSYNC.RECONVERGENT B1 ;  /* 0x0000000000017941 */ /* 0x000fea0003800200 */
.L_x_558:
        /* <DEDUP_REMOVED lines=24> */
.L_x_562:
[----:B------:R-:W-:Y:S05]  /*12470*/  BSYNC.RECONVERGENT B1 ;  /* 0x0000000000017941 */ /* 0x000fea0003800200 */
.L_x_561:
        /* <DEDUP_REMOVED lines=16> */
.L_x_564:
[----:B------:R-:W-:Y:S01]  /*12580*/  FMUL.FTZ R0, R5, R2 ;  /* 0x0000000205007220 */ /* 0x000fe20000410000 */
[----:B------:R-:W-:-:S03]  /*12590*/  FMUL.FTZ R2, R2, 0.5 ;  /* 0x3f00000002027820 */ /* 0x000fc60000410000 */
[----:B------:R-:W-:-:S04]  /*125a0*/  FFMA R5, -R0, R0, R5 ;  /* 0x0000000000057223 */ /* 0x000fc80000000105 */
[----:B------:R-:W-:-:S07]  /*125b0*/  FFMA R0, R5, R2, R0 ;  /* 0x0000000205007223 */ /* 0x000fce0000000000 */
.L_x_565:
[----:B------:R-:W-:Y:S05]  /*125c0*/  BSYNC.RECONVERGENT B1 ;  /* 0x0000000000017941 */ /* 0x000fea0003800200 */
.L_x_563:
[----:B------:R-:W-:-:S04]  /*125d0*/  FSETP.GEU.AND P0, PT, R0, R21, PT ;  /* 0x000000150000720b */ /* 0x000fc80003f0e000 */
[----:B------:R-:W-:Y:S01]  /*125e0*/  FSEL R21, R0, R21, !P0 ;  /* 0x0000001500157208 */ /* 0x000fe20004000000 */
[----:B------:R-:W-:Y:S08]  /*125f0*/  @P4 BRA `(.L_x_566) ;  /* 0xfffffff400084947 */ /* 0x000ff0000383ffff */
.L_x_545:
        /* <DEDUP_REMOVED lines=29> */
.L_x_570:
[----:B------:R-:W-:Y:S05]  /*127d0*/  BSYNC.RECONVERGENT B1 ;  /* 0x0000000000017941 */ /* 0x000fea0003800200 */
.L_x_569:
        /* <DEDUP_REMOVED lines=16> */
.L_x_572:
[----:B------:R-:W-:Y:S01]  /*128e0*/  FMUL.FTZ R0, R3, R2 ;  /* 0x0000000203007220 */ /* 0x000fe20000410000 */
[----:B------:R-:W-:-:S03]  /*128f0*/  FMUL.FTZ R2, R2, 0.5 ;  /* 0x3f00000002027820 */ /* 0x000fc60000410000 */
[----:B------:R-:W-:-:S04]  /*12900*/  FFMA R3, -R0, R0, R3 ;  /* 0x0000000000037223 */ /* 0x000fc80000000103 */
[----:B------:R-:W-:-:S07]  /*12910*/  FFMA R0, R3, R2, R0 ;  /* 0x0000000203007223 */ /* 0x000fce0000000000 */
.L_x_573:
[----:B------:R-:W-:Y:S05]  /*12920*/  BSYNC.RECONVERGENT B1 ;  /* 0x0000000000017941 */ /* 0x000fea0003800200 */
.L_x_571:
        /* <DEDUP_REMOVED lines=27> */
.L_x_575:
[----:B------:R-:W-:Y:S05]  /*12ae0*/  BSYNC.RECONVERGENT B1 ;  /* 0x0000000000017941 */ /* 0x000fea0003800200 */
.L_x_574:
        /* <DEDUP_REMOVED lines=16> */
.L_x_577:
[----:B------:R-:W-:Y:S01]  /*12bf0*/  FMUL.FTZ R0, R3, R2 ;  /* 0x0000000203007220 */ /* 0x000fe20000410000 */
[----:B------:R-:W-:-:S03]  /*12c00*/  FMUL.FTZ R2, R2, 0.5 ;  /* 0x3f00000002027820 */ /* 0x000fc60000410000 */
[----:B------:R-:W-:-:S04]  /*12c10*/  FFMA R3, -R0, R0, R3 ;  /* 0x0000000000037223 */ /* 0x000fc80000000103 */
[----:B------:R-:W-:-:S07]  /*12c20*/  FFMA R0, R3, R2, R0 ;  /* 0x0000000203007223 */ /* 0x000fce0000000000 */
.L_x_578:
[----:B------:R-:W-:Y:S05]  /*12c30*/  BSYNC.RECONVERGENT B1 ;  /* 0x0000000000017941 */ /* 0x000fea0003800200 */
.L_x_576:
[----:B------:R-:W-:Y:S02]  /*12c40*/  FSETP.GEU.AND P0, PT, R0, R21, PT ;  /* 0x000000150000720b */ /* 0x000fe40003f0e000 */
[----:B------:R-:W-:Y:S02]  /*12c50*/  IADD3 R8, PT, PT, -R8, R11, RZ ;  /* 0x0000000b08087210 */ /* 0x000fe40007ffe1ff */
[----:B------:R-:W-:-:S09]  /*12c60*/  FSEL R21, R0, R21, !P0 ;  /* 0x0000001500157208 */ /* 0x000fd20004000000 */
.L_x_568:
        /* <DEDUP_REMOVED lines=29> */
.L_x_580:
[----:B------:R-:W-:Y:S05]  /*12e40*/  BSYNC.RECONVERGENT B1 ;  /* 0x0000000000017941 */ /* 0x000fea0003800200 */
.L_x_579:
        /* <DEDUP_REMOVED lines=16> */
.L_x_582:
[----:B------:R-:W-:Y:S01]  /*12f50*/  FMUL.FTZ R0, R3, R2 ;  /* 0x0000000203007220 */ /* 0x000fe20000410000 */
[----:B------:R-:W-:-:S03]  /*12f60*/  FMUL.FTZ R2, R2, 0.5 ;  /* 0x3f00000002027820 */ /* 0x000fc60000410000 */
[----:B------:R-:W-:-:S04]  /*12f70*/  FFMA R3, -R0, R0, R3 ;  /* 0x0000000000037223 */ /* 0x000fc80000000103 */
[----:B------:R-:W-:-:S07]  /*12f80*/  FFMA R0, R3, R2, R0 ;  /* 0x0000000203007223 */ /* 0x000fce0000000000 */
.L_x_583:
[----:B------:R-:W-:Y:S05]  /*12f90*/  BSYNC.RECONVERGENT B1 ;  /* 0x0000000000017941 */ /* 0x000fea0003800200 */
.L_x_581:
[----:B------:R-:W-:-:S04]  /*12fa0*/  FSETP.GEU.AND P0, PT, R0, R21, PT ;  /* 0x000000150000720b */ /* 0x000fc80003f0e000 */
[----:B------:R-:W-:-:S09]  /*12fb0*/  FSEL R21, R0, R21, !P0 ;  /* 0x0000001500157208 */ /* 0x000fd20004000000 */
.L_x_567:
[----:B------:R0:W5:Y:S01]  /*12fc0*/  LDG.E.64 R4, desc[UR8][R36.64+0x5800] ;  /* 0x0058000824047981 */ /* 0x000162000c1e1b00 */
        /* <DEDUP_REMOVED lines=8> */
.L_x_605:
[----:B-----5:R-:W0:Y:S01]  /*13050*/  LDC.64 R6, c[0x0][0x3e8] ;  /* 0x0000fa00ff067b82 */ /* 0x020e220000000a00 */
[----:B------:R-:W-:-:S05]  /*13060*/  SHF.L.U32 R9, R8, 0x1, RZ ;  /* 0x0000000108097819 */ /* 0x000fca00000006ff */
[----:B0-----:R-:W-:-:S05]  /*13070*/  IMAD.WIDE.U32 R6, R9, 0x8, R6 ;  /* 0x0000000809067825 */ /* 0x001fca00078e0006 */
[----:B------:R-:W2:Y:S04]  /*13080*/  LDG.E.64 R10, desc[UR8][R6.64] ;  /* 0x00000008060a7981 */ /* 0x000ea8000c1e1b00 */
[----:B------:R-:W3:Y:S01]  /*13090*/  LDG.E.64 R14, desc[UR8][R6.64+0x8] ;  /* 0x00000808060e7981 */ /* 0x000ee2000c1e1b00 */
[----:B------:R-:W-:Y:S01]  /*130a0*/  IADD3 R8, PT, PT, R8, 0x4, RZ ;  /* 0x0000000408087810 */ /* 0x000fe20007ffe0ff */
[----:B------:R-:W-:Y:S03]  /*130b0*/  BSSY.RECONVERGENT B1, `(.L_x_585) ;  /* 0x0000015000017945 */ /* 0x000fe60003800200 */
[----:B------:R-:W-:Y:S01]  /*130c0*/  ISETP.NE.AND P4, PT, R8, R12, PT ;  /* 0x0000000c0800720c */ /* 0x000fe20003f85270 */
        /* <DEDUP_REMOVED lines=19> */
.L_x_586:
[----:B------:R-:W-:Y:S05]  /*13200*/  BSYNC.RECONVERGENT B1 ;  /* 0x0000000000017941 */ /* 0x000fea0003800200 */
.L_x_585:
        /* <DEDUP_REMOVED lines=16> */
.L_x_588:
[----:B------:R-:W-:Y:S01]  /*13310*/  FMUL.FTZ R0, R9, R2 ;  /* 0x0000000209007220 */ /* 0x000fe20000410000 */
[----:B------:R-:W-:-:S03]  /*13320*/  FMUL.FTZ R2, R2, 0.5 ;  /* 0x3f00000002027820 */ /* 0x000fc60000410000 */
[----:B------:R-:W-:-:S04]  /*13330*/  FFMA R9, -R0, R0, R9 ;  /* 0x0000000000097223 */ /* 0x000fc80000000109 */
[----:B------:R-:W-:-:S07]  /*13340*/  FFMA R0, R9, R2, R0 ;  /* 0x0000000209007223 */ /* 0x000fce0000000000 */
.L_x_589:
[----:B------:R-:W-:Y:S05]  /*13350*/  BSYNC.RECONVERGENT B1 ;  /* 0x0000000000017941 */ /* 0x000fea0003800200 */
.L_x_587:
[----:B------:R-:W2:Y:S04]  /*13360*/  LDG.E.64 R10, desc[UR8][R6.64+0x10] ;  /* 0x00001008060a7981 */ /* 0x000ea8000c1e1b00 */
[----:B------:R-:W3:Y:S01]  /*13370*/  LDG.E.64 R14, desc[UR8][R6.64+0x18] ;  /* 0x00001808060e7981 */ /* 0x000ee2000c1e1b00 */
[CC--:B------:R-:W-:Y:S01]  /*13380*/  FSETP.GEU.AND P1, PT, R0.reuse, R3.reuse, PT ;  /* 0x000000030000720b */ /* 0x0c0fe20003f2e000 */
[----:B------:R-:W-:Y:S03]  /*13390*/  BSSY.RECONVERGENT B1, `(.L_x_590) ;  /* 0x0000015000017945 */ /* 0x000fe60003800200 */
[----:B------:R-:W-:Y:S01]  /*133a0*/  FSEL R3, R0, R3, !P1 ;  /* 0x0000000300037208 */ /* 0x000fe20004800000 */
[----:B--2---:R-:W-:Y:S01]  /*133b0*/  FADD R2, R5, -R11 ;  /* 0x8000000b05027221 */ /* 0x004fe20000000000 */
[----:B---3--:R-:W-:Y:S01]  /*133c0*/  FADD R13, -R11, R15 ;  /* 0x0000000f0b0d7221 */ /* 0x008fe20000000100 */
[----:B------:R-:W-:Y:S01]  /*133d0*/  FADD R14, -R10, R14 ;  /* 0x0000000e0a0e7221 */ /* 0x000fe20000000100 */
[----:B------:R-:W-:-:S02]  /*133e0*/  FADD R15, R4, -R10 ;  /* 0x8000000a040f7221 */ /* 0x000fc40000000000 */
[C---:B------:R-:W-:Y:S01]  /*133f0*/  FMUL R9, R13.reuse, R13 ;  /* 0x0000000d0d097220 */ /* 0x040fe20000400000 */
[----:B------:R-:W-:-:S03]  /*13400*/  FMUL R17, R13, R2 ;  /* 0x000000020d117220 */ /* 0x000fc60000400000 */
[C---:B------:R-:W-:Y:S01]  /*13410*/  FFMA R9, R14.reuse, R14, R9 ;  /* 0x0000000e0e097223 */ /* 0x040fe20000000009 */
[----:B------:R-:W-:-:S03]  /*13420*/  FFMA R2, R14, R15, R17 ;  /* 0x0000000f0e027223 */ /* 0x000fc60000000011 */
[----:B------:R-:W0:Y:S08]  /*13430*/  MUFU.RCP R16, R9 ;  /* 0x0000000900107308 */ /* 0x000e300000001000 */
        /* <DEDUP_REMOVED lines=10> */
.L_x_591:
[----:B------:R-:W-:Y:S05]  /*134e0*/  BSYNC.RECONVERGENT B1 ;  /* 0x0000000000017941 */ /* 0x000fea0003800200 */
.L_x_590:
        /* <DEDUP_REMOVED lines=16> */
.L_x_593:
[----:B------:R-:W-:Y:S01]  /*135f0*/  FMUL.FTZ R0, R9, R2 ;  /* 0x0000000209007220 */ /* 0x000fe20000410000 */
[----:B------:R-:W-:-:S03]  /*13600*/  FMUL.FTZ R2, R2, 0.5 ;  /* 0x3f00000002027820 */ /* 0x000fc60000410000 */
[----:B------:R-:W-:-:S04]  /*13610*/  FFMA R9, -R0, R0, R9 ;  /* 0x0000000000097223 */ /* 0x000fc80000000109 */
[----:B------:R-:W-:-:S07]  /*13620*/  FFMA R0, R9, R2, R0 ;  /* 0x0000000209007223 */ /* 0x000fce0000000000 */
.L_x_594:
[----:B------:R-:W-:Y:S05]  /*13630*/  BSYNC.RECONVERGENT B1 ;  /* 0x0000000000017941 */ /* 0x000fea0003800200 */
.L_x_592:
        /* <DEDUP_REMOVED lines=24> */
.L_x_596:
[----:B------:R-:W-:Y:S05]  /*137c0*/  BSYNC.RECONVERGENT B1 ;  /* 0x0000000000017941 */ /* 0x000fea0003800200 */
.L_x_595:
        /* <DEDUP_REMOVED lines=16> */
.L_x_598:
[----:B------:R-:W-:Y:S01]  /*138d0*/  FMUL.FTZ R0, R9, R2 ;  /* 0x0000000209007220 */ /* 0x000fe20000410000 */
[----:B------:R-:W-:-:S03]  /*138e0*/  FMUL.FTZ R2, R2, 0.5 ;  /* 0x3f00000002027820 */ /* 0x000fc60000410000 */
[----:B------:R-:W-:-:S04]  /*138f0*/  FFMA R9, -R0, R0, R9 ;  /* 0x0000000000097223 */ /* 0x000fc80000000109 */
[----:B------:R-:W-:-:S07]  /*13900*/  FFMA R0, R9, R2, R0 ;  /* 0x0000000209007223 */ /* 0x000fce0000000000 */
.L_x_599:
[----:B------:R-:W-:Y:S05]  /*13910*/  BSYNC.RECONVERGENT B1 ;  /* 0x0000000000017941 */ /* 0x000fea0003800200 */
.L_x_597:
        /* <DEDUP_REMOVED lines=24> */
.L_x_601:
[----:B------:R-:W-:Y:S05]  /*13aa0*/  BSYNC.RECONVERGENT B1 ;  /* 0x0000000000017941 */ /* 0x000fea0003800200 */
.L_x_600:
        /* <DEDUP_REMOVED lines=16> */
.L_x_603:
[----:B------:R-:W-:Y:S01]  /*13bb0*/  FMUL.FTZ R0, R7, R2 ;  /* 0x0000000207007220 */ /* 0x000fe20000410000 */
[----:B------:R-:W-:-:S03]  /*13bc0*/  FMUL.FTZ R2, R2, 0.5 ;  /* 0x3f00000002027820 */ /* 0x000fc60000410000 */
[----:B------:R-:W-:-:S04]  /*13bd0*/  FFMA R7, -R0, R0, R7 ;  /* 0x0000000000077223 */ /* 0x000fc80000000107 */
[----:B------:R-:W-:-:S07]  /*13be0*/  FFMA R0, R7, R2, R0 ;  /* 0x0000000207007223 */ /* 0x000fce0000000000 */
.L_x_604:
[----:B------:R-:W-:Y:S05]  /*13bf0*/  BSYNC.RECONVERGENT B1 ;  /* 0x0000000000017941 */ /* 0x000fea0003800200 */
.L_x_602:
[----:B------:R-:W-:-:S04]  /*13c00*/  FSETP.GEU.AND P0, PT, R0, R3, PT ;  /* 0x000000030000720b */ /* 0x000fc80003f0e000 */
[----:B------:R-:W-:Y:S01]  /*13c10*/  FSEL R3, R0, R3, !P0 ;  /* 0x0000000300037208 */ /* 0x000fe20004000000 */
[----:B------:R-:W-:Y:S08]  /*13c20*/  @P4 BRA `(.L_x_605) ;  /* 0xfffffff400084947 */ /* 0x000ff0000383ffff */
.L_x_584:
[----:B------:R-:W-:-:S09]  /*13c30*/  UISETP.NE.AND UP0, UPT, UR4, URZ, UPT ;  /* 0x000000ff0400728c */ /* 0x000fd2000bf05270 */
[----:B------:R-:W-:Y:S05]  /*13c40*/  BRA.U !UP0, `(.L_x_606) ;  /* 0x0000000908687547 */ /* 0x000fea000b800000 */
[----:B------:R-:W-:-:S09]  /*13c50*/  UISETP.NE.AND UP0, UPT, UR7, URZ, UPT ;  /* 0x000000ff0700728c */ /* 0x000fd2000bf05270 */
[----:B------:R-:W-:Y:S05]  /*13c60*/  BRA.U !UP0, `(.L_x_607) ;  /* 0x00000005088c7547 */ /* 0x000fea000b800000 */
[----:B------:R-:W0:Y:S01]  /*13c70*/  LDC.64 R14, c[0x0][0x3e8] ;  /* 0x0000fa00ff0e7b82 */ /* 0x000e220000000a00 */
[----:B------:R-:W-:-:S05]  /*13c80*/  SHF.L.U32 R11, R12, 0x1, RZ ;  /* 0x000000010c0b7819 */ /* 0x000fca00000006ff */
[----:B0-----:R-:W-:-:S05]  /*13c90*/  IMAD.WIDE.U32 R14, R11, 0x8, R14 ;  /* 0x000000080b0e7825 */ /* 0x001fca00078e000e */
[----:B-----5:R-:W2:Y:S04]  /*13ca0*/  LDG.E.64 R6, desc[UR8][R14.64] ;  /* 0x000000080e067981 */ /* 0x020ea8000c1e1b00 */
[----:B------:R-:W3:Y:S01]  /*13cb0*/  LDG.E.64 R14, desc[UR8][R14.64+0x8] ;  /* 0x000008080e0e7981 */ /* 0x000ee2000c1e1b00 */
        /* <DEDUP_REMOVED lines=20> */
.L_x_609:
[----:B------:R-:W-:Y:S05]  /*13e00*/  BSYNC.RECONVERGENT B1 ;  /* 0x0000000000017941 */ /* 0x000fea0003800200 */
.L_x_608:
        /* <DEDUP_REMOVED lines=16> */
.L_x_611:
[----:B------:R-:W-:Y:S01]  /*13f10*/  FMUL.FTZ R0, R7, R2 ;  /* 0x0000000207007220 */ /* 0x000fe20000410000 */
[----:B------:R-:W-:-:S03]  /*13f20*/  FMUL.FTZ R2, R2, 0.5 ;  /* 0x3f00000002027820 */ /* 0x000fc60000410000 */
[----:B------:R-:W-:-:S04]  /*13f30*/  FFMA R7, -R0, R0, R7 ;  /* 0x0000000000077223 */ /* 0x000fc80000000107 */
[----:B------:R-:W-:-:S07]  /*13f40*/  FFMA R0, R7, R2, R0 ;  /* 0x0000000207007223 */ /* 0x000fce0000000000 */
.L_x_612:
[----:B------:R-:W-:Y:S05]  /*13f50*/  BSYNC.RECONVERGENT B1 ;  /* 0x0000000000017941 */ /* 0x000fea0003800200 */
.L_x_610:
        /* <DEDUP_REMOVED lines=27> */
.L_x_614:
[----:B------:R-:W-:Y:S05]  /*14110*/  BSYNC.RECONVERGENT B1 ;  /* 0x0000000000017941 */ /* 0x000fea0003800200 */
.L_x_613:
        /* <DEDUP_REMOVED lines=16> */
.L_x_616:
[----:B------:R-:W-:Y:S01]  /*14220*/  FMUL.FTZ R0, R7, R2 ;  /* 0x0000000207007220 */ /* 0x000fe20000410000 */
[----:B------:R-:W-:-:S03]  /*14230*/  FMUL.FTZ R2, R2, 0.5 ;  /* 0x3f00000002027820 */ /* 0x000fc60000410000 */
[----:B------:R-:W-:-:S04]  /*14240*/  FFMA R7, -R0, R0, R7 ;  /* 0x0000000000077223 */ /* 0x000fc80000000107 */
[----:B------:R-:W-:-:S07]  /*14250*/  FFMA R0, R7, R2, R0 ;  /* 0x0000000207007223 */ /* 0x000fce0000000000 */
.L_x_617:
[----:B------:R-:W-:Y:S05]  /*14260*/  BSYNC.RECONVERGENT B1 ;  /* 0x0000000000017941 */ /* 0x000fea0003800200 */
.L_x_615:
[----:B------:R-:W-:Y:S02]  /*14270*/  FSETP.GEU.AND P0, PT, R0, R3, PT ;  /* 0x000000030000720b */ /* 0x000fe40003f0e000 */
[----:B------:R-:W-:Y:S02]  /*14280*/  IADD3 R12, PT, PT, -R12, R11, RZ ;  /* 0x0000000b0c0c7210 */ /* 0x000fe40007ffe1ff */
[----:B------:R-:W-:-:S09]  /*14290*/  FSEL R3, R0, R3, !P0 ;  /* 0x0000000300037208 */ /* 0x000fd20004000000 */
.L_x_607:
[----:B------:R-:W0:Y:S02]  /*142a0*/  LDCU UR5, c[0x0][0x3f0] ;  /* 0x00007e00ff0577ac */ /* 0x000e240008000800 */
[----:B0-----:R-:W-:-:S04]  /*142b0*/  ULOP3.LUT UR5, UR5, 0x1, URZ, 0xc0, !UPT ;  /* 0x0000000105057892 */ /* 0x001fc8000f8ec0ff */
[----:B------:R-:W-:-:S09]  /*142c0*/  UISETP.NE.U32.AND UP0, UPT, UR5, 0x1, UPT ;  /* 0x000000010500788c */ /* 0x000fd2000bf05070 */
[----:B------:R-:W-:Y:S05]  /*142d0*/  BRA.U UP0, `(.L_x_606) ;  /* 0x0000000100c47547 */ /* 0x000fea000b800000 */
[----:B-----5:R-:W0:Y:S01]  /*142e0*/  LDC.64 R6, c[0x0][0x3e8] ;  /* 0x0000fa00ff067b82 */ /* 0x020e220000000a00 */
[----:B------:R-:W-:-:S05]  /*142f0*/  SHF.L.U32 R13, R12, 0x1, RZ ;  /* 0x000000010c0d7819 */ /* 0x000fca00000006ff */
[----:B0-----:R-:W-:-:S05]  /*14300*/  IMAD.WIDE.U32 R12, R13, 0x8, R6 ;  /* 0x000000080d0c7825 */ /* 0x001fca00078e0006 */
[----:B------:R-:W2:Y:S04]  /*14310*/  LDG.E.64 R6, desc[UR8][R12.64] ;  /* 0x000000080c067981 */ /* 0x000ea8000c1e1b00 */
[----:B------:R-:W2:Y:S01]  /*14320*/  LDG.E.64 R10, desc[UR8][R12.64+0x8] ;  /* 0x000008080c0a7981 */ /* 0x000ea2000c1e1b00 */
[----:B------:R-:W-:Y:S01]  /*14330*/  BSSY.RECONVERGENT B1, `(.L_x_618) ;  /* 0x0000014000017945 */ /* 0x000fe20003800200 */
[----:B--2---:R-:W-:Y:S01]  /*14340*/  FADD R8, -R7, R11 ;  /* 0x0000000b07087221 */ /* 0x004fe20000000100 */
[----:B------:R-:W-:Y:S01]  /*14350*/  FADD R10, -R6, R10 ;  /* 0x0000000a060a7221 */ /* 0x000fe20000000100 */
[----:B------:R-:W-:Y:S02]  /*14360*/  FADD R11, R5, -R7 ;  /* 0x80000007050b7221 */ /* 0x000fe40000000000 */
        /* <DEDUP_REMOVED lines=16> */
.L_x_619:
[----:B------:R-:W-:Y:S05]  /*14470*/  BSYNC.RECONVERGENT B1 ;  /* 0x0000000000017941 */ /* 0x000fea0003800200 */
.L_x_618:
        /* <DEDUP_REMOVED lines=16> */
.L_x_621:
[----:B------:R-:W-:Y:S01]  /*14580*/  FMUL.FTZ R0, R5, R2 ;  /* 0x0000000205007220 */ /* 0x000fe20000410000 */
[----:B------:R-:W-:-:S03]  /*14590*/  FMUL.FTZ R2, R2, 0.5 ;  /* 0x3f00000002027820 */ /* 0x000fc60000410000 */
[----:B------:R-:W-:-:S04]  /*145a0*/  FFMA R5, -R0, R0, R5 ;  /* 0x0000000000057223 */ /* 0x000fc80000000105 */
[----:B------:R-:W-:-:S07]  /*145b0*/  FFMA R0, R5, R2, R0 ;  /* 0x0000000205007223 */ /* 0x000fce0000000000 */
.L_x_622:
[----:B------:R-:W-:Y:S05]  /*145c0*/  BSYNC.RECONVERGENT B1 ;  /* 0x0000000000017941 */ /* 0x000fea0003800200 */
.L_x_620:
[----:B------:R-:W-:-:S04]  /*145d0*/  FSETP.GEU.AND P0, PT, R0, R3, PT ;  /* 0x000000030000720b */ /* 0x000fc80003f0e000 */
[----:B------:R-:W-:-:S09]  /*145e0*/  FSEL R3, R0, R3, !P0 ;  /* 0x0000000300037208 */ /* 0x000fd20004000000 */
.L_x_606:
        /* <DEDUP_REMOVED lines=9> */
.L_x_644:
        /* <DEDUP_REMOVED lines=24> */
[----:B------:R-:W-:-:S07]  /*14800*/  MOV R9, 0x14820 ;  /* 0x0001482000097802 */ /* 0x000fce0000000f00 */
[----:B------:R-:W-:Y:S05]  /*14810*/  CALL.REL.NOINC `($__internal_1_$__cuda_sm3x_div_rn_noftz_f32_slowpath) ;  /* 0x000001dc00107944 */ /* 0x000fea0003c00000 */
[----:B------:R-:W-:-:S07]  /*14820*/  MOV R9, R0 ;  /* 0x0000000000097202 */ /* 0x000fce0000000f00 */
.L_x_625:
[----:B------:R-:W-:Y:S05]  /*14830*/  BSYNC.RECONVERGENT B1 ;  /* 0x0000000000017941 */ /* 0x000fea0003800200 */
.L_x_624:
        /* <DEDUP_REMOVED lines=16> */
.L_x_627:
[----:B------:R-:W-:Y:S01]  /*14940*/  FMUL.FTZ R0, R9, R2 ;  /* 0x0000000209007220 */ /* 0x000fe20000410000 */
[----:B------:R-:W-:-:S03]  /*14950*/  FMUL.FTZ R2, R2, 0.5 ;  /* 0x3f00000002027820 */ /* 0x000fc60000410000 */
[----:B------:R-:W-:-:S04]  /*14960*/  FFMA R9, -R0, R0, R9 ;  /* 0x0000000000097223 */ /* 0x000fc80000000109 */
[----:B------:R-:W-:-:S07]  /*14970*/  FFMA R0, R9, R2, R0 ;  /* 0x0000000209007223 */ /* 0x000fce0000000000 */
.L_x_628:
[----:B------:R-:W-:Y:S05]  /*14980*/  BSYNC.RECONVERGENT B1 ;  /* 0x0000000000017941 */ /* 0x000fea0003800200 */
.L_x_626:
[----:B------:R-:W2:Y:S04]  /*14990*/  LDG.E.64 R10, desc[UR8][R6.64+0x10] ;  /* 0x00001008060a7981 */ /* 0x000ea8000c1e1b00 */
[----:B------:R-:W3:Y:S01]  /*149a0*/  LDG.E.64 R14, desc[UR8][R6.64+0x18] ;  /* 0x00001808060e7981 */ /* 0x000ee2000c1e1b00 */
[CC--:B------:R-:W-:Y:S01]  /*149b0*/  FSETP.GEU.AND P1, PT, R0.reuse, R8.reuse, PT ;  /* 0x000000080000720b */ /* 0x0c0fe20003f2e000 */
[----:B------:R-:W-:Y:S03]  /*149c0*/  BSSY.RECONVERGENT B1, `(.L_x_629) ;  /* 0x0000015000017945 */ /* 0x000fe60003800200 */
[----:B------:R-:W-:Y:S01]  /*149d0*/  FSEL R8, R0, R8, !P1 ;  /* 0x0000000800087208 */ /* 0x000fe20004800000 */
[----:B--2---:R-:W-:Y:S01]  /*149e0*/  FADD R2, R5, -R11 ;  /* 0x8000000b05027221 */ /* 0x004fe20000000000 */
        /* <DEDUP_REMOVED lines=18> */
.L_x_630:
[----:B------:R-:W-:Y:S05]  /*14b10*/  BSYNC.RECONVERGENT B1 ;  /* 0x0000000000017941 */ /* 0x000fea0003800200 */
.L_x_629:
        /* <DEDUP_REMOVED lines=16> */
.L_x_632:
[----:B------:R-:W-:Y:S01]  /*14c20*/  FMUL.FTZ R0, R9, R2 ;  /* 0x0000000209007220 */ /* 0x000fe20000410000 */
[----:B------:R-:W-:-:S03]  /*14c30*/  FMUL.FTZ R2, R2, 0.5 ;  /* 0x3f00000002027820 */ /* 0x000fc60000410000 */
[----:B------:R-:W-:-:S04]  /*14c40*/  FFMA R9, -R0, R0, R9 ;  /* 0x0000000000097223 */ /* 0x000fc80000000109 */
[----:B------:R-:W-:-:S07]  /*14c50*/  FFMA R0, R9, R2, R0 ;  /* 0x0000000209007223 */ /* 0x000fce0000000000 */
.L_x_633:
[----:B------:R-:W-:Y:S05]  /*14c60*/  BSYNC.RECONVERGENT B1 ;  /* 0x0000000000017941 */ /* 0x000fea0003800200 */
.L_x_631:
        /* <DEDUP_REMOVED lines=24> */
.L_x_635:
[----:B------:R-:W-:Y:S05]  /*14df0*/  BSYNC.RECONVERGENT B1 ;  /* 0x0000000000017941 */ /* 0x000fea0003800200 */
.L_x_634:
        /* <DEDUP_REMOVED lines=16> */
.L_x_637:
[----:B------:R-:W-:Y:S01]  /*14f00*/  FMUL.FTZ R0, R9, R2 ;  /* 0x0000000209007220 */ /* 0x000fe20000410000 */
[----:B------:R-:W-:-:S03]  /*14f10*/  FMUL.FTZ R2, R2, 0.5 ;  /* 0x3f00000002027820 */ /* 0x000fc60000410000 */
[----:B------:R-:W-:-:S04]  /*14f20*/  FFMA R9, -R0, R0, R9 ;  /* 0x0000000000097223 */ /* 0x000fc80000000109 */
[----:B------:R-:W-:-:S07]  /*14f30*/  FFMA R0, R9, R2, R0 ;  /* 0x0000000209007223 */ /* 0x000fce0000000000 */
.L_x_638:
[----:B------:R-:W-:Y:S05]  /*14f40*/  BSYNC.RECONVERGENT B1 ;  /* 0x0000000000017941 */ /* 0x000fea0003800200 */
.L_x_636:
        /* <DEDUP_REMOVED lines=24> */
.L_x_640:
[----:B------:R-:W-:Y:S05]  /*150d0*/  BSYNC.RECONVERGENT B1 ;  /* 0x0000000000017941 */ /* 0x000fea0003800200 */
.L_x_639:
        /* <DEDUP_REMOVED lines=16> */
.L_x_642:
[----:B------:R-:W-:Y:S01]  /*151e0*/  FMUL.FTZ R0, R7, R2 ;  /* 0x0000000207007220 */ /* 0x000fe20000410000 */
[----:B------:R-:W-:-:S03]  /*151f0*/  FMUL.FTZ R2, R2, 0.5 ;  /* 0x3f00000002027820 */ /* 0x000fc60000410000 */
[----:B------:R-:W-:-:S04]  /*15200*/  FFMA R7, -R0, R0, R7 ;  /* 0x0000000000077223 */ /* 0x000fc80000000107 */
[----:B------:R-:W-:-:S07]  /*15210*/  FFMA R0, R7, R2, R0 ;  /* 0x0000000207007223 */ /* 0x000fce0000000000 */
.L_x_643:
[----:B------:R-:W-:Y:S05]  /*15220*/  BSYNC.RECONVERGENT B1 ;  /* 0x0000000000017941 */ /* 0x000fea0003800200 */
.L_x_641:
[----:B------:R-:W-:-:S04]  /*15230*/  FSETP.GEU.AND P0, PT, R0, R8, PT ;  /* 0x000000080000720b */ /* 0x000fc80003f0e000 */
[----:B------:R-:W-:Y:S01]  /*15240*/  FSEL R8, R0, R8, !P0 ;  /* 0x0000000800087208 */ /* 0x000fe20004000000 */
[----:B------:R-:W-:Y:S08]  /*15250*/  @P4 BRA `(.L_x_644) ;  /* 0xfffffff400084947 */ /* 0x000ff0000383ffff */
.L_x_623:
        /* <DEDUP_REMOVED lines=29> */
.L_x_648:
[----:B------:R-:W-:Y:S05]  /*15430*/  BSYNC.RECONVERGENT B1 ;  /* 0x0000000000017941 */ /* 0x000fea0003800200 */
.L_x_647:
        /* <DEDUP_REMOVED lines=16> */
.L_x_650:
[----:B------:R-:W-:Y:S01]  /*15540*/  FMUL.FTZ R0, R7, R2 ;  /* 0x0000000207007220 */ /* 0x000fe20000410000 */
[----:B------:R-:W-:-:S03]  /*15550*/  FMUL.FTZ R2, R2, 0.5 ;  /* 0x3f00000002027820 */ /* 0x000fc60000410000 */
[----:B------:R-:W-:-:S04]  /*15560*/  FFMA R7, -R0, R0, R7 ;  /* 0x0000000000077223 */ /* 0x000fc80000000107 */
[----:B------:R-:W-:-:S07]  /*15570*/  FFMA R0, R7, R2, R0 ;  /* 0x0000000207007223 */ /* 0x000fce0000000000 */
.L_x_651:
[----:B------:R-:W-:Y:S05]  /*15580*/  BSYNC.RECONVERGENT B1 ;  /* 0x0000000000017941 */ /* 0x000fea0003800200 */
.L_x_649:
        /* <DEDUP_REMOVED lines=27> */
.L_x_653:
[----:B------:R-:W-:Y:S05]  /*15740*/  BSYNC.RECONVERGENT B1 ;  /* 0x0000000000017941 */ /* 0x000fea0003800200 */
.L_x_652:
        /* <DEDUP_REMOVED lines=16> */
.L_x_655:
[----:B------:R-:W-:Y:S01]  /*15850*/  FMUL.FTZ R0, R7, R2 ;  /* 0x0000000207007220 */ /* 0x000fe20000410000 */
[----:B------:R-:W-:-:S03]  /*15860*/  FMUL.FTZ R2, R2, 0.5 ;  /* 0x3f00000002027820 */ /* 0x000fc60000410000 */
[----:B------:R-:W-:-:S04]  /*15870*/  FFMA R7, -R0, R0, R7 ;  /* 0x0000000000077223 */ /* 0x000fc80000000107 */
[----:B------:R-:W-:-:S07]  /*15880*/  FFMA R0, R7, R2, R0 ;  /* 0x0000000207007223 */ /* 0x000fce0000000000 */
.L_x_656:
[----:B------:R-:W-:Y:S05]  /*15890*/  BSYNC.RECONVERGENT B1 ;  /* 0x0000000000017941 */ /* 0x000fea0003800200 */
.L_x_654:
[C---:B------:R-:W-:Y:S02]  /*158a0*/  FSETP.GEU.AND P0, PT, R0.reuse, R8, PT ;  /* 0x000000080000720b */ /* 0x040fe40003f0e000 */
[----:B------:R-:W-:Y:S02]  /*158b0*/  IADD3 R13, PT, PT, -R13, R12, RZ ;  /* 0x0000000c0d0d7210 */ /* 0x000fe40007ffe1ff */
[----:B------:R-:W-:-:S09]  /*158c0*/  FSEL R8, R0, R8, !P0 ;  /* 0x0000000800087208 */ /* 0x000fd20004000000 */
.L_x_646:
        /* <DEDUP_REMOVED lines=29> */
.L_x_658:
[----:B------:R-:W-:Y:S05]  /*15aa0*/  BSYNC.RECONVERGENT B1 ;  /* 0x0000000000017941 */ /* 0x000fea0003800200 */
.L_x_657:
        /* <DEDUP_REMOVED lines=16> */
.L_x_660:
[----:B------:R-:W-:Y:S01]  /*15bb0*/  FMUL.FTZ R0, R5, R2 ;  /* 0x0000000205007220 */ /* 0x000fe20000410000 */
[----:B------:R-:W-:-:S03]  /*15bc0*/  FMUL.FTZ R2, R2, 0.5 ;  /* 0x3f00000002027820 */ /* 0x000fc60000410000 */
[----:B------:R-:W-:-:S04]  /*15bd0*/  FFMA R5, -R0, R0, R5 ;  /* 0x0000000000057223 */ /* 0x000fc80000000105 */
[----:B------:R-:W-:-:S07]  /*15be0*/  FFMA R0, R5, R2, R0 ;  /* 0x0000000205007223 */ /* 0x000fce0000000000 */
.L_x_661:
[----:B------:R-:W-:Y:S05]  /*15bf0*/  BSYNC.RECONVERGENT B1 ;  /* 0x0000000000017941 */ /* 0x000fea0003800200 */
.L_x_659:
[----:B------:R-:W-:-:S04]  /*15c00*/  FSETP.GEU.AND P0, PT, R0, R8, PT ;  /* 0x000000080000720b */ /* 0x000fc80003f0e000 */
[----:B------:R-:W-:-:S09]  /*15c10*/  FSEL R8, R0, R8, !P0 ;  /* 0x0000000800087208 */ /* 0x000fd20004000000 */
.L_x_645:
        /* <DEDUP_REMOVED lines=9> */
.L_x_683:
        /* <DEDUP_REMOVED lines=27> */
.L_x_664:
[----:B------:R-:W-:Y:S05]  /*15e60*/  BSYNC.RECONVERGENT B1 ;  /* 0x0000000000017941 */ /* 0x000fea0003800200 */
.L_x_663:
        /* <DEDUP_REMOVED lines=16> */
.L_x_666:
[----:B------:R-:W-:Y:S01]  /*15f70*/  FMUL.FTZ R0, R9, R2 ;  /* 0x0000000209007220 */ /* 0x000fe20000410000 */
[----:B------:R-:W-:-:S03]  /*15f80*/  FMUL.FTZ R2, R2, 0.5 ;  /* 0x3f00000002027820 */ /* 0x000fc60000410000 */
[----:B------:R-:W-:-:S04]  /*15f90*/  FFMA R9, -R0, R0, R9 ;  /* 0x0000000000097223 */ /* 0x000fc80000000109 */
[----:B------:R-:W-:-:S07]  /*15fa0*/  FFMA R0, R9, R2, R0 ;  /* 0x0000000209007223 */ /* 0x000fce0000000000 */
.L_x_667:
[----:B------:R-:W-:Y:S05]  /*15fb0*/  BSYNC.RECONVERGENT B1 ;  /* 0x0000000000017941 */ /* 0x000fea0003800200 */
.L_x_665:
        /* <DEDUP_REMOVED lines=24> */
[----:B------:R-:W-:-:S07]  /*16140*/  MOV R17, R0 ;  /* 0x0000000000117202 */ /* 0x000fce0000000f00 */
.L_x_669:
[----:B------:R-:W-:Y:S05]  /*16150*/  BSYNC.RECONVERGENT B1 ;  /* 0x0000000000017941 */ /* 0x000fea0003800200 */
.L_x_668:
        /* <DEDUP_REMOVED lines=16> */
.L_x_671:
[----:B------:R-:W-:Y:S01]  /*16260*/  FMUL.FTZ R0, R9, R2 ;  /* 0x0000000209007220 */ /* 0x000fe20000410000 */
[----:B------:R-:W-:-:S03]  /*16270*/  FMUL.FTZ R2, R2, 0.5 ;  /* 0x3f00000002027820 */ /* 0x000fc60000410000 */
[----:B------:R-:W-:-:S04]  /*16280*/  FFMA R9, -R0, R0, R9 ;  /* 0x0000000000097223 */ /* 0x000fc80000000109 */
[----:B------:R-:W-:-:S07]  /*16290*/  FFMA R0, R9, R2, R0 ;  /* 0x0000000209007223 */ /* 0x000fce0000000000 */
.L_x_672:
[----:B------:R-:W-:Y:S05]  /*162a0*/  BSYNC.RECONVERGENT B1 ;  /* 0x0000000000017941 */ /* 0x000fea0003800200 */
.L_x_670:
        /* <DEDUP_REMOVED lines=25> */
.L_x_674:
[----:B------:R-:W-:Y:S05]  /*16440*/  BSYNC.RECONVERGENT B1 ;  /* 0x0000000000017941 */ /* 0x000fea0003800200 */
.L_x_673:
        /* <DEDUP_REMOVED lines=16> */
.L_x_676:
[----:B------:R-:W-:Y:S01]  /*16550*/  FMUL.FTZ R0, R9, R2 ;  /* 0x0000000209007220 */ /* 0x000fe20000410000 */
[----:B------:R-:W-:-:S03]  /*16560*/  FMUL.FTZ R2, R2, 0.5 ;  /* 0x3f00000002027820 */ /* 0x000fc60000410000 */
[----:B------:R-:W-:-:S04]  /*16570*/  FFMA R9, -R0, R0, R9 ;  /* 0x0000000000097223 */ /* 0x000fc80000000109 */
[----:B------:R-:W-:-:S07]  /*16580*/  FFMA R0, R9, R2, R0 ;  /* 0x0000000209007223 */ /* 0x000fce0000000000 */
.L_x_677:
[----:B------:R-:W-:Y:S05]  /*16590*/  BSYNC.RECONVERGENT B1 ;  /* 0x0000000000017941 */ /* 0x000fea0003800200 */
.L_x_675:
        /* <DEDUP_REMOVED lines=24> */
.L_x_679:
[----:B------:R-:W-:Y:S05]  /*16720*/  BSYNC.RECONVERGENT B1 ;  /* 0x0000000000017941 */ /* 0x000fea0003800200 */
.L_x_678:
        /* <DEDUP_REMOVED lines=16> */
.L_x_681:
[----:B------:R-:W-:Y:S01]  /*16830*/  FMUL.FTZ R0, R7, R2 ;  /* 0x0000000207007220 */ /* 0x000fe20000410000 */
[----:B------:R-:W-:-:S03]  /*16840*/  FMUL.FTZ R2, R2, 0.5 ;  /* 0x3f00000002027820 */ /* 0x000fc60000410000 */
[----:B------:R-:W-:-:S04]  /*16850*/  FFMA R7, -R0, R0, R7 ;  /* 0x0000000000077223 */ /* 0x000fc80000000107 */
[----:B------:R-:W-:-:S07]  /*16860*/  FFMA R0, R7, R2, R0 ;  /* 0x0000000207007223 */ /* 0x000fce0000000000 */
.L_x_682:
[----:B------:R-:W-:Y:S05]  /*16870*/  BSYNC.RECONVERGENT B1 ;  /* 0x0000000000017941 */ /* 0x000fea0003800200 */
.L_x_680:
[----:B------:R-:W-:-:S04]  /*16880*/  FSETP.GEU.AND P0, PT, R0, R10, PT ;  /* 0x0000000a0000720b */ /* 0x000fc80003f0e000 */
[----:B------:R-:W-:Y:S01]  /*16890*/  FSEL R10, R0, R10, !P0 ;  /* 0x0000000a000a7208 */ /* 0x000fe20004000000 */
[----:B------:R-:W-:Y:S08]  /*168a0*/  @P4 BRA `(.L_x_683) ;  /* 0xfffffff400004947 */ /* 0x000ff0000383ffff */
.L_x_662:
        /* <DEDUP_REMOVED lines=29> */
.L_x_687:
[----:B------:R-:W-:Y:S05]  /*16a80*/  BSYNC.RECONVERGENT B1 ;  /* 0x0000000000017941 */ /* 0x000fea0003800200 */
.L_x_686:
        /* <DEDUP_REMOVED lines=16> */
.L_x_689:
[----:B------:R-:W-:Y:S01]  /*16b90*/  FMUL.FTZ R0, R7, R2 ;  /* 0x0000000207007220 */ /* 0x000fe20000410000 */
[----:B------:R-:W-:-:S03]  /*16ba0*/  FMUL.FTZ R2, R2, 0.5 ;  /* 0x3f00000002027820 */ /* 0x000fc60000410000 */
[----:B------:R-:W-:-:S04]  /*16bb0*/  FFMA R7, -R0, R0, R7 ;  /* 0x0000000000077223 */ /* 0x000fc80000000107 */
[----:B------:R-:W-:-:S07]  /*16bc0*/  FFMA R0, R7, R2, R0 ;  /* 0x0000000207007223 */ /* 0x000fce0000000000 */
.L_x_690:
[----:B------:R-:W-:Y:S05]  /*16bd0*/  BSYNC.RECONVERGENT B1 ;  /* 0x0000000000017941 */ /* 0x000fea0003800200 */
.L_x_688:
        /* <DEDUP_REMOVED lines=27> */
.L_x_692:
[----:B------:R-:W-:Y:S05]  /*16d90*/  BSYNC.RECONVERGENT B1 ;  /* 0x0000000000017941 */ /* 0x000fea0003800200 */
.L_x_691:
        /* <DEDUP_REMOVED lines=16> */
.L_x_694:
[----:B------:R-:W-:Y:S01]  /*16ea0*/  FMUL.FTZ R0, R7, R2 ;  /* 0x0000000207007220 */ /* 0x000fe20000410000 */
[----:B------:R-:W-:-:S03]  /*16eb0*/  FMUL.FTZ R2, R2, 0.5 ;  /* 0x3f00000002027820 */ /* 0x000fc60000410000 */
[----:B------:R-:W-:-:S04]  /*16ec0*/  FFMA R7, -R0, R0, R7 ;  /* 0x0000000000077223 */ /* 0x000fc80000000107 */
[----:B------:R-:W-:-:S07]  /*16ed0*/  FFMA R0, R7, R2, R0 ;  /* 0x0000000207007223 */ /* 0x000fce0000000000 */
.L_x_695:
[----:B------:R-:W-:Y:S05]  /*16ee0*/  BSYNC.RECONVERGENT B1 ;  /* 0x0000000000017941 */ /* 0x000fea0003800200 */
.L_x_693:
[-C--:B------:R-:W-:Y:S02]  /*16ef0*/  FSETP.GEU.AND P0, PT, R0, R10.reuse, PT ;  /* 0x0000000a0000720b */ /* 0x080fe40003f0e000 */
[----:B------:R-:W-:Y:S02]  /*16f00*/  IADD3 R14, PT, PT, -R14, R15, RZ ;  /* 0x0000000f0e0e7210 */ /* 0x000fe40007ffe1ff */
[----:B------:R-:W-:-:S09]  /*16f10*/  FSEL R10, R0, R10, !P0 ;  /* 0x0000000a000a7208 */ /* 0x000fd20004000000 */
.L_x_685:
        /* <DEDUP_REMOVED lines=29> */
.L_x_697:
[----:B------:R-:W-:Y:S05]  /*170f0*/  BSYNC.RECONVERGENT B1 ;  /* 0x0000000000017941 */ /* 0x000fea0003800200 */
.L_x_696:
        /* <DEDUP_REMOVED lines=16> */
.L_x_699:
[----:B------:R-:W-:Y:S01]  /*17200*/  FMUL.FTZ R0, R5, R2 ;  /* 0x0000000205007220 */ /* 0x000fe20000410000 */
[----:B------:R-:W-:-:S03]  /*17210*/  FMUL.FTZ R2, R2, 0.5 ;  /* 0x3f00000002027820 */ /* 0x000fc60000410000 */
[----:B------:R-:W-:-:S04]  /*17220*/  FFMA R5, -R0, R0, R5 ;  /* 0x0000000000057223 */ /* 0x000fc80000000105 */
[----:B------:R-:W-:-:S07]  /*17230*/  FFMA R0, R5, R2, R0 ;  /* 0x0000000205007223 */ /* 0x000fce0000000000 */
.L_x_700:
[----:B------:R-:W-:Y:S05]  /*17240*/  BSYNC.RECONVERGENT B1 ;  /* 0x0000000000017941 */ /* 0x000fea0003800200 */
.L_x_698:
[----:B------:R-:W-:-:S04]  /*17250*/  FSETP.GEU.AND P0, PT, R0, R10, PT ;  /* 0x0000000a0000720b */ /* 0x000fc80003f0e000 */
[----:B------:R-:W-:-:S09]  /*17260*/  FSEL R10, R0, R10, !P0 ;  /* 0x0000000a000a7208 */ /* 0x000fd20004000000 */
.L_x_684:
        /* <DEDUP_REMOVED lines=9> */
.L_x_722:
        /* <DEDUP_REMOVED lines=27> */
.L_x_703:
[----:B------:R-:W-:Y:S05]  /*174b0*/  BSYNC.RECONVERGENT B1 ;  /* 0x0000000000017941 */ /* 0x000fea0003800200 */
.L_x_702:
        /* <DEDUP_REMOVED lines=16> */
.L_x_705:
[----:B------:R-:W-:Y:S01]  /*175c0*/  FMUL.FTZ R0, R9, R2 ;  /* 0x0000000209007220 */ /* 0x000fe20000410000 */
[----:B------:R-:W-:-:S03]  /*175d0*/  FMUL.FTZ R2, R2, 0.5 ;  /* 0x3f00000002027820 */ /* 0x000fc60000410000 */
[----:B------:R-:W-:-:S04]  /*175e0*/  FFMA R9, -R0, R0, R9 ;  /* 0x0000000000097223 */ /* 0x000fc80000000109 */
[----:B------:R-:W-:-:S07]  /*175f0*/  FFMA R0, R9, R2, R0 ;  /* 0x0000000209007223 */ /* 0x000fce0000000000 */
.L_x_706:
[----:B------:R-:W-:Y:S05]  /*17600*/  BSYNC.RECONVERGENT B1 ;  /* 0x0000000000017941 */ /* 0x000fea0003800200 */
.L_x_704:
        /* <DEDUP_REMOVED lines=25> */
.L_x_708:
[----:B------:R-:W-:Y:S05]  /*177a0*/  BSYNC.RECONVERGENT B1 ;  /* 0x0000000000017941 */ /* 0x000fea0003800200 */
.L_x_707:
        /* <DEDUP_REMOVED lines=16> */
.L_x_710:
[----:B------:R-:W-:Y:S01]  /*178b0*/  FMUL.FTZ R0, R9, R2 ;  /* 0x0000000209007220 */ /* 0x000fe20000410000 */
[----:B------:R-:W-:-:S03]  /*178c0*/  FMUL.FTZ R2, R2, 0.5 ;  /* 0x3f00000002027820 */ /* 0x000fc60000410000 */
[----:B------:R-:W-:-:S04]  /*178d0*/  FFMA R9, -R0, R0, R9 ;  /* 0x0000000000097223 */ /* 0x000fc80000000109 */
[----:B------:R-:W-:-:S07]  /*178e0*/  FFMA R0, R9, R2, R0 ;  /* 0x0000000209007223 */ /* 0x000fce0000000000 */
.L_x_711:
[----:B------:R-:W-:Y:S05]  /*178f0*/  BSYNC.RECONVERGENT B1 ;  /* 0x0000000000017941 */ /* 0x000fea0003800200 */
.L_x_709:
        /* <DEDUP_REMOVED lines=25> */
.L_x_713:
[----:B------:R-:W-:Y:S05]  /*17a90*/  BSYNC.RECONVERGENT B1 ;  /* 0x0000000000017941 */ /* 0x000fea0003800200 */
.L_x_712:
        /* <DEDUP_REMOVED lines=16> */
.L_x_715:
[----:B------:R-:W-:Y:S01]  /*17ba0*/  FMUL.FTZ R0, R9, R2 ;  /* 0x0000000209007220 */ /* 0x000fe20000410000 */
[----:B------:R-:W-:-:S03]  /*17bb0*/  FMUL.FTZ R2, R2, 0.5 ;  /* 0x3f00000002027820 */ /* 0x000fc60000410000 */
[----:B------:R-:W-:-:S04]  /*17bc0*/  FFMA R9, -R0, R0, R9 ;  /* 0x0000000000097223 */ /* 0x000fc80000000109 */
[----:B------:R-:W-:-:S07]  /*17bd0*/  FFMA R0, R9, R2, R0 ;  /* 0x0000000209007223 */ /* 0x000fce0000000000 */
.L_x_716:
[----:B------:R-:W-:Y:S05]  /*17be0*/  BSYNC.RECONVERGENT B1 ;  /* 0x0000000000017941 */ /* 0x000fea0003800200 */
.L_x_714:
        /* <DEDUP_REMOVED lines=24> */
.L_x_718:
[----:B------:R-:W-:Y:S05]  /*17d70*/  BSYNC.RECONVERGENT B1 ;  /* 0x0000000000017941 */ /* 0x000fea0003800200 */
.L_x_717:
        /* <DEDUP_REMOVED lines=16> */
.L_x_720:
[----:B------:R-:W-:Y:S01]  /*17e80*/  FMUL.FTZ R0, R7, R2 ;  /* 0x0000000207007220 */ /* 0x000fe20000410000 */
[----:B------:R-:W-:-:S03]  /*17e90*/  FMUL.FTZ R2, R2, 0.5 ;  /* 0x3f00000002027820 */ /* 0x000fc60000410000 */
[----:B------:R-:W-:-:S04]  /*17ea0*/  FFMA R7, -R0, R0, R7 ;  /* 0x0000000000077223 */ /* 0x000fc80000000107 */
[----:B------:R-:W-:-:S07]  /*17eb0*/  FFMA R0, R7, R2, R0 ;  /* 0x0000000207007223 */ /* 0x000fce0000000000 */
.L_x_721:
[----:B------:R-:W-:Y:S05]  /*17ec0*/  BSYNC.RECONVERGENT B1 ;  /* 0x0000000000017941 */ /* 0x000fea0003800200 */
.L_x_719:
[----:B------:R-:W-:-:S04]  /*17ed0*/  FSETP.GEU.AND P0, PT, R0, R11, PT ;  /* 0x0000000b0000720b */ /* 0x000fc80003f0e000 */
[----:B------:R-:W-:Y:S01]  /*17ee0*/  FSEL R11, R0, R11, !P0 ;  /* 0x0000000b000b7208 */ /* 0x000fe20004000000 */
[----:B------:R-:W-:Y:S08]  /*17ef0*/  @P4 BRA `(.L_x_722) ;  /* 0xfffffff400004947 */ /* 0x000ff0000383ffff */
.L_x_701:
        /* <DEDUP_REMOVED lines=29> */
.L_x_726:
[----:B------:R-:W-:Y:S05]  /*180d0*/  BSYNC.RECONVERGENT B1 ;  /* 0x0000000000017941 */ /* 0x000fea0003800200 */
.L_x_725:
        /* <DEDUP_REMOVED lines=16> */
.L_x_728:
[----:B------:R-:W-:Y:S01]  /*181e0*/  FMUL.FTZ R0, R7, R2 ;  /* 0x0000000207007220 */ /* 0x000fe20000410000 */
[----:B------:R-:W-:-:S03]  /*181f0*/  FMUL.FTZ R2, R2, 0.5 ;  /* 0x3f00000002027820 */ /* 0x000fc60000410000 */
[----:B------:R-:W-:-:S04]  /*18200*/  FFMA R7, -R0, R0, R7 ;  /* 0x0000000000077223 */ /* 0x000fc80000000107 */
[----:B------:R-:W-:-:S07]  /*18210*/  FFMA R0, R7, R2, R0 ;  /* 0x0000000207007223 */ /* 0x000fce0000000000 */
.L_x_729:
[----:B------:R-:W-:Y:S05]  /*18220*/  BSYNC.RECONVERGENT B1 ;  /* 0x0000000000017941 */ /* 0x000fea0003800200 */
.L_x_727:
        /* <DEDUP_REMOVED lines=27> */
.L_x_731:
[----:B------:R-:W-:Y:S05]  /*183e0*/  BSYNC.RECONVERGENT B1 ;  /* 0x0000000000017941 */ /* 0x000fea0003800200 */
.L_x_730:
        /* <DEDUP_REMOVED lines=16> */
.L_x_733:
[----:B------:R-:W-:Y:S01]  /*184f0*/  FMUL.FTZ R0, R7, R2 ;  /* 0x0000000207007220 */ /* 0x000fe20000410000 */
[----:B------:R-:W-:-:S03]  /*18500*/  FMUL.FTZ R2, R2, 0.5 ;  /* 0x3f00000002027820 */ /* 0x000fc60000410000 */
[----:B------:R-:W-:-:S04]  /*18510*/  FFMA R7, -R0, R0, R7 ;  /* 0x0000000000077223 */ /* 0x000fc80000000107 */
[----:B------:R-:W-:-:S07]  /*18520*/  FFMA R0, R7, R2, R0 ;  /* 0x0000000207007223 */ /* 0x000fce0000000000 */
.L_x_734:
[----:B------:R-:W-:Y:S05]  /*18530*/  BSYNC.RECONVERGENT B1 ;  /* 0x0000000000017941 */ /* 0x000fea0003800200 */
.L_x_732:
[CC--:B------:R-:W-:Y:S02]  /*18540*/  FSETP.GEU.AND P0, PT, R0.reuse, R11.reuse, PT ;  /* 0x0000000b0000720b */ /* 0x0c0fe40003f0e000 */
[----:B------:R-:W-:Y:S02]  /*18550*/  IADD3 R15, PT, PT, -R15, R14, RZ ;  /* 0x0000000e0f0f7210 */ /* 0x000fe40007ffe1ff */
[----:B------:R-:W-:-:S09]  /*18560*/  FSEL R11, R0, R11, !P0 ;  /* 0x0000000b000b7208 */ /* 0x000fd20004000000 */
.L_x_724:
        /* <DEDUP_REMOVED lines=29> */
.L_x_736:
[----:B------:R-:W-:Y:S05]  /*18740*/  BSYNC.RECONVERGENT B1 ;  /* 0x0000000000017941 */ /* 0x000fea0003800200 */
.L_x_735:
        /* <DEDUP_REMOVED lines=16> */
.L_x_738:
[----:B------:R-:W-:Y:S01]  /*18850*/  FMUL.FTZ R0, R5, R2 ;  /* 0x0000000205007220 */ /* 0x000fe20000410000 */
[----:B------:R-:W-:-:S03]  /*18860*/  FMUL.FTZ R2, R2, 0.5 ;  /* 0x3f00000002027820 */ /* 0x000fc60000410000 */
[----:B------:R-:W-:-:S04]  /*18870*/  FFMA R5, -R0, R0, R5 ;  /* 0x0000000000057223 */ /* 0x000fc80000000105 */
[----:B------:R-:W-:-:S07]  /*18880*/  FFMA R0, R5, R2, R0 ;  /* 0x0000000205007223 */ /* 0x000fce0000000000 */
.L_x_739:
[----:B------:R-:W-:Y:S05]  /*18890*/  BSYNC.RECONVERGENT B1 ;  /* 0x0000000000017941 */ /* 0x000fea0003800200 */
.L_x_737:
[----:B------:R-:W-:-:S04]  /*188a0*/  FSETP.GEU.AND P0, PT, R0, R11, PT ;  /* 0x0000000b0000720b */ /* 0x000fc80003f0e000 */
[----:B------:R-:W-:-:S09]  /*188b0*/  FSEL R11, R0, R11, !P0 ;  /* 0x0000000b000b7208 */ /* 0x000fd20004000000 */
.L_x_723:
        /* <DEDUP_REMOVED lines=9> */
.L_x_761:
        /* <DEDUP_REMOVED lines=27> */
.L_x_742:
[----:B------:R-:W-:Y:S05]  /*18b00*/  BSYNC.RECONVERGENT B1 ;  /* 0x0000000000017941 */ /* 0x000fea0003800200 */
.L_x_741:
        /* <DEDUP_REMOVED lines=16> */
.L_x_744:
[----:B------:R-:W-:Y:S01]  /*18c10*/  FMUL.FTZ R0, R9, R2 ;  /* 0x0000000209007220 */ /* 0x000fe20000410000 */
[----:B------:R-:W-:-:S03]  /*18c20*/  FMUL.FTZ R2, R2, 0.5 ;  /* 0x3f00000002027820 */ /* 0x000fc60000410000 */
[----:B------:R-:W-:-:S04]  /*18c30*/  FFMA R9, -R0, R0, R9 ;  /* 0x0000000000097223 */ /* 0x000fc80000000109 */
[----:B------:R-:W-:-:S07]  /*18c40*/  FFMA R0, R9, R2, R0 ;  /* 0x0000000209007223 */ /* 0x000fce0000000000 */
.L_x_745:
[----:B------:R-:W-:Y:S05]  /*18c50*/  BSYNC.RECONVERGENT B1 ;  /* 0x0000000000017941 */ /* 0x000fea0003800200 */
.L_x_743:
        /* <DEDUP_REMOVED lines=25> */
.L_x_747:
[----:B------:R-:W-:Y:S05]  /*18df0*/  BSYNC.RECONVERGENT B1 ;  /* 0x0000000000017941 */ /* 0x000fea0003800200 */
.L_x_746:
        /* <DEDUP_REMOVED lines=16> */
.L_x_749:
[----:B------:R-:W-:Y:S01]  /*18f00*/  FMUL.FTZ R0, R9, R2 ;  /* 0x0000000209007220 */ /* 0x000fe20000410000 */
[----:B------:R-:W-:-:S03]  /*18f10*/  FMUL.FTZ R2, R2, 0.5 ;  /* 0x3f00000002027820 */ /* 0x000fc60000410000 */
[----:B------:R-:W-:-:S04]  /*18f20*/  FFMA R9, -R0, R0, R9 ;  /* 0x0000000000097223 */ /* 0x000fc80000000109 */
[----:B------:R-:W-:-:S07]  /*18f30*/  FFMA R0, R9, R2, R0 ;  /* 0x0000000209007223 */ /* 0x000fce0000000000 */
.L_x_750:
[----:B------:R-:W-:Y:S05]  /*18f40*/  BSYNC.RECONVERGENT B1 ;  /* 0x0000000000017941 */ /* 0x000fea0003800200 */
.L_x_748:
        /* <DEDUP_REMOVED lines=25> */
.L_x_752:
[----:B------:R-:W-:Y:S05]  /*190e0*/  BSYNC.RECONVERGENT B1 ;  /* 0x0000000000017941 */ /* 0x000fea0003800200 */
.L_x_751:
        /* <DEDUP_REMOVED lines=16> */
.L_x_754:
[----:B------:R-:W-:Y:S01]  /*191f0*/  FMUL.FTZ R0, R9, R2 ;  /* 0x0000000209007220 */ /* 0x000fe20000410000 */
[----:B------:R-:W-:-:S03]  /*19200*/  FMUL.FTZ R2, R2, 0.5 ;  /* 0x3f00000002027820 */ /* 0x000fc60000410000 */
[----:B------:R-:W-:-:S04]  /*19210*/  FFMA R9, -R0, R0, R9 ;  /* 0x0000000000097223 */ /* 0x000fc80000000109 */
[----:B------:R-:W-:-:S07]  /*19220*/  FFMA R0, R9, R2, R0 ;  /* 0x0000000209007223 */ /* 0x000fce0000000000 */
.L_x_755:
[----:B------:R-:W-:Y:S05]  /*19230*/  BSYNC.RECONVERGENT B1 ;  /* 0x0000000000017941 */ /* 0x000fea0003800200 */
.L_x_753:
        /* <DEDUP_REMOVED lines=24> */
.L_x_757:
[----:B------:R-:W-:Y:S05]  /*193c0*/  BSYNC.RECONVERGENT B1 ;  /* 0x0000000000017941 */ /* 0x000fea0003800200 */
.L_x_756:
        /* <DEDUP_REMOVED lines=16> */
.L_x_759:
[----:B------:R-:W-:Y:S01]  /*194d0*/  FMUL.FTZ R0, R7, R2 ;  /* 0x0000000207007220 */ /* 0x000fe20000410000 */
[----:B------:R-:W-:-:S03]  /*194e0*/  FMUL.FTZ R2, R2, 0.5 ;  /* 0x3f00000002027820 */ /* 0x000fc60000410000 */
[----:B------:R-:W-:-:S04]  /*194f0*/  FFMA R7, -R0, R0, R7 ;  /* 0x0000000000077223 */ /* 0x000fc80000000107 */
[----:B------:R-:W-:-:S07]  /*19500*/  FFMA R0, R7, R2, R0 ;  /* 0x0000000207007223 */ /* 0x000fce0000000000 */
.L_x_760:
[----:B------:R-:W-:Y:S05]  /*19510*/  BSYNC.RECONVERGENT B1 ;  /* 0x0000000000017941 */ /* 0x000fea0003800200 */
.L_x_758:
[----:B------:R-:W-:-:S04]  /*19520*/  FSETP.GEU.AND P0, PT, R0, R15, PT ;  /* 0x0000000f0000720b */ /* 0x000fc80003f0e000 */
[----:B------:R-:W-:Y:S01]  /*19530*/  FSEL R15, R0, R15, !P0 ;  /* 0x0000000f000f7208 */ /* 0x000fe20004000000 */
[----:B------:R-:W-:Y:S08]  /*19540*/  @P4 BRA `(.L_x_761) ;  /* 0xfffffff400004947 */ /* 0x000ff0000383ffff */
.L_x_740:
        /* <DEDUP_REMOVED lines=29> */
.L_x_765:
[----:B------:R-:W-:Y:S05]  /*19720*/  BSYNC.RECONVERGENT B1 ;  /* 0x0000000000017941 */ /* 0x000fea0003800200 */
.L_x_764:
        /* <DEDUP_REMOVED lines=16> */
.L_x_767:
[----:B------:R-:W-:Y:S01]  /*19830*/  FMUL.FTZ R0, R7, R2 ;  /* 0x0000000207007220 */ /* 0x000fe20000410000 */
[----:B------:R-:W-:-:S03]  /*19840*/  FMUL.FTZ R2, R2, 0.5 ;  /* 0x3f00000002027820 */ /* 0x000fc60000410000 */
[----:B------:R-:W-:-:S04]  /*19850*/  FFMA R7, -R0, R0, R7 ;  /* 0x0000000000077223 */ /* 0x000fc80000000107 */
[----:B------:R-:W-:-:S07]  /*19860*/  FFMA R0, R7, R2, R0 ;  /* 0x0000000207007223 */ /* 0x000fce0000000000 */
.L_x_768:
[----:B------:R-:W-:Y:S05]  /*19870*/  BSYNC.RECONVERGENT B1 ;  /* 0x0000000000017941 */ /* 0x000fea0003800200 */
.L_x_766:
        /* <DEDUP_REMOVED lines=27> */
.L_x_770:
[----:B------:R-:W-:Y:S05]  /*19a30*/  BSYNC.RECONVERGENT B1 ;  /* 0x0000000000017941 */ /* 0x000fea0003800200 */
.L_x_769:
        /* <DEDUP_REMOVED lines=16> */
.L_x_772:
[----:B------:R-:W-:Y:S01]  /*19b40*/  FMUL.FTZ R0, R7, R2 ;  /* 0x0000000207007220 */ /* 0x000fe20000410000 */
[----:B------:R-:W-:-:S03]  /*19b50*/  FMUL.FTZ R2, R2, 0.5 ;  /* 0x3f00000002027820 */ /* 0x000fc60000410000 */
[----:B------:R-:W-:-:S04]  /*19b60*/  FFMA R7, -R0, R0, R7 ;  /* 0x0000000000077223 */ /* 0x000fc80000000107 */
[----:B------:R-:W-:-:S07]  /*19b70*/  FFMA R0, R7, R2, R0 ;  /* 0x0000000207007223 */ /* 0x000fce0000000000 */
.L_x_773:
[----:B------:R-:W-:Y:S05]  /*19b80*/  BSYNC.RECONVERGENT B1 ;  /* 0x0000000000017941 */ /* 0x000fea0003800200 */
.L_x_771:
[-C--:B------:R-:W-:Y:S02]  /*19b90*/  FSETP.GEU.AND P0, PT, R0, R15.reuse, PT ;  /* 0x0000000f0000720b */ /* 0x080fe40003f0e000 */
[----:B------:R-:W-:Y:S02]  /*19ba0*/  IADD3 R20, PT, PT, -R20, R14, RZ ;  /* 0x0000000e14147210 */ /* 0x000fe40007ffe1ff */
[----:B------:R-:W-:-:S09]  /*19bb0*/  FSEL R15, R0, R15, !P0 ;  /* 0x0000000f000f7208 */ /* 0x000fd20004000000 */
.L_x_763:
        /* <DEDUP_REMOVED lines=29> */
.L_x_775:
[----:B------:R-:W-:Y:S05]  /*19d90*/  BSYNC.RECONVERGENT B1 ;  /* 0x0000000000017941 */ /* 0x000fea0003800200 */
.L_x_774:
        /* <DEDUP_REMOVED lines=16> */
.L_x_777:
[----:B------:R-:W-:Y:S01]  /*19ea0*/  FMUL.FTZ R0, R5, R2 ;  /* 0x0000000205007220 */ /* 0x000fe20000410000 */
[----:B------:R-:W-:-:S03]  /*19eb0*/  FMUL.FTZ R2, R2, 0.5 ;  /* 0x3f00000002027820 */ /* 0x000fc60000410000 */
[----:B------:R-:W-:-:S04]  /*19ec0*/  FFMA R5, -R0, R0, R5 ;  /* 0x0000000000057223 */ /* 0x000fc80000000105 */
[----:B------:R-:W-:-:S07]  /*19ed0*/  FFMA R0, R5, R2, R0 ;  /* 0x0000000205007223 */ /* 0x000fce0000000000 */
.L_x_778:
[----:B------:R-:W-:Y:S05]  /*19ee0*/  BSYNC.RECONVERGENT B1 ;  /* 0x0000000000017941 */ /* 0x000fea0003800200 */
.L_x_776:
[----:B------:R-:W-:-:S04]  /*19ef0*/  FSETP.GEU.AND P0, PT, R0, R15, PT ;  /* 0x0000000f0000720b */ /* 0x000fc80003f0e000 */
[----:B------:R-:W-:-:S09]  /*19f00*/  FSEL R15, R0, R15, !P0 ;  /* 0x0000000f000f7208 */ /* 0x000fd20004000000 */
.L_x_762:
[----:B------:R-:W-:Y:S01]  /*19f10*/  FADD R30, R30, R31 ;  /* 0x0000001f1e1e7221 */ /* 0x000fe20000000000 */
        /* <DEDUP_REMOVED lines=10> */
[----:B------:R-:W-:-:S02]  /*19fc0*/  FADD R8, R8, R11 ;  /* 0x0000000b08087221 */ /* 0x000fc40000000000 */
[----:B------:R-:W-:Y:S02]  /*19fd0*/  FADD R26, R29, R26 ;  /* 0x0000001a1d1a7221 */ /* 0x000fe40000000000 */
[----:B------:R-:W-:-:S04]  /*19fe0*/  FADD R3, R3, R8 ;  /* 0x0000000803037221 */ /* 0x000fc80000000000 */
[----:B------:R-:W-:-:S07]  /*19ff0*/  FADD R33, R26, R3 ;  /* 0x000000031a217221 */ /* 0x000fce0000000000 */
.L_x_154:
[----:B------:R-:W0:Y:S02]  /*1a000*/  LDCU UR18, c[0x0][0x3c0] ;  /* 0x00007800ff1277ac */ /* 0x000e240008000800 */
[----:B0-----:R-:W-:-:S04]  /*1a010*/  USHF.L.U32 UR5, UR18, 0xc, URZ ;  /* 0x0000000c12057899 */ /* 0x001fc800080006ff */
[----:B------:R-:W-:Y:S02]  /*1a020*/  USHF.R.S32.HI UR4, URZ, 0x1f, UR5 ;  /* 0x0000001fff047899 */ /* 0x000fe40008011405 */
[----:B------:R-:W-:-:S04]  /*1a030*/  UISETP.GE.U32.AND UP0, UPT, UR10, UR5, UPT ;  /* 0x000000050a00728c */ /* 0x000fc8000bf06070 */
[----:B------:R-:W-:-:S09]  /*1a040*/  UISETP.GE.U32.AND.EX UP0, UPT, UR6, UR4, UPT, UP0 ;  /* 0x000000040600728c */ /* 0x000fd2000bf06100 */
[----:B------:R-:W-:Y:S05]  /*1a050*/  BRA.U !UP0, `(.L_x_779) ;  /* 0x0000017d08dc7547 */ /* 0x000fea000b800000 */
[----:B------:R-:W0:Y:S01]  /*1a060*/  LDCU.64 UR24, c[0x0][0x3b8] ;  /* 0x00007700ff1877ac */ /* 0x000e220008000a00 */
[----:B------:R-:W-:Y:S01]  /*1a070*/  UIADD3 UR15, UP1, UPT, UR12, UR5, URZ ;  /* 0x000000050c0f7290 */ /* 0x000fe2000ff3e0ff */
[----:B------:R-:W2:Y:S03]  /*1a080*/  LDCU UR7, c[0x0][0x3f0] ;  /* 0x00007e00ff0777ac */ /* 0x000ea60008000800 */
[----:B------:R-:W-:-:S03]  /*1a090*/  UIADD3.X UR6, UPT, UPT, URZ, UR4, URZ, UP1, !UPT ;  /* 0x00000004ff067290 */ /* 0x000fc60008ffe4ff */
[----:B------:R-:W-:Y:S01]  /*1a0a0*/  UMOV UR4, URZ ;  /* 0x000000ff00047c82 */ /* 0x000fe20008000000 */
[----:B0-----:R-:W-:-:S04]  /*1a0b0*/  UIADD3 UR16, UP0, UPT, UR24, -0x1000, URZ ;  /* 0xfffff00018107890 */ /* 0x001fc8000ff1e0ff */
[----:B------:R-:W-:Y:S02]  /*1a0c0*/  UIADD3.X UR17, UPT, UPT, UR25, -0x1, URZ, UP0, !UPT ;  /* 0xffffffff19117890 */ /* 0x000fe400087fe4ff */
[----:B------:R-:W-:Y:S02]  /*1a0d0*/  UISETP.GT.U32.AND UP0, UPT, UR15, UR16, UPT ;  /* 0x000000100f00728c */ /* 0x000fe4000bf04070 */
[----:B--2---:R-:W-:Y:S02]  /*1a0e0*/  UIADD3 UR19, UPT, UPT, UR7, -0x1, URZ ;  /* 0xffffffff07137890 */ /* 0x004fe4000fffe0ff */
[----:B------:R-:W-:Y:S02]  /*1a0f0*/  UISETP.GT.U32.AND.EX UP0, UPT, UR6, UR17, UPT, UP0 ;  /* 0x000000110600728c */ /* 0x000fe4000bf04100 */
[----:B------:R-:W-:Y:S02]  /*1a100*/  ULOP3.LUT UR20, UR7, 0x3, URZ, 0xc0, !UPT ;  /* 0x0000000307147892 */ /* 0x000fe4000f8ec0ff */
[----:B------:R-:W-:-:S02]  /*1a110*/  ULOP3.LUT UR22, UR7, 0x7ffffffc, URZ, 0xc0, !UPT ;  /* 0x7ffffffc07167892 */ /* 0x000fc4000f8ec0ff */
[----:B------:R-:W-:-:S03]  /*1a120*/  ULOP3.LUT UR7, UR7, 0x1, URZ, 0xc0, !UPT ;  /* 0x0000000107077892 */ /* 0x000fc6000f8ec0ff */
[----:B------:R-:W-:Y:S09]  /*1a130*/  BRA.U UP0, `(.L_x_780) ;  /* 0x00000161009c7547 */ /* 0x000ff2000b800000 */
[----:B------:R-:W-:-:S12]  /*1a140*/  UIADD3 UR21, UPT, UPT, UR20, -0x1, URZ ;  /* 0xffffffff14157890 */ /* 0x000fd8000fffe0ff */
.L_x_1406:
[----:B------:R-:W0:Y:S01]  /*1a150*/  LDCU UR5, c[0x0][0x3f0] ;  /* 0x00007e00ff0577ac */ /* 0x000e220008000800 */
[----:B------:R-:W-:Y:S02]  /*1a160*/  MOV R30, 0x7f800000 ;  /* 0x7f800000001e7802 */ /* 0x000fe40000000f00 */
[----:B------:R-:W-:Y:S02]  /*1a170*/  MOV R27, 0x7f7fffff ;  /* 0x7f7fffff001b7802 */ /* 0x000fe40000000f00 */
[----:B------:R-:W-:Y:S02]  /*1a180*/  MOV R8, 0x7f7fffff ;  /* 0x7f7fffff00087802 */ /* 0x000fe40000000f00 */
[----:B-1----:R-:W-:Y:S02]  /*1a190*/  MOV R0, 0x7f800000 ;  /* 0x7f80000000007802 */ /* 0x002fe40000000f00 */
[----:B------:R-:W-:Y:S01]  /*1a1a0*/  MOV R2, 0x7f800000 ;  /* 0x7f80000000027802 */ /* 0x000fe20000000f00 */
[----:B0-----:R-:W-:-:S09]  /*1a1b0*/  UISETP.GE.AND UP0, UPT, UR5, 0x1, UPT ;  /* 0x000000010500788c */ /* 0x001fd2000bf06270 */
[----:B------:R-:W-:Y:S05]  /*1a1c0*/  BRA.U !UP0, `(.L_x_781) ;  /* 0x0000016108287547 */ /* 0x000fea000b800000 */
[----:B------:R-:W0:Y:S01]  /*1a1d0*/  S2R R3, SR_TID.X ;  /* 0x0000000000037919 */ /* 0x000e220000002100 */
[----:B------:R-:W1:Y:S01]  /*1a1e0*/  LDCU.64 UR24, c[0x0][0x380] ;  /* 0x00007000ff1877ac */ /* 0x000e620008000a00 */
[----:B0-----:R-:W-:-:S04]  /*1a1f0*/  IADD3 R0, P0, PT, R3, UR15, RZ ;  /* 0x0000000f03007c10 */ /* 0x001fc8000ff1e0ff */
[----:B------:R-:W-:Y:S02]  /*1a200*/  IADD3.X R3, PT, PT, RZ, UR6, RZ, P0, !PT ;  /* 0x00000006ff037c10 */ /* 0x000fe400087fe4ff */
[----:B-1----:R-:W-:-:S04]  /*1a210*/  LEA R14, P0, R0, UR24, 0x3 ;  /* 0x00000018000e7c11 */ /* 0x002fc8000f8018ff */
[----:B------:R-:W-:-:S05]  /*1a220*/  LEA.HI.X R15, R0, UR25, R3, 0x3, P0 ;  /* 0x00000019000f7c11 */ /* 0x000fca00080f1c03 */
[----:B-----5:R0:W5:Y:S01]  /*1a230*/  LDG.E.64 R4, desc[UR8][R14.64] ;  /* 0x000000080e047981 */ /* 0x020162000c1e1b00 */
[----:B------:R-:W-:Y:S01]  /*1a240*/  UISETP.GE.U32.AND UP0, UPT, UR19, 0x3, UPT ;  /* 0x000000031300788c */ /* 0x000fe2000bf06070 */
[----:B------:R-:W-:Y:S01]  /*1a250*/  HFMA2 R3, -RZ, RZ, 0, 0 ;  /* 0x00000000ff037431 */ /* 0x000fe200000001ff */
[----:B------:R-:W-:-:S07]  /*1a260*/  MOV R27, 0x7f7fffff ;  /* 0x7f7fffff001b7802 */ /* 0x000fce0000000f00 */
[----:B0-----:R-:W-:Y:S05]  /*1a270*/  BRA.U !UP0, `(.L_x_782) ;  /* 0x0000000d08047547 */ /* 0x001fea000b800000 */
[----:B------:R-:W0:Y:S01]  /*1a280*/  LDC.64 R20, c[0x0][0x3e8] ;  /* 0x0000fa00ff147b82 */ /* 0x000e220000000a00 */
[----:B------:R-:W-:Y:S02]  /*1a290*/  MOV R27, 0x7f7fffff ;  /* 0x7f7fffff001b7802 */ /* 0x000fe40000000f00 */
[----:B------:R-:W-:-:S07]  /*1a2a0*/  MOV R3, RZ ;  /* 0x000000ff00037202 */ /* 0x000fce0000000f00 */
.L_x_803:
[----:B------:R-:W-:-:S05]  /*1a2b0*/  SHF.L.U32 R7, R3, 0x1, RZ ;  /* 0x0000000103077819 */ /* 0x000fca00000006ff */
[----:B0-----:R-:W-:-:S05]  /*1a2c0*/  IMAD.WIDE.U32 R6, R7, 0x8, R20 ;  /* 0x0000000807067825 */ /* 0x001fca00078e0014 */
[----:B------:R-:W2:Y:S04]  /*1a2d0*/  LDG.E.64 R10, desc[UR8][R6.64] ;  /* 0x00000008060a7981 */ /* 0x000ea8000c1e1b00 */
[----:B------:R-:W2:Y:S01]  /*1a2e0*/  LDG.E.64 R12, desc[UR8][R6.64+0x8] ;  /* 0x00000808060c7981 */ /* 0x000ea2000c1e1b00 */
[----:B------:R-:W-:Y:S01]  /*1a2f0*/  IADD3 R3, PT, PT, R3, 0x4, RZ ;  /* 0x0000000403037810 */ /* 0x000fe20007ffe0ff */
[----:B------:R-:W-:Y:S03]  /*1a300*/  BSSY.RECONVERGENT B1, `(.L_x_783) ;  /* 0x0000015000017945 */ /* 0x000fe60003800200 */
[----:B------:R-:W-:Y:S01]  /*1a310*/  ISETP.NE.AND P4, PT, R3, UR22, PT ;  /* 0x0000001603007c0c */ /* 0x000fe2000bf85270 */
[----:B--2---:R-:W-:Y:S01]  /*1a320*/  FADD R8, -R11, R13 ;  /* 0x0000000d0b087221 */ /* 0x004fe20000000100 */
[----:B------:R-:W-:Y:S01]  /*1a330*/  FADD R12, -R10, R12 ;  /* 0x0000000c0a0c7221 */ /* 0x000fe20000000100 */
[----:B-----5:R-:W-:-:S02]  /*1a340*/  FADD R13, R5, -R11 ;  /* 0x8000000b050d7221 */ /* 0x020fc40000000000 */
        /* <DEDUP_REMOVED lines=16> */
.L_x_784:
[----:B------:R-:W-:Y:S05]  /*1a450*/  BSYNC.RECONVERGENT B1 ;  /* 0x0000000000017941 */ /* 0x000fea0003800200 */
.L_x_783:
        /* <DEDUP_REMOVED lines=16> */
.L_x_786:
[----:B------:R-:W-:Y:S01]  /*1a560*/  FMUL.FTZ R0, R9, R2 ;  /* 0x0000000209007220 */ /* 0x000fe20000410000 */
[----:B------:R-:W-:-:S03]  /*1a570*/  FMUL.FTZ R2, R2, 0.5 ;  /* 0x3f00000002027820 */ /* 0x000fc60000410000 */
[----:B------:R-:W-:-:S04]  /*1a580*/  FFMA R9, -R0, R0, R9 ;  /* 0x0000000000097223 */ /* 0x000fc80000000109 */
[----:B------:R-:W-:-:S07]  /*1a590*/  FFMA R0, R9, R2, R0 ;  /* 0x0000000209007223 */ /* 0x000fce0000000000 */
.L_x_787:
[----:B------:R-:W-:Y:S05]  /*1a5a0*/  BSYNC.RECONVERGENT B1 ;  /* 0x0000000000017941 */ /* 0x000fea0003800200 */
.L_x_785:
[----:B------:R-:W2:Y:S04]  /*1a5b0*/  LDG.E.64 R10, desc[UR8][R6.64+0x10] ;  /* 0x00001008060a7981 */ /* 0x000ea8000c1e1b00 */
[----:B------:R-:W2:Y:S01]  /*1a5c0*/  LDG.E.64 R8, desc[UR8][R6.64+0x18] ;  /* 0x0000180806087981 */ /* 0x000ea2000c1e1b00 */
[----:B------:R-:W-:Y:S01]  /*1a5d0*/  FSETP.GEU.AND P1, PT, R0, R27, PT ;  /* 0x0000001b0000720b */ /* 0x000fe20003f2e000 */
        /* <DEDUP_REMOVED lines=21> */
.L_x_789:
[----:B------:R-:W-:Y:S05]  /*1a730*/  BSYNC.RECONVERGENT B1 ;  /* 0x0000000000017941 */ /* 0x000fea0003800200 */
.L_x_788:
        /* <DEDUP_REMOVED lines=16> */
.L_x_791:
[----:B------:R-:W-:Y:S01]  /*1a840*/  FMUL.FTZ R0, R9, R2 ;  /* 0x0000000209007220 */ /* 0x000fe20000410000 */
[----:B------:R-:W-:-:S03]  /*1a850*/  FMUL.FTZ R2, R2, 0.5 ;  /* 0x3f00000002027820 */ /* 0x000fc60000410000 */
[----:B------:R-:W-:-:S04]  /*1a860*/  FFMA R9, -R0, R0, R9 ;  /* 0x0000000000097223 */ /* 0x000fc80000000109 */
[----:B------:R-:W-:-:S07]  /*1a870*/  FFMA R0, R9, R2, R0 ;  /* 0x0000000209007223 */ /* 0x000fce0000000000 */
.L_x_792:
[----:B------:R-:W-:Y:S05]  /*1a880*/  BSYNC.RECONVERGENT B1 ;  /* 0x0000000000017941 */ /* 0x000fea0003800200 */
.L_x_790:
        /* <DEDUP_REMOVED lines=24> */
.L_x_794:
[----:B------:R-:W-:Y:S05]  /*1aa10*/  BSYNC.RECONVERGENT B1 ;  /* 0x0000000000017941 */ /* 0x000fea0003800200 */
.L_x_793:
        /* <DEDUP_REMOVED lines=16> */
.L_x_796:
[----:B------:R-:W-:Y:S01]  /*1ab20*/  FMUL.FTZ R0, R9, R2 ;  /* 0x0000000209007220 */ /* 0x000fe20000410000 */
[----:B------:R-:W-:-:S03]  /*1ab30*/  FMUL.FTZ R2, R2, 0.5 ;  /* 0x3f00000002027820 */ /* 0x000fc60000410000 */
[----:B------:R-:W-:-:S04]  /*1ab40*/  FFMA R9, -R0, R0, R9 ;  /* 0x0000000000097223 */ /* 0x000fc80000000109 */
[----:B------:R-:W-:-:S07]  /*1ab50*/  FFMA R0, R9, R2, R0 ;  /* 0x0000000209007223 */ /* 0x000fce0000000000 */
.L_x_797:
[----:B------:R-:W-:Y:S05]  /*1ab60*/  BSYNC.RECONVERGENT B1 ;  /* 0x0000000000017941 */ /* 0x000fea0003800200 */
.L_x_795:
        /* <DEDUP_REMOVED lines=24> */
.L_x_799:
[----:B------:R-:W-:Y:S05]  /*1acf0*/  BSYNC.RECONVERGENT B1 ;  /* 0x0000000000017941 */ /* 0x000fea0003800200 */
.L_x_798:
        /* <DEDUP_REMOVED lines=16> */
.L_x_801:
[----:B------:R-:W-:Y:S01]  /*1ae00*/  FMUL.FTZ R0, R7, R2 ;  /* 0x0000000207007220 */ /* 0x000fe20000410000 */
[----:B------:R-:W-:-:S03]  /*1ae10*/  FMUL.FTZ R2, R2, 0.5 ;  /* 0x3f00000002027820 */ /* 0x000fc60000410000 */
[----:B------:R-:W-:-:S04]  /*1ae20*/  FFMA R7, -R0, R0, R7 ;  /* 0x0000000000077223 */ /* 0x000fc80000000107 */
[----:B------:R-:W-:-:S07]  /*1ae30*/  FFMA R0, R7, R2, R0 ;  /* 0x0000000207007223 */ /* 0x000fce0000000000 */
.L_x_802:
[----:B------:R-:W-:Y:S05]  /*1ae40*/  BSYNC.RECONVERGENT B1 ;  /* 0x0000000000017941 */ /* 0x000fea0003800200 */
.L_x_800:
[----:B------:R-:W-:-:S04]  /*1ae50*/  FSETP.GEU.AND P0, PT, R0, R8, PT ;  /* 0x000000080000720b */ /* 0x000fc80003f0e000 */
[----:B------:R-:W-:Y:S01]  /*1ae60*/  FSEL R27, R0, R8, !P0 ;  /* 0x00000008001b7208 */ /* 0x000fe20004000000 */
[----:B------:R-:W-:Y:S08]  /*1ae70*/  @P4 BRA `(.L_x_803) ;  /* 0xfffffff4000c4947 */ /* 0x000ff0000383ffff */
[----:B------:R-:W-:-:S07]  /*1ae80*/  MOV R3, UR22 ;  /* 0x0000001600037c02 */ /* 0x000fce0008000f00 */
.L_x_782:
        /* <DEDUP_REMOVED lines=29> */
.L_x_807:
[----:B------:R-:W-:Y:S05]  /*1b060*/  BSYNC.RECONVERGENT B1 ;  /* 0x0000000000017941 */ /* 0x000fea0003800200 */
.L_x_806:
        /* <DEDUP_REMOVED lines=16> */
.L_x_809:
[----:B------:R-:W-:Y:S01]  /*1b170*/  FMUL.FTZ R0, R7, R2 ;  /* 0x0000000207007220 */ /* 0x000fe20000410000 */
[----:B------:R-:W-:-:S03]  /*1b180*/  FMUL.FTZ R2, R2, 0.5 ;  /* 0x3f00000002027820 */ /* 0x000fc60000410000 */
[----:B------:R-:W-:-:S04]  /*1b190*/  FFMA R7, -R0, R0, R7 ;  /* 0x0000000000077223 */ /* 0x000fc80000000107 */
[----:B------:R-:W-:-:S07]  /*1b1a0*/  FFMA R0, R7, R2, R0 ;  /* 0x0000000207007223 */ /* 0x000fce0000000000 */
.L_x_810:
[----:B------:R-:W-:Y:S05]  /*1b1b0*/  BSYNC.RECONVERGENT B1 ;  /* 0x0000000000017941 */ /* 0x000fea0003800200 */
.L_x_808:
        /* <DEDUP_REMOVED lines=27> */
.L_x_812:
[----:B------:R-:W-:Y:S05]  /*1b370*/  BSYNC.RECONVERGENT B1 ;  /* 0x0000000000017941 */ /* 0x000fea0003800200 */
.L_x_811:
        /* <DEDUP_REMOVED lines=16> */
.L_x_814:
[----:B------:R-:W-:Y:S01]  /*1b480*/  FMUL.FTZ R0, R7, R2 ;  /* 0x0000000207007220 */ /* 0x000fe20000410000 */
[----:B------:R-:W-:-:S03]  /*1b490*/  FMUL.FTZ R2, R2, 0.5 ;  /* 0x3f00000002027820 */ /* 0x000fc60000410000 */
[----:B------:R-:W-:-:S04]  /*1b4a0*/  FFMA R7, -R0, R0, R7 ;  /* 0x0000000000077223 */ /* 0x000fc80000000107 */
[----:B------:R-:W-:-:S07]  /*1b4b0*/  FFMA R0, R7, R2, R0 ;  /* 0x0000000207007223 */ /* 0x000fce0000000000 */
.L_x_815:
[----:B------:R-:W-:Y:S05]  /*1b4c0*/  BSYNC.RECONVERGENT B1 ;  /* 0x0000000000017941 */ /* 0x000fea0003800200 */
.L_x_813:
[CC--:B------:R-:W-:Y:S02]  /*1b4d0*/  FSETP.GEU.AND P0, PT, R0.reuse, R27.reuse, PT ;  /* 0x0000001b0000720b */ /* 0x0c0fe40003f0e000 */
[----:B------:R-:W-:Y:S02]  /*1b4e0*/  IADD3 R3, PT, PT, -R3, R8, RZ ;  /* 0x0000000803037210 */ /* 0x000fe40007ffe1ff */
[----:B------:R-:W-:-:S09]  /*1b4f0*/  FSEL R27, R0, R27, !P0 ;  /* 0x0000001b001b7208 */ /* 0x000fd20004000000 */
.L_x_805:
        /* <DEDUP_REMOVED lines=27> */
.L_x_817:
[----:B------:R-:W-:Y:S05]  /*1b6b0*/  BSYNC.RECONVERGENT B1 ;  /* 0x0000000000017941 */ /* 0x000fea0003800200 */
.L_x_816:
        /* <DEDUP_REMOVED lines=16> */
.L_x_819:
[----:B------:R-:W-:Y:S01]  /*1b7c0*/  FMUL.FTZ R0, R3, R2 ;  /* 0x0000000203007220 */ /* 0x000fe20000410000 */
[----:B------:R-:W-:-:S03]  /*1b7d0*/  FMUL.FTZ R2, R2, 0.5 ;  /* 0x3f00000002027820 */ /* 0x000fc60000410000 */
[----:B------:R-:W-:-:S04]  /*1b7e0*/  FFMA R3, -R0, R0, R3 ;  /* 0x0000000000037223 */ /* 0x000fc80000000103 */
[----:B------:R-:W-:-:S07]  /*1b7f0*/  FFMA R0, R3, R2, R0 ;  /* 0x0000000203007223 */ /* 0x000fce0000000000 */
.L_x_820:
[----:B------:R-:W-:Y:S05]  /*1b800*/  BSYNC.RECONVERGENT B1 ;  /* 0x0000000000017941 */ /* 0x000fea0003800200 */
.L_x_818:
[----:B------:R-:W-:-:S04]  /*1b810*/  FSETP.GEU.AND P0, PT, R0, R27, PT ;  /* 0x0000001b0000720b */ /* 0x000fc80003f0e000 */
[----:B------:R-:W-:-:S09]  /*1b820*/  FSEL R27, R0, R27, !P0 ;  /* 0x0000001b001b7208 */ /* 0x000fd20004000000 */
.L_x_804:
        /* <DEDUP_REMOVED lines=8> */
.L_x_842:
        /* <DEDUP_REMOVED lines=26> */
.L_x_823:
[----:B------:R-:W-:Y:S05]  /*1ba50*/  BSYNC.RECONVERGENT B1 ;  /* 0x0000000000017941 */ /* 0x000fea0003800200 */
.L_x_822:
        /* <DEDUP_REMOVED lines=16> */
.L_x_825:
[----:B------:R-:W-:Y:S01]  /*1bb60*/  FMUL.FTZ R0, R9, R2 ;  /* 0x0000000209007220 */ /* 0x000fe20000410000 */
[----:B------:R-:W-:-:S03]  /*1bb70*/  FMUL.FTZ R2, R2, 0.5 ;  /* 0x3f00000002027820 */ /* 0x000fc60000410000 */
[----:B------:R-:W-:-:S04]  /*1bb80*/  FFMA R9, -R0, R0, R9 ;  /* 0x0000000000097223 */ /* 0x000fc80000000109 */
[----:B------:R-:W-:-:S07]  /*1bb90*/  FFMA R0, R9, R2, R0 ;  /* 0x0000000209007223 */ /* 0x000fce0000000000 */
.L_x_826:
[----:B------:R-:W-:Y:S05]  /*1bba0*/  BSYNC.RECONVERGENT B1 ;  /* 0x0000000000017941 */ /* 0x000fea0003800200 */
.L_x_824:
        /* <DEDUP_REMOVED lines=24> */
.L_x_828:
[----:B------:R-:W-:Y:S05]  /*1bd30*/  BSYNC.RECONVERGENT B1 ;  /* 0x0000000000017941 */ /* 0x000fea0003800200 */
.L_x_827:
        /* <DEDUP_REMOVED lines=16> */
.L_x_830:
[----:B------:R-:W-:Y:S01]  /*1be40*/  FMUL.FTZ R0, R9, R2 ;  /* 0x0000000209007220 */ /* 0x000fe20000410000 */
[----:B------:R-:W-:-:S03]  /*1be50*/  FMUL.FTZ R2, R2, 0.5 ;  /* 0x3f00000002027820 */ /* 0x000fc60000410000 */
[----:B------:R-:W-:-:S04]  /*1be60*/  FFMA R9, -R0, R0, R9 ;  /* 0x0000000000097223 */ /* 0x000fc80000000109 */
[----:B------:R-:W-:-:S07]  /*1be70*/  FFMA R0, R9, R2, R0 ;  /* 0x0000000209007223 */ /* 0x000fce0000000000 */
.L_x_831:
[----:B------:R-:W-:Y:S05]  /*1be80*/  BSYNC.RECONVERGENT B1 ;  /* 0x0000000000017941 */ /* 0x000fea0003800200 */
.L_x_829:
        /* <DEDUP_REMOVED lines=24> */
.L_x_833:
[----:B------:R-:W-:Y:S05]  /*1c010*/  BSYNC.RECONVERGENT B1 ;  /* 0x0000000000017941 */ /* 0x000fea0003800200 */
.L_x_832:
        /* <DEDUP_REMOVED lines=16> */
.L_x_835:
[----:B------:R-:W-:Y:S01]  /*1c120*/  FMUL.FTZ R0, R9, R2 ;  /* 0x0000000209007220 */ /* 0x000fe20000410000 */
[----:B------:R-:W-:-:S03]  /*1c130*/  FMUL.FTZ R2, R2, 0.5 ;  /* 0x3f00000002027820 */ /* 0x000fc60000410000 */
[----:B------:R-:W-:-:S04]  /*1c140*/  FFMA R9, -R0, R0, R9 ;  /* 0x0000000000097223 */ /* 0x000fc80000000109 */
[----:B------:R-:W-:-:S07]  /*1c150*/  FFMA R0, R9, R2, R0 ;  /* 0x0000000209007223 */ /* 0x000fce0000000000 */
.L_x_836:
[----:B------:R-:W-:Y:S05]  /*1c160*/  BSYNC.RECONVERGENT B1 ;  /* 0x0000000000017941 */ /* 0x000fea0003800200 */
.L_x_834:
        /* <DEDUP_REMOVED lines=24> */
.L_x_838:
[----:B------:R-:W-:Y:S05]  /*1c2f0*/  BSYNC.RECONVERGENT B1 ;  /* 0x0000000000017941 */ /* 0x000fea0003800200 */
.L_x_837:
        /* <DEDUP_REMOVED lines=16> */
.L_x_840:
[----:B------:R-:W-:Y:S01]  /*1c400*/  FMUL.FTZ R0, R7, R2 ;  /* 0x0000000207007220 */ /* 0x000fe20000410000 */
[----:B------:R-:W-:-:S03]  /*1c410*/  FMUL.FTZ R2, R2, 0.5 ;  /* 0x3f00000002027820 */ /* 0x000fc60000410000 */
[----:B------:R-:W-:-:S04]  /*1c420*/  FFMA R7, -R0, R0, R7 ;  /* 0x0000000000077223 */ /* 0x000fc80000000107 */
[----:B------:R-:W-:-:S07]  /*1c430*/  FFMA R0, R7, R2, R0 ;  /* 0x0000000207007223 */ /* 0x000fce0000000000 */
.L_x_841:
[----:B------:R-:W-:Y:S05]  /*1c440*/  BSYNC.RECONVERGENT B1 ;  /* 0x0000000000017941 */ /* 0x000fea0003800200 */
.L_x_839:
[----:B------:R-:W-:-:S04]  /*1c450*/  FSETP.GEU.AND P0, PT, R0, R31, PT ;  /* 0x0000001f0000720b */ /* 0x000fc80003f0e000 */
[----:B------:R-:W-:Y:S01]  /*1c460*/  FSEL R31, R0, R31, !P0 ;  /* 0x0000001f001f7208 */ /* 0x000fe20004000000 */
[----:B------:R-:W-:Y:S08]  /*1c470*/  @P4 BRA `(.L_x_842) ;  /* 0xfffffff4000c4947 */ /* 0x000ff0000383ffff */
[----:B------:R-:W-:-:S07]  /*1c480*/  MOV R3, UR22 ;  /* 0x0000001600037c02 */ /* 0x000fce0008000f00 */
.L_x_821:
        /* <DEDUP_REMOVED lines=29> */
.L_x_846:
[----:B------:R-:W-:Y:S05]  /*1c660*/  BSYNC.RECONVERGENT B1 ;  /* 0x0000000000017941 */ /* 0x000fea0003800200 */
.L_x_845:
        /* <DEDUP_REMOVED lines=16> */
.L_x_848:
[----:B------:R-:W-:Y:S01]  /*1c770*/  FMUL.FTZ R0, R7, R2 ;  /* 0x0000000207007220 */ /* 0x000fe20000410000 */
[----:B------:R-:W-:-:S03]  /*1c780*/  FMUL.FTZ R2, R2, 0.5 ;  /* 0x3f00000002027820 */ /* 0x000fc60000410000 */
[----:B------:R-:W-:-:S04]  /*1c790*/  FFMA R7, -R0, R0, R7 ;  /* 0x0000000000077223 */ /* 0x000fc80000000107 */
[----:B------:R-:W-:-:S07]  /*1c7a0*/  FFMA R0, R7, R2, R0 ;  /* 0x0000000207007223 */ /* 0x000fce0000000000 */
.L_x_849:
[----:B------:R-:W-:Y:S05]  /*1c7b0*/  BSYNC.RECONVERGENT B1 ;  /* 0x0000000000017941 */ /* 0x000fea0003800200 */
.L_x_847:
        /* <DEDUP_REMOVED lines=27> */
.L_x_851:
[----:B------:R-:W-:Y:S05]  /*1c970*/  BSYNC.RECONVERGENT B1 ;  /* 0x0000000000017941 */ /* 0x000fea0003800200 */
.L_x_850:
        /* <DEDUP_REMOVED lines=16> */
.L_x_853:
[----:B------:R-:W-:Y:S01]  /*1ca80*/  FMUL.FTZ R0, R7, R2 ;  /* 0x0000000207007220 */ /* 0x000fe20000410000 */
[----:B------:R-:W-:-:S03]  /*1ca90*/  FMUL.FTZ R2, R2, 0.5 ;  /* 0x3f00000002027820 */ /* 0x000fc60000410000 */
[----:B------:R-:W-:-:S04]  /*1caa0*/  FFMA R7, -R0, R0, R7 ;  /* 0x0000000000077223 */ /* 0x000fc80000000107 */
[----:B------:R-:W-:-:S07]  /*1cab0*/  FFMA R0, R7, R2, R0 ;  /* 0x0000000207007223 */ /* 0x000fce0000000000 */
.L_x_854:
[----:B------:R-:W-:Y:S05]  /*1cac0*/  BSYNC.RECONVERGENT B1 ;  /* 0x0000000000017941 */ /* 0x000fea0003800200 */
.L_x_852:
[CC--:B------:R-:W-:Y:S02]  /*1cad0*/  FSETP.GEU.AND P0, PT, R0.reuse, R31.reuse, PT ;  /* 0x0000001f0000720b */ /* 0x0c0fe40003f0e000 */
[----:B------:R-:W-:Y:S02]  /*1cae0*/  IADD3 R3, PT, PT, -R3, R8, RZ ;  /* 0x0000000803037210 */ /* 0x000fe40007ffe1ff */
[----:B------:R-:W-:-:S09]  /*1caf0*/  FSEL R31, R0, R31, !P0 ;  /* 0x0000001f001f7208 */ /* 0x000fd20004000000 */
.L_x_844:
        /* <DEDUP_REMOVED lines=27> */
.L_x_856:
[----:B------:R-:W-:Y:S05]  /*1ccb0*/  BSYNC.RECONVERGENT B1 ;  /* 0x0000000000017941 */ /* 0x000fea0003800200 */
.L_x_855:
        /* <DEDUP_REMOVED lines=16> */
.L_x_858:
[----:B------:R-:W-:Y:S01]  /*1cdc0*/  FMUL.FTZ R0, R3, R2 ;  /* 0x0000000203007220 */ /* 0x000fe20000410000 */
[----:B------:R-:W-:-:S03]  /*1cdd0*/  FMUL.FTZ R2, R2, 0.5 ;  /* 0x3f00000002027820 */ /* 0x000fc60000410000 */
[----:B------:R-:W-:-:S04]  /*1cde0*/  FFMA R3, -R0, R0, R3 ;  /* 0x0000000000037223 */ /* 0x000fc80000000103 */
[----:B------:R-:W-:-:S07]  /*1cdf0*/  FFMA R0, R3, R2, R0 ;  /* 0x0000000203007223 */ /* 0x000fce0000000000 */
.L_x_859:
[----:B------:R-:W-:Y:S05]  /*1ce00*/  BSYNC.RECONVERGENT B1 ;  /* 0x0000000000017941 */ /* 0x000fea0003800200 */
.L_x_857:
[----:B------:R-:W-:-:S04]  /*1ce10*/  FSETP.GEU.AND P0, PT, R0, R31, PT ;  /* 0x0000001f0000720b */ /* 0x000fc80003f0e000 */
[----:B------:R-:W-:-:S09]  /*1ce20*/  FSEL R31, R0, R31, !P0 ;  /* 0x0000001f001f7208 */ /* 0x000fd20004000000 */
.L_x_843:
        /* <DEDUP_REMOVED lines=8> */
.L_x_881:
        /* <DEDUP_REMOVED lines=26> */
.L_x_862:
[----:B------:R-:W-:Y:S05]  /*1d050*/  BSYNC.RECONVERGENT B1 ;  /* 0x0000000000017941 */ /* 0x000fea0003800200 */
.L_x_861:
        /* <DEDUP_REMOVED lines=16> */
.L_x_864:
[----:B------:R-:W-:Y:S01]  /*1d160*/  FMUL.FTZ R0, R9, R2 ;  /* 0x0000000209007220 */ /* 0x000fe20000410000 */
[----:B------:R-:W-:-:S03]  /*1d170*/  FMUL.FTZ R2, R2, 0.5 ;  /* 0x3f00000002027820 */ /* 0x000fc60000410000 */
[----:B------:R-:W-:-:S04]  /*1d180*/  FFMA R9, -R0, R0, R9 ;  /* 0x0000000000097223 */ /* 0x000fc80000000109 */
[----:B------:R-:W-:-:S07]  /*1d190*/  FFMA R0, R9, R2, R0 ;  /* 0x0000000209007223 */ /* 0x000fce0000000000 */
.L_x_865:
[----:B------:R-:W-:Y:S05]  /*1d1a0*/  BSYNC.RECONVERGENT B1 ;  /* 0x0000000000017941 */ /* 0x000fea0003800200 */
.L_x_863:
        /* <DEDUP_REMOVED lines=24> */
.L_x_867:
[----:B------:R-:W-:Y:S05]  /*1d330*/  BSYNC.RECONVERGENT B1 ;  /* 0x0000000000017941 */ /* 0x000fea0003800200 */
.L_x_866:
        /* <DEDUP_REMOVED lines=16> */
.L_x_869:
[----:B------:R-:W-:Y:S01]  /*1d440*/  FMUL.FTZ R0, R9, R2 ;  /* 0x0000000209007220 */ /* 0x000fe20000410000 */
[----:B------:R-:W-:-:S03]  /*1d450*/  FMUL.FTZ R2, R2, 0.5 ;  /* 0x3f00000002027820 */ /* 0x000fc60000410000 */
[----:B------:R-:W-:-:S04]  /*1d460*/  FFMA R9, -R0, R0, R9 ;  /* 0x0000000000097223 */ /* 0x000fc80000000109 */
[----:B------:R-:W-:-:S07]  /*1d470*/  FFMA R0, R9, R2, R0 ;  /* 0x0000000209007223 */ /* 0x000fce0000000000 */
.L_x_870:
[----:B------:R-:W-:Y:S05]  /*1d480*/  BSYNC.RECONVERGENT B1 ;  /* 0x0000000000017941 */ /* 0x000fea0003800200 */
.L_x_868:
        /* <DEDUP_REMOVED lines=24> */
.L_x_872:
[----:B------:R-:W-:Y:S05]  /*1d610*/  BSYNC.RECONVERGENT B1 ;  /* 0x0000000000017941 */ /* 0x000fea0003800200 */
.L_x_871:
        /* <DEDUP_REMOVED lines=16> */
.L_x_874:
[----:B------:R-:W-:Y:S01]  /*1d720*/  FMUL.FTZ R0, R9, R2 ;  /* 0x0000000209007220 */ /* 0x000fe20000410000 */
[----:B------:R-:W-:-:S03]  /*1d730*/  FMUL.FTZ R2, R2, 0.5 ;  /* 0x3f00000002027820 */ /* 0x000fc60000410000 */
[----:B------:R-:W-:-:S04]  /*1d740*/  FFMA R9, -R0, R0, R9 ;  /* 0x0000000000097223 */ /* 0x000fc80000000109 */
[----:B------:R-:W-:-:S07]  /*1d750*/  FFMA R0, R9, R2, R0 ;  /* 0x0000000209007223 */ /* 0x000fce0000000000 */
.L_x_875:
[----:B------:R-:W-:Y:S05]  /*1d760*/  BSYNC.RECONVERGENT B1 ;  /* 0x0000000000017941 */ /* 0x000fea0003800200 */
.L_x_873:
        /* <DEDUP_REMOVED lines=24> */
.L_x_877:
[----:B------:R-:W-:Y:S05]  /*1d8f0*/  BSYNC.RECONVERGENT B1 ;  /* 0x0000000000017941 */ /* 0x000fea0003800200 */
.L_x_876:
        /* <DEDUP_REMOVED lines=16> */
.L_x_879:
[----:B------:R-:W-:Y:S01]  /*1da00*/  FMUL.FTZ R0, R7, R2 ;  /* 0x0000000207007220 */ /* 0x000fe20000410000 */
[----:B------:R-:W-:-:S03]  /*1da10*/  FMUL.FTZ R2, R2, 0.5 ;  /* 0x3f00000002027820 */ /* 0x000fc60000410000 */
[----:B------:R-:W-:-:S04]  /*1da20*/  FFMA R7, -R0, R0, R7 ;  /* 0x0000000000077223 */ /* 0x000fc80000000107 */
[----:B------:R-:W-:-:S07]  /*1da30*/  FFMA R0, R7, R2, R0 ;  /* 0x0000000207007223 */ /* 0x000fce0000000000 */
.L_x_880:
[----:B------:R-:W-:Y:S05]  /*1da40*/  BSYNC.RECONVERGENT B1 ;  /* 0x0000000000017941 */ /* 0x000fea0003800200 */
.L_x_878:
[----:B------:R-:W-:-:S04]  /*1da50*/  FSETP.GEU.AND P0, PT, R0, R30, PT ;  /* 0x0000001e0000720b */ /* 0x000fc80003f0e000 */
[----:B------:R-:W-:Y:S01]  /*1da60*/  FSEL R30, R0, R30, !P0 ;  /* 0x0000001e001e7208 */ /* 0x000fe20004000000 */
[----:B------:R-:W-:Y:S08]  /*1da70*/  @P4 BRA `(.L_x_881) ;  /* 0xfffffff4000c4947 */ /* 0x000ff0000383ffff */
[----:B------:R-:W-:-:S07]  /*1da80*/  MOV R3, UR22 ;  /* 0x0000001600037c02 */ /* 0x000fce0008000f00 */
.L_x_860:
        /* <DEDUP_REMOVED lines=29> */
.L_x_885:
[----:B------:R-:W-:Y:S05]  /*1dc60*/  BSYNC.RECONVERGENT B1 ;  /* 0x0000000000017941 */ /* 0x000fea0003800200 */
.L_x_884:
        /* <DEDUP_REMOVED lines=16> */
.L_x_887:
[----:B------:R-:W-:Y:S01]  /*1dd70*/  FMUL.FTZ R0, R7, R2 ;  /* 0x0000000207007220 */ /* 0x000fe20000410000 */
[----:B------:R-:W-:-:S03]  /*1dd80*/  FMUL.FTZ R2, R2, 0.5 ;  /* 0x3f00000002027820 */ /* 0x000fc60000410000 */
[----:B------:R-:W-:-:S04]  /*1dd90*/  FFMA R7, -R0, R0, R7 ;  /* 0x0000000000077223 */ /* 0x000fc80000000107 */
[----:B------:R-:W-:-:S07]  /*1dda0*/  FFMA R0, R7, R2, R0 ;  /* 0x0000000207007223 */ /* 0x000fce0000000000 */
.L_x_888:
[----:B------:R-:W-:Y:S05]  /*1ddb0*/  BSYNC.RECONVERGENT B1 ;  /* 0x0000000000017941 */ /* 0x000fea0003800200 */
.L_x_886:
        /* <DEDUP_REMOVED lines=27> */
.L_x_890:
[----:B------:R-:W-:Y:S05]  /*1df70*/  BSYNC.RECONVERGENT B1 ;  /* 0x0000000000017941 */ /* 0x000fea0003800200 */
.L_x_889:
        /* <DEDUP_REMOVED lines=16> */
.L_x_892:
[----:B------:R-:W-:Y:S01]  /*1e080*/  FMUL.FTZ R0, R7, R2 ;  /* 0x0000000207007220 */ /* 0x000fe20000410000 */
[----:B------:R-:W-:-:S03]  /*1e090*/  FMUL.FTZ R2, R2, 0.5 ;  /* 0x3f00000002027820 */ /* 0x000fc60000410000 */
[----:B------:R-:W-:-:S04]  /*1e0a0*/  FFMA R7, -R0, R0, R7 ;  /* 0x0000000000077223 */ /* 0x000fc80000000107 */
[----:B------:R-:W-:-:S07]  /*1e0b0*/  FFMA R0, R7, R2, R0 ;  /* 0x0000000207007223 */ /* 0x000fce0000000000 */
.L_x_893:
[----:B------:R-:W-:Y:S05]  /*1e0c0*/  BSYNC.RECONVERGENT B1 ;  /* 0x0000000000017941 */ /* 0x000fea0003800200 */
.L_x_891:
[C---:B------:R-:W-:Y:S02]  /*1e0d0*/  FSETP.GEU.AND P0, PT, R0.reuse, R30, PT ;  /* 0x0000001e0000720b */ /* 0x040fe40003f0e000 */
[----:B------:R-:W-:Y:S02]  /*1e0e0*/  IADD3 R3, PT, PT, -R3, R8, RZ ;  /* 0x0000000803037210 */ /* 0x000fe40007ffe1ff */
[----:B------:R-:W-:-:S09]  /*1e0f0*/  FSEL R30, R0, R30, !P0 ;  /* 0x0000001e001e7208 */ /* 0x000fd20004000000 */
.L_x_883:
        /* <DEDUP_REMOVED lines=27> */
.L_x_895:
[----:B------:R-:W-:Y:S05]  /*1e2b0*/  BSYNC.RECONVERGENT B1 ;  /* 0x0000000000017941 */ /* 0x000fea0003800200 */
.L_x_894:
        /* <DEDUP_REMOVED lines=16> */
.L_x_897:
[----:B------:R-:W-:Y:S01]  /*1e3c0*/  FMUL.FTZ R0, R3, R2 ;  /* 0x0000000203007220 */ /* 0x000fe20000410000 */
[----:B------:R-:W-:-:S03]  /*1e3d0*/  FMUL.FTZ R2, R2, 0.5 ;  /* 0x3f00000002027820 */ /* 0x000fc60000410000 */
[----:B------:R-:W-:-:S04]  /*1e3e0*/  FFMA R3, -R0, R0, R3 ;  /* 0x0000000000037223 */ /* 0x000fc80000000103 */
[----:B------:R-:W-:-:S07]  /*1e3f0*/  FFMA R0, R3, R2, R0 ;  /* 0x0000000203007223 */ /* 0x000fce0000000000 */
.L_x_898:
[----:B------:R-:W-:Y:S05]  /*1e400*/  BSYNC.RECONVERGENT B1 ;  /* 0x0000000000017941 */ /* 0x000fea0003800200 */
.L_x_896:
[----:B------:R-:W-:-:S04]  /*1e410*/  FSETP.GEU.AND P0, PT, R0, R30, PT ;  /* 0x0000001e0000720b */ /* 0x000fc80003f0e000 */
[----:B------:R-:W-:-:S09]  /*1e420*/  FSEL R30, R0, R30, !P0 ;  /* 0x0000001e001e7208 */ /* 0x000fd20004000000 */
.L_x_882:
        /* <DEDUP_REMOVED lines=8> */
.L_x_920:
        /* <DEDUP_REMOVED lines=26> */
.L_x_901:
[----:B------:R-:W-:Y:S05]  /*1e650*/  BSYNC.RECONVERGENT B1 ;  /* 0x0000000000017941 */ /* 0x000fea0003800200 */
.L_x_900:
        /* <DEDUP_REMOVED lines=16> */
.L_x_903:
[----:B------:R-:W-:Y:S01]  /*1e760*/  FMUL.FTZ R0, R9, R2 ;  /* 0x0000000209007220 */ /* 0x000fe20000410000 */
[----:B------:R-:W-:-:S03]  /*1e770*/  FMUL.FTZ R2, R2, 0.5 ;  /* 0x3f00000002027820 */ /* 0x000fc60000410000 */
[----:B------:R-:W-:-:S04]  /*1e780*/  FFMA R9, -R0, R0, R9 ;  /* 0x0000000000097223 */ /* 0x000fc80000000109 */
[----:B------:R-:W-:-:S07]  /*1e790*/  FFMA R0, R9, R2, R0 ;  /* 0x0000000209007223 */ /* 0x000fce0000000000 */
.L_x_904:
[----:B------:R-:W-:Y:S05]  /*1e7a0*/  BSYNC.RECONVERGENT B1 ;  /* 0x0000000000017941 */ /* 0x000fea0003800200 */
.L_x_902:
        /* <DEDUP_REMOVED lines=24> */
.L_x_906:
[----:B------:R-:W-:Y:S05]  /*1e930*/  BSYNC.RECONVERGENT B1 ;  /* 0x0000000000017941 */ /* 0x000fea0003800200 */
.L_x_905:
        /* <DEDUP_REMOVED lines=16> */
.L_x_908:
[----:B------:R-:W-:Y:S01]  /*1ea40*/  FMUL.FTZ R0, R9, R2 ;  /* 0x0000000209007220 */ /* 0x000fe20000410000 */
[----:B------:R-:W-:-:S03]  /*1ea50*/  FMUL.FTZ R2, R2, 0.5 ;  /* 0x3f00000002027820 */ /* 0x000fc60000410000 */
[----:B------:R-:W-:-:S04]  /*1ea60*/  FFMA R9, -R0, R0, R9 ;  /* 0x0000000000097223 */ /* 0x000fc80000000109 */
[----:B------:R-:W-:-:S07]  /*1ea70*/  FFMA R0, R9, R2, R0 ;  /* 0x0000000209007223 */ /* 0x000fce0000000000 */
.L_x_909:
[----:B------:R-:W-:Y:S05]  /*1ea80*/  BSYNC.RECONVERGENT B1 ;  /* 0x0000000000017941 */ /* 0x000fea0003800200 */
.L_x_907:
        /* <DEDUP_REMOVED lines=24> */
.L_x_911:
[----:B------:R-:W-:Y:S05]  /*1ec10*/  BSYNC.RECONVERGENT B1 ;  /* 0x0000000000017941 */ /* 0x000fea0003800200 */
.L_x_910:
        /* <DEDUP_REMOVED lines=16> */
.L_x_913:
[----:B------:R-:W-:Y:S01]  /*1ed20*/  FMUL.FTZ R0, R9, R2 ;  /* 0x0000000209007220 */ /* 0x000fe20000410000 */
[----:B------:R-:W-:-:S03]  /*1ed30*/  FMUL.FTZ R2, R2, 0.5 ;  /* 0x3f00000002027820 */ /* 0x000fc60000410000 */
[----:B------:R-:W-:-:S04]  /*1ed40*/  FFMA R9, -R0, R0, R9 ;  /* 0x0000000000097223 */ /* 0x000fc80000000109 */
[----:B------:R-:W-:-:S07]  /*1ed50*/  FFMA R0, R9, R2, R0 ;  /* 0x0000000209007223 */ /* 0x000fce0000000000 */
.L_x_914:
[----:B------:R-:W-:Y:S05]  /*1ed60*/  BSYNC.RECONVERGENT B1 ;  /* 0x0000000000017941 */ /* 0x000fea0003800200 */
.L_x_912:
        /* <DEDUP_REMOVED lines=24> */
.L_x_916:
[----:B------:R-:W-:Y:S05]  /*1eef0*/  BSYNC.RECONVERGENT B1 ;  /* 0x0000000000017941 */ /* 0x000fea0003800200 */
.L_x_915:
        /* <DEDUP_REMOVED lines=16> */
.L_x_918:
[----:B------:R-:W-:Y:S01]  /*1f000*/  FMUL.FTZ R0, R7, R2 ;  /* 0x0000000207007220 */ /* 0x000fe20000410000 */
[----:B------:R-:W-:-:S03]  /*1f010*/  FMUL.FTZ R2, R2, 0.5 ;  /* 0x3f00000002027820 */ /* 0x000fc60000410000 */
[----:B------:R-:W-:-:S04]  /*1f020*/  FFMA R7, -R0, R0, R7 ;  /* 0x0000000000077223 */ /* 0x000fc80000000107 */
[----:B------:R-:W-:-:S07]  /*1f030*/  FFMA R0, R7, R2, R0 ;  /* 0x0000000207007223 */ /* 0x000fce0000000000 */
.L_x_919:
[----:B------:R-:W-:Y:S05]  /*1f040*/  BSYNC.RECONVERGENT B1 ;  /* 0x0000000000017941 */ /* 0x000fea0003800200 */
.L_x_917:
[----:B------:R-:W-:-:S04]  /*1f050*/  FSETP.GEU.AND P0, PT, R0, R28, PT ;  /* 0x0000001c0000720b */ /* 0x000fc80003f0e000 */
[----:B------:R-:W-:Y:S01]  /*1f060*/  FSEL R28, R0, R28, !P0 ;  /* 0x0000001c001c7208 */ /* 0x000fe20004000000 */
[----:B------:R-:W-:Y:S08]  /*1f070*/  @P4 BRA `(.L_x_920) ;  /* 0xfffffff4000c4947 */ /* 0x000ff0000383ffff */
[----:B------:R-:W-:-:S07]  /*1f080*/  MOV R3, UR22 ;  /* 0x0000001600037c02 */ /* 0x000fce0008000f00 */
.L_x_899:
        /* <DEDUP_REMOVED lines=29> */
.L_x_924:
[----:B------:R-:W-:Y:S05]  /*1f260*/  BSYNC.RECONVERGENT B1 ;  /* 0x0000000000017941 */ /* 0x000fea0003800200 */
.L_x_923:
        /* <DEDUP_REMOVED lines=16> */
.L_x_926:
[----:B------:R-:W-:Y:S01]  /*1f370*/  FMUL.FTZ R0, R7, R2 ;  /* 0x0000000207007220 */ /* 0x000fe20000410000 */
[----:B------:R-:W-:-:S03]  /*1f380*/  FMUL.FTZ R2, R2, 0.5 ;  /* 0x3f00000002027820 */ /* 0x000fc60000410000 */
[----:B------:R-:W-:-:S04]  /*1f390*/  FFMA R7, -R0, R0, R7 ;  /* 0x0000000000077223 */ /* 0x000fc80000000107 */
[----:B------:R-:W-:-:S07]  /*1f3a0*/  FFMA R0, R7, R2, R0 ;  /* 0x0000000207007223 */ /* 0x000fce0000000000 */
.L_x_927:
[----:B------:R-:W-:Y:S05]  /*1f3b0*/  BSYNC.RECONVERGENT B1 ;  /* 0x0000000000017941 */ /* 0x000fea0003800200 */
.L_x_925:
        /* <DEDUP_REMOVED lines=27> */
.L_x_929:
[----:B------:R-:W-:Y:S05]  /*1f570*/  BSYNC.RECONVERGENT B1 ;  /* 0x0000000000017941 */ /* 0x000fea0003800200 */
.L_x_928:
        /* <DEDUP_REMOVED lines=16> */
.L_x_931:
[----:B------:R-:W-:Y:S01]  /*1f680*/  FMUL.FTZ R0, R7, R2 ;  /* 0x0000000207007220 */ /* 0x000fe20000410000 */
[----:B------:R-:W-:-:S03]  /*1f690*/  FMUL.FTZ R2, R2, 0.5 ;  /* 0x3f00000002027820 */ /* 0x000fc60000410000 */
[----:B------:R-:W-:-:S04]  /*1f6a0*/  FFMA R7, -R0, R0, R7 ;  /* 0x0000000000077223 */ /* 0x000fc80000000107 */
[----:B------:R-:W-:-:S07]  /*1f6b0*/  FFMA R0, R7, R2, R0 ;  /* 0x0000000207007223 */ /* 0x000fce0000000000 */
.L_x_932:
[----:B------:R-:W-:Y:S05]  /*1f6c0*/  BSYNC.RECONVERGENT B1 ;  /* 0x0000000000017941 */ /* 0x000fea0003800200 */
.L_x_930:
[C---:B------:R-:W-:Y:S02]  /*1f6d0*/  FSETP.GEU.AND P0, PT, R0.reuse, R28, PT ;  /* 0x0000001c0000720b */ /* 0x040fe40003f0e000 */
[----:B------:R-:W-:Y:S02]  /*1f6e0*/  IADD3 R3, PT, PT, -R3, R8, RZ ;  /* 0x0000000803037210 */ /* 0x000fe40007ffe1ff */
[----:B------:R-:W-:-:S09]  /*1f6f0*/  FSEL R28, R0, R28, !P0 ;  /* 0x0000001c001c7208 */ /* 0x000fd20004000000 */
.L_x_922:
        /* <DEDUP_REMOVED lines=27> */
.L_x_934:
[----:B------:R-:W-:Y:S05]  /*1f8b0*/  BSYNC.RECONVERGENT B1 ;  /* 0x0000000000017941 */ /* 0x000fea0003800200 */
.L_x_933:
        /* <DEDUP_REMOVED lines=16> */
.L_x_936:
[----:B------:R-:W-:Y:S01]  /*1f9c0*/  FMUL.FTZ R0, R3, R2 ;  /* 0x0000000203007220 */ /* 0x000fe20000410000 */
[----:B------:R-:W-:-:S03]  /*1f9d0*/  FMUL.FTZ R2, R2, 0.5 ;  /* 0x3f00000002027820 */ /* 0x000fc60000410000 */
[----:B------:R-:W-:-:S04]  /*1f9e0*/  FFMA R3, -R0, R0, R3 ;  /* 0x0000000000037223 */ /* 0x000fc80000000103 */
[----:B------:R-:W-:-:S07]  /*1f9f0*/  FFMA R0, R3, R2, R0 ;  /* 0x0000000203007223 */ /* 0x000fce0000000000 */
.L_x_937:
[----:B------:R-:W-:Y:S05]  /*1fa00*/  BSYNC.RECONVERGENT B1 ;  /* 0x0000000000017941 */ /* 0x000fea0003800200 */
.L_x_935:
[----:B------:R-:W-:-:S04]  /*1fa10*/  FSETP.GEU.AND P0, PT, R0, R28, PT ;  /* 0x0000001c0000720b */ /* 0x000fc80003f0e000 */
[----:B------:R-:W-:-:S09]  /*1fa20*/  FSEL R28, R0, R28, !P0 ;  /* 0x0000001c001c7208 */ /* 0x000fd20004000000 */
.L_x_921:
        /* <DEDUP_REMOVED lines=8> */
.L_x_959:
        /* <DEDUP_REMOVED lines=26> */
.L_x_940:
[----:B------:R-:W-:Y:S05]  /*1fc50*/  BSYNC.RECONVERGENT B1 ;  /* 0x0000000000017941 */ /* 0x000fea0003800200 */
.L_x_939:
        /* <DEDUP_REMOVED lines=16> */
.L_x_942:
[----:B------:R-:W-:Y:S01]  /*1fd60*/  FMUL.FTZ R0, R9, R2 ;  /* 0x0000000209007220 */ /* 0x000fe20000410000 */
[----:B------:R-:W-:-:S03]  /*1fd70*/  FMUL.FTZ R2, R2, 0.5 ;  /* 0x3f00000002027820 */ /* 0x000fc60000410000 */
[----:B------:R-:W-:-:S04]  /*1fd80*/  FFMA R9, -R0, R0, R9 ;  /* 0x0000000000097223 */ /* 0x000fc80000000109 */
[----:B------:R-:W-:-:S07]  /*1fd90*/  FFMA R0, R9, R2, R0 ;  /* 0x0000000209007223 */ /* 0x000fce0000000000 */
.L_x_943:
[----:B------:R-:W-:Y:S05]  /*1fda0*/  BSYNC.RECONVERGENT B1 ;  /* 0x0000000000017941 */ /* 0x000fea0003800200 */
.L_x_941:
        /* <DEDUP_REMOVED lines=24> */
.L_x_945:
[----:B------:R-:W-:Y:S05]  /*1ff30*/  BSYNC.RECONVERGENT B1 ;  /* 0x0000000000017941 */ /* 0x000fea0003800200 */
.L_x_944:
        /* <DEDUP_REMOVED lines=16> */
.L_x_947:
[----:B------:R-:W-:Y:S01]  /*20040*/  FMUL.FTZ R0, R9, R2 ;  /* 0x0000000209007220 */ /* 0x000fe20000410000 */
[----:B------:R-:W-:-:S03]  /*20050*/  FMUL.FTZ R2, R2, 0.5 ;  /* 0x3f00000002027820 */ /* 0x000fc60000410000 */
[----:B------:R-:W-:-:S04]  /*20060*/  FFMA R9, -R0, R0, R9 ;  /* 0x0000000000097223 */ /* 0x000fc80000000109 */
[----:B------:R-:W-:-:S07]  /*20070*/  FFMA R0, R9, R2, R0 ;  /* 0x0000000209007223 */ /* 0x000fce0000000000 */
.L_x_948:
[----:B------:R-:W-:Y:S05]  /*20080*/  BSYNC.RECONVERGENT B1 ;  /* 0x0000000000017941 */ /* 0x000fea0003800200 */
.L_x_946:
        /* <DEDUP_REMOVED lines=24> */
.L_x_950:
[----:B------:R-:W-:Y:S05]  /*20210*/  BSYNC.RECONVERGENT B1 ;  /* 0x0000000000017941 */ /* 0x000fea0003800200 */
.L_x_949:
        /* <DEDUP_REMOVED lines=16> */
.L_x_952:
[----:B------:R-:W-:Y:S01]  /*20320*/  FMUL.FTZ R0, R9, R2 ;  /* 0x0000000209007220 */ /* 0x000fe20000410000 */
[----:B------:R-:W-:-:S03]  /*20330*/  FMUL.FTZ R2, R2, 0.5 ;  /* 0x3f00000002027820 */ /* 0x000fc60000410000 */
[----:B------:R-:W-:-:S04]  /*20340*/  FFMA R9, -R0, R0, R9 ;  /* 0x0000000000097223 */ /* 0x000fc80000000109 */
[----:B------:R-:W-:-:S07]  /*20350*/  FFMA R0, R9, R2, R0 ;  /* 0x0000000209007223 */ /* 0x000fce0000000000 */
.L_x_953:
[----:B------:R-:W-:Y:S05]  /*20360*/  BSYNC.RECONVERGENT B1 ;  /* 0x0000000000017941 */ /* 0x000fea0003800200 */
.L_x_951:
        /* <DEDUP_REMOVED lines=24> */
.L_x_955:
[----:B------:R-:W-:Y:S05]  /*204f0*/  BSYNC.RECONVERGENT B1 ;  /* 0x0000000000017941 */ /* 0x000fea0003800200 */
.L_x_954:
        /* <DEDUP_REMOVED lines=16> */
.L_x_957:
[----:B------:R-:W-:Y:S01]  /*20600*/  FMUL.FTZ R0, R7, R2 ;  /* 0x0000000207007220 */ /* 0x000fe20000410000 */
[----:B------:R-:W-:-:S03]  /*20610*/  FMUL.FTZ R2, R2, 0.5 ;  /* 0x3f00000002027820 */ /* 0x000fc60000410000 */
[----:B------:R-:W-:-:S04]  /*20620*/  FFMA R7, -R0, R0, R7 ;  /* 0x0000000000077223 */ /* 0x000fc80000000107 */
[----:B------:R-:W-:-:S07]  /*20630*/  FFMA R0, R7, R2, R0 ;  /* 0x0000000207007223 */ /* 0x000fce0000000000 */
.L_x_958:
[----:B------:R-:W-:Y:S05]  /*20640*/  BSYNC.RECONVERGENT B1 ;  /* 0x0000000000017941 */ /* 0x000fea0003800200 */
.L_x_956:
[----:B------:R-:W-:-:S04]  /*20650*/  FSETP.GEU.AND P0, PT, R0, R26, PT ;  /* 0x0000001a0000720b */ /* 0x000fc80003f0e000 */
[----:B------:R-:W-:Y:S01]  /*20660*/  FSEL R26, R0, R26, !P0 ;  /* 0x0000001a001a7208 */ /* 0x000fe20004000000 */
[----:B------:R-:W-:Y:S08]  /*20670*/  @P4 BRA `(.L_x_959) ;  /* 0xfffffff4000c4947 */ /* 0x000ff0000383ffff */
[----:B------:R-:W-:-:S07]  /*20680*/  MOV R3, UR22 ;  /* 0x0000001600037c02 */ /* 0x000fce0008000f00 */
.L_x_938:
        /* <DEDUP_REMOVED lines=29> */
.L_x_963:
[----:B------:R-:W-:Y:S05]  /*20860*/  BSYNC.RECONVERGENT B1 ;  /* 0x0000000000017941 */ /* 0x000fea0003800200 */
.L_x_962:
        /* <DEDUP_REMOVED lines=16> */
.L_x_965:
[----:B------:R-:W-:Y:S01]  /*20970*/  FMUL.FTZ R0, R7, R2 ;  /* 0x0000000207007220 */ /* 0x000fe20000410000 */
[----:B------:R-:W-:-:S03]  /*20980*/  FMUL.FTZ R2, R2, 0.5 ;  /* 0x3f00000002027820 */ /* 0x000fc60000410000 */
[----:B------:R-:W-:-:S04]  /*20990*/  FFMA R7, -R0, R0, R7 ;  /* 0x0000000000077223 */ /* 0x000fc80000000107 */
[----:B------:R-:W-:-:S07]  /*209a0*/  FFMA R0, R7, R2, R0 ;  /* 0x0000000207007223 */ /* 0x000fce0000000000 */
.L_x_966:
[----:B------:R-:W-:Y:S05]  /*209b0*/  BSYNC.RECONVERGENT B1 ;  /* 0x0000000000017941 */ /* 0x000fea0003800200 */
.L_x_964:
        /* <DEDUP_REMOVED lines=27> */
.L_x_968:
[----:B------:R-:W-:Y:S05]  /*20b70*/  BSYNC.RECONVERGENT B1 ;  /* 0x0000000000017941 */ /* 0x000fea0003800200 */
.L_x_967:
        /* <DEDUP_REMOVED lines=16> */
.L_x_970:
[----:B------:R-:W-:Y:S01]  /*20c80*/  FMUL.FTZ R0, R7, R2 ;  /* 0x0000000207007220 */ /* 0x000fe20000410000 */
[----:B------:R-:W-:-:S03]  /*20c90*/  FMUL.FTZ R2, R2, 0.5 ;  /* 0x3f00000002027820 */ /* 0x000fc60000410000 */
[----:B------:R-:W-:-:S04]  /*20ca0*/  FFMA R7, -R0, R0, R7 ;  /* 0x0000000000077223 */ /* 0x000fc80000000107 */
[----:B------:R-:W-:-:S07]  /*20cb0*/  FFMA R0, R7, R2, R0 ;  /* 0x0000000207007223 */ /* 0x000fce0000000000 */
.L_x_971:
[----:B------:R-:W-:Y:S05]  /*20cc0*/  BSYNC.RECONVERGENT B1 ;  /* 0x0000000000017941 */ /* 0x000fea0003800200 */
.L_x_969:
[C---:B------:R-:W-:Y:S02]  /*20cd0*/  FSETP.GEU.AND P0, PT, R0.reuse, R26, PT ;  /* 0x0000001a0000720b */ /* 0x040fe40003f0e000 */
[----:B------:R-:W-:Y:S02]  /*20ce0*/  IADD3 R3, PT, PT, -R3, R8, RZ ;  /* 0x0000000803037210 */ /* 0x000fe40007ffe1ff */
[----:B------:R-:W-:-:S09]  /*20cf0*/  FSEL R26, R0, R26, !P0 ;  /* 0x0000001a001a7208 */ /* 0x000fd20004000000 */
.L_x_961:
        /* <DEDUP_REMOVED lines=27> */
.L_x_973:
[----:B------:R-:W-:Y:S05]  /*20eb0*/  BSYNC.RECONVERGENT B1 ;  /* 0x0000000000017941 */ /* 0x000fea0003800200 */
.L_x_972:
        /* <DEDUP_REMOVED lines=16> */
.L_x_975:
[----:B------:R-:W-:Y:S01]  /*20fc0*/  FMUL.FTZ R0, R3, R2 ;  /* 0x0000000203007220 */ /* 0x000fe20000410000 */
[----:B------:R-:W-:-:S03]  /*20fd0*/  FMUL.FTZ R2, R2, 0.5 ;  /* 0x3f00000002027820 */ /* 0x000fc60000410000 */
[----:B------:R-:W-:-:S04]  /*20fe0*/  FFMA R3, -R0, R0, R3 ;  /* 0x0000000000037223 */ /* 0x000fc80000000103 */
[----:B------:R-:W-:-:S07]  /*20ff0*/  FFMA R0, R3, R2, R0 ;  /* 0x0000000203007223 */ /* 0x000fce0000000000 */
.L_x_976:
[----:B------:R-:W-:Y:S05]  /*21000*/  BSYNC.RECONVERGENT B1 ;  /* 0x0000000000017941 */ /* 0x000fea0003800200 */
.L_x_974:
[----:B------:R-:W-:-:S04]  /*21010*/  FSETP.GEU.AND P0, PT, R0, R26, PT ;  /* 0x0000001a0000720b */ /* 0x000fc80003f0e000 */
[----:B------:R-:W-:-:S09]  /*21020*/  FSEL R26, R0, R26, !P0 ;  /* 0x0000001a001a7208 */ /* 0x000fd20004000000 */
.L_x_960:
[----:B-----5:R0:W5:Y:S01]  /*21030*/  LDG.E.64 R4, desc[UR8][R14.64+0x2800] ;  /* 0x002800080e047981 */ /* 0x020162000c1e1b00 */
[----:B------:R-:W-:Y:S01]  /*21040*/  UISETP.GE.U32.AND UP0, UPT, UR19, 0x3, UPT ;  /* 0x000000031300788c */ /* 0x000fe2000bf06070 */
[----:B------:R-:W-:Y:S01]  /*21050*/  HFMA2 R3, -RZ, RZ, 0, 0 ;  /* 0x00000000ff037431 */ /* 0x000fe200000001ff */
[----:B------:R-:W-:-:S07]  /*21060*/  MOV R25, 0x7f7fffff ;  /* 0x7f7fffff00197802 */ /* 0x000fce0000000f00 */
[----:B0-----:R-:W-:Y:S05]  /*21070*/  BRA.U !UP0, `(.L_x_977) ;  /* 0x0000000d08047547 */ /* 0x001fea000b800000 */
[----:B------:R-:W-:Y:S02]  /*21080*/  MOV R25, 0x7f7fffff ;  /* 0x7f7fffff00197802 */ /* 0x000fe40000000f00 */
[----:B------:R-:W-:-:S07]  /*21090*/  MOV R3, RZ ;  /* 0x000000ff00037202 */ /* 0x000fce0000000f00 */
.L_x_998:
[----:B------:R-:W0:Y:S01]  /*210a0*/  LDC.64 R6, c[0x0][0x3e8] ;  /* 0x0000fa00ff067b82 */ /* 0x000e220000000a00 */
        /* <DEDUP_REMOVED lines=26> */
.L_x_979:
[----:B------:R-:W-:Y:S05]  /*21250*/  BSYNC.RECONVERGENT B1 ;  /* 0x0000000000017941 */ /* 0x000fea0003800200 */
.L_x_978:
        /* <DEDUP_REMOVED lines=16> */
.L_x_981:
[----:B------:R-:W-:Y:S01]  /*21360*/  FMUL.FTZ R0, R9, R2 ;  /* 0x0000000209007220 */ /* 0x000fe20000410000 */
[----:B------:R-:W-:-:S03]  /*21370*/  FMUL.FTZ R2, R2, 0.5 ;  /* 0x3f00000002027820 */ /* 0x000fc60000410000 */
[----:B------:R-:W-:-:S04]  /*21380*/  FFMA R9, -R0, R0, R9 ;  /* 0x0000000000097223 */ /* 0x000fc80000000109 */
[----:B------:R-:W-:-:S07]  /*21390*/  FFMA R0, R9, R2, R0 ;  /* 0x0000000209007223 */ /* 0x000fce0000000000 */
.L_x_982:
[----:B------:R-:W-:Y:S05]  /*213a0*/  BSYNC.RECONVERGENT B1 ;  /* 0x0000000000017941 */ /* 0x000fea0003800200 */
.L_x_980:
        /* <DEDUP_REMOVED lines=24> */
.L_x_984:
[----:B------:R-:W-:Y:S05]  /*21530*/  BSYNC.RECONVERGENT B1 ;  /* 0x0000000000017941 */ /* 0x000fea0003800200 */
.L_x_983:
        /* <DEDUP_REMOVED lines=16> */
.L_x_986:
[----:B------:R-:W-:Y:S01]  /*21640*/  FMUL.FTZ R0, R9, R2 ;  /* 0x0000000209007220 */ /* 0x000fe20000410000 */
[----:B------:R-:W-:-:S03]  /*21650*/  FMUL.FTZ R2, R2, 0.5 ;  /* 0x3f00000002027820 */ /* 0x000fc60000410000 */
[----:B------:R-:W-:-:S04]  /*21660*/  FFMA R9, -R0, R0, R9 ;  /* 0x0000000000097223 */ /* 0x000fc80000000109 */
[----:B------:R-:W-:-:S07]  /*21670*/  FFMA R0, R9, R2, R0 ;  /* 0x0000000209007223 */ /* 0x000fce0000000000 */
.L_x_987:
[----:B------:R-:W-:Y:S05]  /*21680*/  BSYNC.RECONVERGENT B1 ;  /* 0x0000000000017941 */ /* 0x000fea0003800200 */
.L_x_985:
        /* <DEDUP_REMOVED lines=24> */
.L_x_989:
[----:B------:R-:W-:Y:S05]  /*21810*/  BSYNC.RECONVERGENT B1 ;  /* 0x0000000000017941 */ /* 0x000fea0003800200 */
.L_x_988:
        /* <DEDUP_REMOVED lines=16> */
.L_x_991:
[----:B------:R-:W-:Y:S01]  /*21920*/  FMUL.FTZ R0, R9, R2 ;  /* 0x0000000209007220 */ /* 0x000fe20000410000 */
[----:B------:R-:W-:-:S03]  /*21930*/  FMUL.FTZ R2, R2, 0.5 ;  /* 0x3f00000002027820 */ /* 0x000fc60000410000 */
[----:B------:R-:W-:-:S04]  /*21940*/  FFMA R9, -R0, R0, R9 ;  /* 0x0000000000097223 */ /* 0x000fc80000000109 */
[----:B------:R-:W-:-:S07]  /*21950*/  FFMA R0, R9, R2, R0 ;  /* 0x0000000209007223 */ /* 0x000fce0000000000 */
.L_x_992:
[----:B------:R-:W-:Y:S05]  /*21960*/  BSYNC.RECONVERGENT B1 ;  /* 0x0000000000017941 */ /* 0x000fea0003800200 */
.L_x_990:
        /* <DEDUP_REMOVED lines=24> */
.L_x_994:
[----:B------:R-:W-:Y:S05]  /*21af0*/  BSYNC.RECONVERGENT B1 ;  /* 0x0000000000017941 */ /* 0x000fea0003800200 */
.L_x_993:
        /* <DEDUP_REMOVED lines=16> */
.L_x_996:
[----:B------:R-:W-:Y:S01]  /*21c00*/  FMUL.FTZ R0, R7, R2 ;  /* 0x0000000207007220 */ /* 0x000fe20000410000 */
[----:B------:R-:W-:-:S03]  /*21c10*/  FMUL.FTZ R2, R2, 0.5 ;  /* 0x3f00000002027820 */ /* 0x000fc60000410000 */
[----:B------:R-:W-:-:S04]  /*21c20*/  FFMA R7, -R0, R0, R7 ;  /* 0x0000000000077223 */ /* 0x000fc80000000107 */
[----:B------:R-:W-:-:S07]  /*21c30*/  FFMA R0, R7, R2, R0 ;  /* 0x0000000207007223 */ /* 0x000fce0000000000 */
.L_x_997:
[----:B------:R-:W-:Y:S05]  /*21c40*/  BSYNC.RECONVERGENT B1 ;  /* 0x0000000000017941 */ /* 0x000fea0003800200 */
.L_x_995:
[----:B------:R-:W-:-:S04]  /*21c50*/  FSETP.GEU.AND P0, PT, R0, R8, PT ;  /* 0x000000080000720b */ /* 0x000fc80003f0e000 */
[----:B------:R-:W-:Y:S01]  /*21c60*/  FSEL R25, R0, R8, !P0 ;  /* 0x0000000800197208 */ /* 0x000fe20004000000 */
[----:B------:R-:W-:Y:S08]  /*21c70*/  @P4 BRA `(.L_x_998) ;  /* 0xfffffff400084947 */ /* 0x000ff0000383ffff */
[----:B------:R-:W-:-:S07]  /*21c80*/  MOV R3, UR22 ;  /* 0x0000001600037c02 */ /* 0x000fce0008000f00 */
.L_x_977:
        /* <DEDUP_REMOVED lines=29> */
.L_x_1002:
[----:B------:R-:W-:Y:S05]  /*21e60*/  BSYNC.RECONVERGENT B1 ;  /* 0x0000000000017941 */ /* 0x000fea0003800200 */
.L_x_1001:
        /* <DEDUP_REMOVED lines=16> */
.L_x_1004:
[----:B------:R-:W-:Y:S01]  /*21f70*/  FMUL.FTZ R0, R7, R2 ;  /* 0x0000000207007220 */ /* 0x000fe20000410000 */
[----:B------:R-:W-:-:S03]  /*21f80*/  FMUL.FTZ R2, R2, 0.5 ;  /* 0x3f00000002027820 */ /* 0x000fc60000410000 */
[----:B------:R-:W-:-:S04]  /*21f90*/  FFMA R7, -R0, R0, R7 ;  /* 0x0000000000077223 */ /* 0x000fc80000000107 */
[----:B------:R-:W-:-:S07]  /*21fa0*/  FFMA R0, R7, R2, R0 ;  /* 0x0000000207007223 */ /* 0x000fce0000000000 */
.L_x_1005:
[----:B------:R-:W-:Y:S05]  /*21fb0*/  BSYNC.RECONVERGENT B1 ;  /* 0x0000000000017941 */ /* 0x000fea0003800200 */
.L_x_1003:
        /* <DEDUP_REMOVED lines=27> */
.L_x_1007:
[----:B------:R-:W-:Y:S05]  /*22170*/  BSYNC.RECONVERGENT B1 ;  /* 0x0000000000017941 */ /* 0x000fea0003800200 */
.L_x_1006:
        /* <DEDUP_REMOVED lines=16> */
.L_x_1009:
[----:B------:R-:W-:Y:S01]  /*22280*/  FMUL.FTZ R0, R7, R2 ;  /* 0x0000000207007220 */ /* 0x000fe20000410000 */
[----:B------:R-:W-:-:S03]  /*22290*/  FMUL.FTZ R2, R2, 0.5 ;  /* 0x3f00000002027820 */ /* 0x000fc60000410000 */
[----:B------:R-:W-:-:S04]  /*222a0*/  FFMA R7, -R0, R0, R7 ;  /* 0x0000000000077223 */ /* 0x000fc80000000107 */
[----:B------:R-:W-:-:S07]  /*222b0*/  FFMA R0, R7, R2, R0 ;  /* 0x0000000207007223 */ /* 0x000fce0000000000 */
.L_x_1010:
[----:B------:R-:W-:Y:S05]  /*222c0*/  BSYNC.RECONVERGENT B1 ;  /* 0x0000000000017941 */ /* 0x000fea0003800200 */
.L_x_1008:
[CC--:B------:R-:W-:Y:S02]  /*222d0*/  FSETP.GEU.AND P0, PT, R0.reuse, R25.reuse, PT ;  /* 0x000000190000720b */ /* 0x0c0fe40003f0e000 */
[----:B------:R-:W-:Y:S02]  /*222e0*/  IADD3 R3, PT, PT, -R3, R8, RZ ;  /* 0x0000000803037210 */ /* 0x000fe40007ffe1ff */
[----:B------:R-:W-:-:S09]  /*222f0*/  FSEL R25, R0, R25, !P0 ;  /* 0x0000001900197208 */ /* 0x000fd20004000000 */
.L_x_1000:
        /* <DEDUP_REMOVED lines=27> */
.L_x_1012:
[----:B------:R-:W-:Y:S05]  /*224b0*/  BSYNC.RECONVERGENT B1 ;  /* 0x0000000000017941 */ /* 0x000fea0003800200 */
.L_x_1011:
        /* <DEDUP_REMOVED lines=16> */
.L_x_1014:
[----:B------:R-:W-:Y:S01]  /*225c0*/  FMUL.FTZ R0, R3, R2 ;  /* 0x0000000203007220 */ /* 0x000fe20000410000 */
[----:B------:R-:W-:-:S03]  /*225d0*/  FMUL.FTZ R2, R2, 0.5 ;  /* 0x3f00000002027820 */ /* 0x000fc60000410000 */
[----:B------:R-:W-:-:S04]  /*225e0*/  FFMA R3, -R0, R0, R3 ;  /* 0x0000000000037223 */ /* 0x000fc80000000103 */
[----:B------:R-:W-:-:S07]  /*225f0*/  FFMA R0, R3, R2, R0 ;  /* 0x0000000203007223 */ /* 0x000fce0000000000 */
.L_x_1015:
[----:B------:R-:W-:Y:S05]  /*22600*/  BSYNC.RECONVERGENT B1 ;  /* 0x0000000000017941 */ /* 0x000fea0003800200 */
.L_x_1013:
[----:B------:R-:W-:-:S04]  /*22610*/  FSETP.GEU.AND P0, PT, R0, R25, PT ;  /* 0x000000190000720b */ /* 0x000fc80003f0e000 */
[----:B------:R-:W-:-:S09]  /*22620*/  FSEL R25, R0, R25, !P0 ;  /* 0x0000001900197208 */ /* 0x000fd20004000000 */
.L_x_999:
[----:B-----5:R0:W5:Y:S01]  /*22630*/  LDG.E.64 R4, desc[UR8][R14.64+0x3000] ;  /* 0x003000080e047981 */ /* 0x020162000c1e1b00 */
[----:B------:R-:W-:Y:S01]  /*22640*/  UISETP.GE.U32.AND UP0, UPT, UR19, 0x3, UPT ;  /* 0x000000031300788c */ /* 0x000fe2000bf06070 */
[----:B------:R-:W-:Y:S01]  /*22650*/  HFMA2 R3, -RZ, RZ, 0, 0 ;  /* 0x00000000ff037431 */ /* 0x000fe200000001ff */
[----:B------:R-:W-:-:S07]  /*22660*/  MOV R24, 0x7f7fffff ;  /* 0x7f7fffff00187802 */ /* 0x000fce0000000f00 */
[----:B0-----:R-:W-:Y:S05]  /*22670*/  BRA.U !UP0, `(.L_x_1016) ;  /* 0x0000000d08047547 */ /* 0x001fea000b800000 */
[----:B------:R-:W-:Y:S02]  /*22680*/  MOV R24, 0x7f7fffff ;  /* 0x7f7fffff00187802 */ /* 0x000fe40000000f00 */
[----:B------:R-:W-:-:S07]  /*22690*/  MOV R3, RZ ;  /* 0x000000ff00037202 */ /* 0x000fce0000000f00 */
.L_x_1037:
[----:B------:R-:W0:Y:S01]  /*226a0*/  LDC.64 R6, c[0x0][0x3e8] ;  /* 0x0000fa00ff067b82 */ /* 0x000e220000000a00 */
[----:B------:R-:W-:-:S05]  /*226b0*/  SHF.L.U32 R9, R3, 0x1, RZ ;  /* 0x0000000103097819 */ /* 0x000fca00000006ff */
[----:B0-----:R-:W-:-:S05]  /*226c0*/  IMAD.WIDE.U32 R6, R9, 0x8, R6 ;  /* 0x0000000809067825 */ /* 0x001fca00078e0006 */
[----:B------:R-:W2:Y:S04]  /*226d0*/  LDG.E.64 R10, desc[UR8][R6.64] ;  /* 0x00000008060a7981 */ /* 0x000ea8000c1e1b00 */
[----:B------:R-:W3:Y:S01]  /*226e0*/  LDG.E.64 R8, desc[UR8][R6.64+0x8] ;  /* 0x0000080806087981 */ /* 0x000ee2000c1e1b00 */
[----:B------:R-:W-:Y:S01]  /*226f0*/  IADD3 R3, PT, PT, R3, 0x4, RZ ;  /* 0x0000000403037810 */ /* 0x000fe20007ffe0ff */
[----:B------:R-:W-:Y:S03]  /*22700*/  BSSY.RECONVERGENT B1, `(.L_x_1017) ;  /* 0x0000015000017945 */ /* 0x000fe60003800200 */
[----:B------:R-:W-:Y:S01]  /*22710*/  ISETP.NE.AND P4, PT, R3, UR22, PT ;  /* 0x0000001603007c0c */ /* 0x000fe2000bf85270 */
        /* <DEDUP_REMOVED lines=19> */
.L_x_1018:
[----:B------:R-:W-:Y:S05]  /*22850*/  BSYNC.RECONVERGENT B1 ;  /* 0x0000000000017941 */ /* 0x000fea0003800200 */
.L_x_1017:
        /* <DEDUP_REMOVED lines=16> */
.L_x_1020:
[----:B------:R-:W-:Y:S01]  /*22960*/  FMUL.FTZ R0, R9, R2 ;  /* 0x0000000209007220 */ /* 0x000fe20000410000 */
[----:B------:R-:W-:-:S03]  /*22970*/  FMUL.FTZ R2, R2, 0.5 ;  /* 0x3f00000002027820 */ /* 0x000fc60000410000 */
[----:B------:R-:W-:-:S04]  /*22980*/  FFMA R9, -R0, R0, R9 ;  /* 0x0000000000097223 */ /* 0x000fc80000000109 */
[----:B------:R-:W-:-:S07]  /*22990*/  FFMA R0, R9, R2, R0 ;  /* 0x0000000209007223 */ /* 0x000fce0000000000 */
.L_x_1021:
[----:B------:R-:W-:Y:S05]  /*229a0*/  BSYNC.RECONVERGENT B1 ;  /* 0x0000000000017941 */ /* 0x000fea0003800200 */
.L_x_1019:
        /* <DEDUP_REMOVED lines=24> */
.L_x_1023:
[----:B------:R-:W-:Y:S05]  /*22b30*/  BSYNC.RECONVERGENT B1 ;  /* 0x0000000000017941 */ /* 0x000fea0003800200 */
.L_x_1022:
        /* <DEDUP_REMOVED lines=16> */
.L_x_1025:
[----:B------:R-:W-:Y:S01]  /*22c40*/  FMUL.FTZ R0, R9, R2 ;  /* 0x0000000209007220 */ /* 0x000fe20000410000 */
[----:B------:R-:W-:-:S03]  /*22c50*/  FMUL.FTZ R2, R2, 0.5 ;  /* 0x3f00000002027820 */ /* 0x000fc60000410000 */
[----:B------:R-:W-:-:S04]  /*22c60*/  FFMA R9, -R0, R0, R9 ;  /* 0x0000000000097223 */ /* 0x000fc80000000109 */
[----:B------:R-:W-:-:S07]  /*22c70*/  FFMA R0, R9, R2, R0 ;  /* 0x0000000209007223 */ /* 0x000fce0000000000 */
.L_x_1026:
[----:B------:R-:W-:Y:S05]  /*22c80*/  BSYNC.RECONVERGENT B1 ;  /* 0x0000000000017941 */ /* 0x000fea0003800200 */
.L_x_1024:
        /* <DEDUP_REMOVED lines=24> */
.L_x_1028:
[----:B------:R-:W-:Y:S05]  /*22e10*/  BSYNC.RECONVERGENT B1 ;  /* 0x0000000000017941 */ /* 0x000fea0003800200 */
.L_x_1027:
        /* <DEDUP_REMOVED lines=16> */
.L_x_1030:
[----:B------:R-:W-:Y:S01]  /*22f20*/  FMUL.FTZ R0, R9, R2 ;  /* 0x0000000209007220 */ /* 0x000fe20000410000 */
[----:B------:R-:W-:-:S03]  /*22f30*/  FMUL.FTZ R2, R2, 0.5 ;  /* 0x3f00000002027820 */ /* 0x000fc60000410000 */
[----:B------:R-:W-:-:S04]  /*22f40*/  FFMA R9, -R0, R0, R9 ;  /* 0x0000000000097223 */ /* 0x000fc80000000109 */
[----:B------:R-:W-:-:S07]  /*22f50*/  FFMA R0, R9, R2, R0 ;  /* 0x0000000209007223 */ /* 0x000fce0000000000 */
.L_x_1031:
[----:B------:R-:W-:Y:S05]  /*22f60*/  BSYNC.RECONVERGENT B1 ;  /* 0x0000000000017941 */ /* 0x000fea0003800200 */
.L_x_1029:
        /* <DEDUP_REMOVED lines=24> */
.L_x_1033:
[----:B------:R-:W-:Y:S05]  /*230f0*/  BSYNC.RECONVERGENT B1 ;  /* 0x0000000000017941 */ /* 0x000fea0003800200 */
.L_x_1032:
        /* <DEDUP_REMOVED lines=16> */
.L_x_1035:
[----:B------:R-:W-:Y:S01]  /*23200*/  FMUL.FTZ R0, R7, R2 ;  /* 0x0000000207007220 */ /* 0x000fe20000410000 */
[----:B------:R-:W-:-:S03]  /*23210*/  FMUL.FTZ R2, R2, 0.5 ;  /* 0x3f00000002027820 */ /* 0x000fc60000410000 */
[----:B------:R-:W-:-:S04]  /*23220*/  FFMA R7, -R0, R0, R7 ;  /* 0x0000000000077223 */ /* 0x000fc80000000107 */
[----:B------:R-:W-:-:S07]  /*23230*/  FFMA R0, R7, R2, R0 ;  /* 0x0000000207007223 */ /* 0x000fce0000000000 */
.L_x_1036:
[----:B------:R-:W-:Y:S05]  /*23240*/  BSYNC.RECONVERGENT B1 ;  /* 0x0000000000017941 */ /* 0x000fea0003800200 */
.L_x_1034:
[----:B------:R-:W-:-:S04]  /*23250*/  FSETP.GEU.AND P0, PT, R0, R24, PT ;  /* 0x000000180000720b */ /* 0x000fc80003f0e000 */
[----:B------:R-:W-:Y:S01]  /*23260*/  FSEL R24, R0, R24, !P0 ;  /* 0x0000001800187208 */ /* 0x000fe20004000000 */
[----:B------:R-:W-:Y:S08]  /*23270*/  @P4 BRA `(.L_x_1037) ;  /* 0xfffffff400084947 */ /* 0x000ff0000383ffff */
[----:B------:R-:W-:-:S07]  /*23280*/  MOV R3, UR22 ;  /* 0x0000001600037c02 */ /* 0x000fce0008000f00 */
.L_x_1016:
        /* <DEDUP_REMOVED lines=29> */
.L_x_1041:
[----:B------:R-:W-:Y:S05]  /*23460*/  BSYNC.RECONVERGENT B1 ;  /* 0x0000000000017941 */ /* 0x000fea0003800200 */
.L_x_1040:
        /* <DEDUP_REMOVED lines=16> */
.L_x_1043:
[----:B------:R-:W-:Y:S01]  /*23570*/  FMUL.FTZ R0, R7, R2 ;  /* 0x0000000207007220 */ /* 0x000fe20000410000 */
[----:B------:R-:W-:-:S03]  /*23580*/  FMUL.FTZ R2, R2, 0.5 ;  /* 0x3f00000002027820 */ /* 0x000fc60000410000 */
[----:B------:R-:W-:-:S04]  /*23590*/  FFMA R7, -R0, R0, R7 ;  /* 0x0000000000077223 */ /* 0x000fc80000000107 */
[----:B------:R-:W-:-:S07]  /*235a0*/  FFMA R0, R7, R2, R0 ;  /* 0x0000000207007223 */ /* 0x000fce0000000000 */
.L_x_1044:
[----:B------:R-:W-:Y:S05]  /*235b0*/  BSYNC.RECONVERGENT B1 ;  /* 0x0000000000017941 */ /* 0x000fea0003800200 */
.L_x_1042:
        /* <DEDUP_REMOVED lines=27> */
.L_x_1046:
[----:B------:R-:W-:Y:S05]  /*23770*/  BSYNC.RECONVERGENT B1 ;  /* 0x0000000000017941 */ /* 0x000fea0003800200 */
.L_x_1045:
        /* <DEDUP_REMOVED lines=16> */
.L_x_1048:
[----:B------:R-:W-:Y:S01]  /*23880*/  FMUL.FTZ R0, R7, R2 ;  /* 0x0000000207007220 */ /* 0x000fe20000410000 */
[----:B------:R-:W-:-:S03]  /*23890*/  FMUL.FTZ R2, R2, 0.5 ;  /* 0x3f00000002027820 */ /* 0x000fc60000410000 */
[----:B------:R-:W-:-:S04]  /*238a0*/  FFMA R7, -R0, R0, R7 ;  /* 0x0000000000077223 */ /* 0x000fc80000000107 */
[----:B------:R-:W-:-:S07]  /*238b0*/  FFMA R0, R7, R2, R0 ;  /* 0x0000000207007223 */ /* 0x000fce0000000000 */
.L_x_1049:
[----:B------:R-:W-:Y:S05]  /*238c0*/  BSYNC.RECONVERGENT B1 ;  /* 0x0000000000017941 */ /* 0x000fea0003800200 */
.L_x_1047:
[C---:B------:R-:W-:Y:S02]  /*238d0*/  FSETP.GEU.AND P0, PT, R0.reuse, R24, PT ;  /* 0x000000180000720b */ /* 0x040fe40003f0e000 */
[----:B------:R-:W-:Y:S02]  /*238e0*/  IADD3 R3, PT, PT, -R3, R8, RZ ;  /* 0x0000000803037210 */ /* 0x000fe40007ffe1ff */
[----:B------:R-:W-:-:S09]  /*238f0*/  FSEL R24, R0, R24, !P0 ;  /* 0x0000001800187208 */ /* 0x000fd20004000000 */
.L_x_1039:
        /* <DEDUP_REMOVED lines=27> */
.L_x_1051:
[----:B------:R-:W-:Y:S05]  /*23ab0*/  BSYNC.RECONVERGENT B1 ;  /* 0x0000000000017941 */ /* 0x000fea0003800200 */
.L_x_1050:
        /* <DEDUP_REMOVED lines=16> */
.L_x_1053:
[----:B------:R-:W-:Y:S01]  /*23bc0*/  FMUL.FTZ R0, R3, R2 ;  /* 0x0000000203007220 */ /* 0x000fe20000410000 */
[----:B------:R-:W-:-:S03]  /*23bd0*/  FMUL.FTZ R2, R2, 0.5 ;  /* 0x3f00000002027820 */ /* 0x000fc60000410000 */
[----:B------:R-:W-:-:S04]  /*23be0*/  FFMA R3, -R0, R0, R3 ;  /* 0x0000000000037223 */ /* 0x000fc80000000103 */
[----:B------:R-:W-:-:S07]  /*23bf0*/  FFMA R0, R3, R2, R0 ;  /* 0x0000000203007223 */ /* 0x000fce0000000000 */
.L_x_1054:
[----:B------:R-:W-:Y:S05]  /*23c00*/  BSYNC.RECONVERGENT B1 ;  /* 0x0000000000017941 */ /* 0x000fea0003800200 */
.L_x_1052:
[----:B------:R-:W-:-:S04]  /*23c10*/  FSETP.GEU.AND P0, PT, R0, R24, PT ;  /* 0x000000180000720b */ /* 0x000fc80003f0e000 */
[----:B------:R-:W-:-:S09]  /*23c20*/  FSEL R24, R0, R24, !P0 ;  /* 0x0000001800187208 */ /* 0x000fd20004000000 */
.L_x_1038:
[----:B-----5:R0:W5:Y:S01]  /*23c30*/  LDG.E.64 R4, desc[UR8][R14.64+0x3800] ;  /* 0x003800080e047981 */ /* 0x020162000c1e1b00 */
[----:B------:R-:W-:Y:S01]  /*23c40*/  UISETP.GE.U32.AND UP0, UPT, UR19, 0x3, UPT ;  /* 0x000000031300788c */ /* 0x000fe2000bf06070 */
[----:B------:R-:W-:Y:S01]  /*23c50*/  HFMA2 R3, -RZ, RZ, 0, 0 ;  /* 0x00000000ff037431 */ /* 0x000fe200000001ff */
[----:B------:R-:W-:-:S07]  /*23c60*/  MOV R23, 0x7f7fffff ;  /* 0x7f7fffff00177802 */ /* 0x000fce0000000f00 */
[----:B0-----:R-:W-:Y:S05]  /*23c70*/  BRA.U !UP0, `(.L_x_1055) ;  /* 0x0000000d08047547 */ /* 0x001fea000b800000 */
[----:B------:R-:W-:Y:S02]  /*23c80*/  MOV R23, 0x7f7fffff ;  /* 0x7f7fffff00177802 */ /* 0x000fe40000000f00 */
[----:B------:R-:W-:-:S07]  /*23c90*/  MOV R3, RZ ;  /* 0x000000ff00037202 */ /* 0x000fce0000000f00 */
.L_x_1076:
        /* <DEDUP_REMOVED lines=27> */
.L_x_1057:
[----:B------:R-:W-:Y:S05]  /*23e50*/  BSYNC.RECONVERGENT B1 ;  /* 0x0000000000017941 */ /* 0x000fea0003800200 */
.L_x_1056:
        /* <DEDUP_REMOVED lines=16> */
.L_x_1059:
[----:B------:R-:W-:Y:S01]  /*23f60*/  FMUL.FTZ R0, R9, R2 ;  /* 0x0000000209007220 */ /* 0x000fe20000410000 */
[----:B------:R-:W-:-:S03]  /*23f70*/  FMUL.FTZ R2, R2, 0.5 ;  /* 0x3f00000002027820 */ /* 0x000fc60000410000 */
[----:B------:R-:W-:-:S04]  /*23f80*/  FFMA R9, -R0, R0, R9 ;  /* 0x0000000000097223 */ /* 0x000fc80000000109 */
[----:B------:R-:W-:-:S07]  /*23f90*/  FFMA R0, R9, R2, R0 ;  /* 0x0000000209007223 */ /* 0x000fce0000000000 */
.L_x_1060:
[----:B------:R-:W-:Y:S05]  /*23fa0*/  BSYNC.RECONVERGENT B1 ;  /* 0x0000000000017941 */ /* 0x000fea0003800200 */
.L_x_1058:
        /* <DEDUP_REMOVED lines=24> */
.L_x_1062:
[----:B------:R-:W-:Y:S05]  /*24130*/  BSYNC.RECONVERGENT B1 ;  /* 0x0000000000017941 */ /* 0x000fea0003800200 */
.L_x_1061:
        /* <DEDUP_REMOVED lines=16> */
.L_x_1064:
[----:B------:R-:W-:Y:S01]  /*24240*/  FMUL.FTZ R0, R9, R2 ;  /* 0x0000000209007220 */ /* 0x000fe20000410000 */
[----:B------:R-:W-:-:S03]  /*24250*/  FMUL.FTZ R2, R2, 0.5 ;  /* 0x3f00000002027820 */ /* 0x000fc60000410000 */
[----:B------:R-:W-:-:S04]  /*24260*/  FFMA R9, -R0, R0, R9 ;  /* 0x0000000000097223 */ /* 0x000fc80000000109 */
[----:B------:R-:W-:-:S07]  /*24270*/  FFMA R0, R9, R2, R0 ;  /* 0x0000000209007223 */ /* 0x000fce0000000000 */
.L_x_1065:
[----:B------:R-:W-:Y:S05]  /*24280*/  BSYNC.RECONVERGENT B1 ;  /* 0x0000000000017941 */ /* 0x000fea0003800200 */
.L_x_1063:
        /* <DEDUP_REMOVED lines=24> */
.L_x_1067:
[----:B------:R-:W-:Y:S05]  /*24410*/  BSYNC.RECONVERGENT B1 ;  /* 0x0000000000017941 */ /* 0x000fea0003800200 */
.L_x_1066:
        /* <DEDUP_REMOVED lines=16> */
.L_x_1069:
[----:B------:R-:W-:Y:S01]  /*24520*/  FMUL.FTZ R0, R9, R2 ;  /* 0x0000000209007220 */ /* 0x000fe20000410000 */
[----:B------:R-:W-:-:S03]  /*24530*/  FMUL.FTZ R2, R2, 0.5 ;  /* 0x3f00000002027820 */ /* 0x000fc60000410000 */
[----:B------:R-:W-:-:S04]  /*24540*/  FFMA R9, -R0, R0, R9 ;  /* 0x0000000000097223 */ /* 0x000fc80000000109 */
[----:B------:R-:W-:-:S07]  /*24550*/  FFMA R0, R9, R2, R0 ;  /* 0x0000000209007223 */ /* 0x000fce0000000000 */
.L_x_1070:
[----:B------:R-:W-:Y:S05]  /*24560*/  BSYNC.RECONVERGENT B1 ;  /* 0x0000000000017941 */ /* 0x000fea0003800200 */
.L_x_1068:
        /* <DEDUP_REMOVED lines=24> */
.L_x_1072:
[----:B------:R-:W-:Y:S05]  /*246f0*/  BSYNC.RECONVERGENT B1 ;  /* 0x0000000000017941 */ /* 0x000fea0003800200 */
.L_x_1071:
        /* <DEDUP_REMOVED lines=16> */
.L_x_1074:
[----:B------:R-:W-:Y:S01]  /*24800*/  FMUL.FTZ R0, R7, R2 ;  /* 0x0000000207007220 */ /* 0x000fe20000410000 */
[----:B------:R-:W-:-:S03]  /*24810*/  FMUL.FTZ R2, R2, 0.5 ;  /* 0x3f00000002027820 */ /* 0x000fc60000410000 */
[----:B------:R-:W-:-:S04]  /*24820*/  FFMA R7, -R0, R0, R7 ;  /* 0x0000000000077223 */ /* 0x000fc80000000107 */
[----:B------:R-:W-:-:S07]  /*24830*/  FFMA R0, R7, R2, R0 ;  /* 0x0000000207007223 */ /* 0x000fce0000000000 */
.L_x_1075:
[----:B------:R-:W-:Y:S05]  /*24840*/  BSYNC.RECONVERGENT B1 ;  /* 0x0000000000017941 */ /* 0x000fea0003800200 */
.L_x_1073:
[----:B------:R-:W-:-:S04]  /*24850*/  FSETP.GEU.AND P0, PT, R0, R23, PT ;  /* 0x000000170000720b */ /* 0x000fc80003f0e000 */
[----:B------:R-:W-:Y:S01]  /*24860*/  FSEL R23, R0, R23, !P0 ;  /* 0x0000001700177208 */ /* 0x000fe20004000000 */
[----:B------:R-:W-:Y:S08]  /*24870*/  @P4 BRA `(.L_x_1076) ;  /* 0xfffffff400084947 */ /* 0x000ff0000383ffff */
[----:B------:R-:W-:-:S07]  /*24880*/  MOV R3, UR22 ;  /* 0x0000001600037c02 */ /* 0x000fce0008000f00 */
.L_x_1055:
        /* <DEDUP_REMOVED lines=29> */
.L_x_1080:
[----:B------:R-:W-:Y:S05]  /*24a60*/  BSYNC.RECONVERGENT B1 ;  /* 0x0000000000017941 */ /* 0x000fea0003800200 */
.L_x_1079:
        /* <DEDUP_REMOVED lines=16> */
.L_x_1082:
[----:B------:R-:W-:Y:S01]  /*24b70*/  FMUL.FTZ R0, R7, R2 ;  /* 0x0000000207007220 */ /* 0x000fe20000410000 */
[----:B------:R-:W-:-:S03]  /*24b80*/  FMUL.FTZ R2, R2, 0.5 ;  /* 0x3f00000002027820 */ /* 0x000fc60000410000 */
[----:B------:R-:W-:-:S04]  /*24b90*/  FFMA R7, -R0, R0, R7 ;  /* 0x0000000000077223 */ /* 0x000fc80000000107 */
[----:B------:R-:W-:-:S07]  /*24ba0*/  FFMA R0, R7, R2, R0 ;  /* 0x0000000207007223 */ /* 0x000fce0000000000 */
.L_x_1083:
[----:B------:R-:W-:Y:S05]  /*24bb0*/  BSYNC.RECONVERGENT B1 ;  /* 0x0000000000017941 */ /* 0x000fea0003800200 */
.L_x_1081:
        /* <DEDUP_REMOVED lines=27> */
.L_x_1085:
[----:B------:R-:W-:Y:S05]  /*24d70*/  BSYNC.RECONVERGENT B1 ;  /* 0x0000000000017941 */ /* 0x000fea0003800200 */
.L_x_1084:
        /* <DEDUP_REMOVED lines=16> */
.L_x_1087:
[----:B------:R-:W-:Y:S01]  /*24e80*/  FMUL.FTZ R0, R7, R2 ;  /* 0x0000000207007220 */ /* 0x000fe20000410000 */
[----:B------:R-:W-:-:S03]  /*24e90*/  FMUL.FTZ R2, R2, 0.5 ;  /* 0x3f00000002027820 */ /* 0x000fc60000410000 */
[----:B------:R-:W-:-:S04]  /*24ea0*/  FFMA R7, -R0, R0, R7 ;  /* 0x0000000000077223 */ /* 0x000fc80000000107 */
[----:B------:R-:W-:-:S07]  /*24eb0*/  FFMA R0, R7, R2, R0 ;  /* 0x0000000207007223 */ /* 0x000fce0000000000 */
.L_x_1088:
[----:B------:R-:W-:Y:S05]  /*24ec0*/  BSYNC.RECONVERGENT B1 ;  /* 0x0000000000017941 */ /* 0x000fea0003800200 */
.L_x_1086:
[CC--:B------:R-:W-:Y:S02]  /*24ed0*/  FSETP.GEU.AND P0, PT, R0.reuse, R23.reuse, PT ;  /* 0x000000170000720b */ /* 0x0c0fe40003f0e000 */
[----:B------:R-:W-:Y:S02]  /*24ee0*/  IADD3 R3, PT, PT, -R3, R8, RZ ;  /* 0x0000000803037210 */ /* 0x000fe40007ffe1ff */
[----:B------:R-:W-:-:S09]  /*24ef0*/  FSEL R23, R0, R23, !P0 ;  /* 0x0000001700177208 */ /* 0x000fd20004000000 */
.L_x_1078:
        /* <DEDUP_REMOVED lines=27> */
.L_x_1090:
[----:B------:R-:W-:Y:S05]  /*250b0*/  BSYNC.RECONVERGENT B1 ;  /* 0x0000000000017941 */ /* 0x000fea0003800200 */
.L_x_1089:
        /* <DEDUP_REMOVED lines=16> */
.L_x_1092:
[----:B------:R-:W-:Y:S01]  /*251c0*/  FMUL.FTZ R0, R3, R2 ;  /* 0x0000000203007220 */ /* 0x000fe20000410000 */
[----:B------:R-:W-:-:S03]  /*251d0*/  FMUL.FTZ R2, R2, 0.5 ;  /* 0x3f00000002027820 */ /* 0x000fc60000410000 */
[----:B------:R-:W-:-:S04]  /*251e0*/  FFMA R3, -R0, R0, R3 ;  /* 0x0000000000037223 */ /* 0x000fc80000000103 */
[----:B------:R-:W-:-:S07]  /*251f0*/  FFMA R0, R3, R2, R0 ;  /* 0x0000000203007223 */ /* 0x000fce0000000000 */
.L_x_1093:
[----:B------:R-:W-:Y:S05]  /*25200*/  BSYNC.RECONVERGENT B1 ;  /* 0x0000000000017941 */ /* 0x000fea0003800200 */
.L_x_1091:
[----:B------:R-:W-:-:S04]  /*25210*/  FSETP.GEU.AND P0, PT, R0, R23, PT ;  /* 0x000000170000720b */ /* 0x000fc80003f0e000 */
[----:B------:R-:W-:-:S09]  /*25220*/  FSEL R23, R0, R23, !P0 ;  /* 0x0000001700177208 */ /* 0x000fd20004000000 */
.L_x_1077:
[----:B-----5:R0:W5:Y:S01]  /*25230*/  LDG.E.64 R4, desc[UR8][R14.64+0x4000] ;  /* 0x004000080e047981 */ /* 0x020162000c1e1b00 */
[----:B------:R-:W-:Y:S01]  /*25240*/  UISETP.GE.U32.AND UP0, UPT, UR19, 0x3, UPT ;  /* 0x000000031300788c */ /* 0x000fe2000bf06070 */
[----:B------:R-:W-:Y:S01]  /*25250*/  HFMA2 R3, -RZ, RZ, 0, 0 ;  /* 0x00000000ff037431 */ /* 0x000fe200000001ff */
[----:B------:R-:W-:-:S07]  /*25260*/  MOV R22, 0x7f7fffff ;  /* 0x7f7fffff00167802 */ /* 0x000fce0000000f00 */
[----:B0-----:R-:W-:Y:S05]  /*25270*/  BRA.U !UP0, `(.L_x_1094) ;  /* 0x0000000d08047547 */ /* 0x001fea000b800000 */
[----:B------:R-:W-:Y:S02]  /*25280*/  MOV R22, 0x7f7fffff ;  /* 0x7f7fffff00167802 */ /* 0x000fe40000000f00 */
[----:B------:R-:W-:-:S07]  /*25290*/  MOV R3, RZ ;  /* 0x000000ff00037202 */ /* 0x000fce0000000f00 */
.L_x_1115:
        /* <DEDUP_REMOVED lines=27> */
.L_x_1096:
[----:B------:R-:W-:Y:S05]  /*25450*/  BSYNC.RECONVERGENT B1 ;  /* 0x0000000000017941 */ /* 0x000fea0003800200 */
.L_x_1095:
        /* <DEDUP_REMOVED lines=16> */
.L_x_1098:
[----:B------:R-:W-:Y:S01]  /*25560*/  FMUL.FTZ R0, R9, R2 ;  /* 0x0000000209007220 */ /* 0x000fe20000410000 */
[----:B------:R-:W-:-:S03]  /*25570*/  FMUL.FTZ R2, R2, 0.5 ;  /* 0x3f00000002027820 */ /* 0x000fc60000410000 */
[----:B------:R-:W-:-:S04]  /*25580*/  FFMA R9, -R0, R0, R9 ;  /* 0x0000000000097223 */ /* 0x000fc80000000109 */
[----:B------:R-:W-:-:S07]  /*25590*/  FFMA R0, R9, R2, R0 ;  /* 0x0000000209007223 */ /* 0x000fce0000000000 */
.L_x_1099:
[----:B------:R-:W-:Y:S05]  /*255a0*/  BSYNC.RECONVERGENT B1 ;  /* 0x0000000000017941 */ /* 0x000fea0003800200 */
.L_x_1097:
        /* <DEDUP_REMOVED lines=24> */
.L_x_1101:
[----:B------:R-:W-:Y:S05]  /*25730*/  BSYNC.RECONVERGENT B1 ;  /* 0x0000000000017941 */ /* 0x000fea0003800200 */
.L_x_1100:
        /* <DEDUP_REMOVED lines=16> */
.L_x_1103:
[----:B------:R-:W-:Y:S01]  /*25840*/  FMUL.FTZ R0, R9, R2 ;  /* 0x0000000209007220 */ /* 0x000fe20000410000 */
[----:B------:R-:W-:-:S03]  /*25850*/  FMUL.FTZ R2, R2, 0.5 ;  /* 0x3f00000002027820 */ /* 0x000fc60000410000 */
[----:B------:R-:W-:-:S04]  /*25860*/  FFMA R9, -R0, R0, R9 ;  /* 0x0000000000097223 */ /* 0x000fc80000000109 */
[----:B------:R-:W-:-:S07]  /*25870*/  FFMA R0, R9, R2, R0 ;  /* 0x0000000209007223 */ /* 0x000fce0000000000 */
.L_x_1104:
[----:B------:R-:W-:Y:S05]  /*25880*/  BSYNC.RECONVERGENT B1 ;  /* 0x0000000000017941 */ /* 0x000fea0003800200 */
.L_x_1102:
        /* <DEDUP_REMOVED lines=24> */
.L_x_1106:
[----:B------:R-:W-:Y:S05]  /*25a10*/  BSYNC.RECONVERGENT B1 ;  /* 0x0000000000017941 */ /* 0x000fea0003800200 */
.L_x_1105:
        /* <DEDUP_REMOVED lines=16> */
.L_x_1108:
[----:B------:R-:W-:Y:S01]  /*25b20*/  FMUL.FTZ R0, R9, R2 ;  /* 0x0000000209007220 */ /* 0x000fe20000410000 */
[----:B------:R-:W-:-:S03]  /*25b30*/  FMUL.FTZ R2, R2, 0.5 ;  /* 0x3f00000002027820 */ /* 0x000fc60000410000 */
[----:B------:R-:W-:-:S04]  /*25b40*/  FFMA R9, -R0, R0, R9 ;  /* 0x0000000000097223 */ /* 0x000fc80000000109 */
[----:B------:R-:W-:-:S07]  /*25b50*/  FFMA R0, R9, R2, R0 ;  /* 0x0000000209007223 */ /* 0x000fce0000000000 */
.L_x_1109:
[----:B------:R-:W-:Y:S05]  /*25b60*/  BSYNC.RECONVERGENT B1 ;  /* 0x0000000000017941 */ /* 0x000fea0003800200 */
.L_x_1107:
        /* <DEDUP_REMOVED lines=24> */
.L_x_1111:
[----:B------:R-:W-:Y:S05]  /*25cf0*/  BSYNC.RECONVERGENT B1 ;  /* 0x0000000000017941 */ /* 0x000fea0003800200 */
.L_x_1110:
        /* <DEDUP_REMOVED lines=16> */
.L_x_1113:
[----:B------:R-:W-:Y:S01]  /*25e00*/  FMUL.FTZ R0, R7, R2 ;  /* 0x0000000207007220 */ /* 0x000fe20000410000 */
[----:B------:R-:W-:-:S03]  /*25e10*/  FMUL.FTZ R2, R2, 0.5 ;  /* 0x3f00000002027820 */ /* 0x000fc60000410000 */
[----:B------:R-:W-:-:S04]  /*25e20*/  FFMA R7, -R0, R0, R7 ;  /* 0x0000000000077223 */ /* 0x000fc80000000107 */
[----:B------:R-:W-:-:S07]  /*25e30*/  FFMA R0, R7, R2, R0 ;  /* 0x0000000207007223 */ /* 0x000fce0000000000 */
.L_x_1114:
[----:B------:R-:W-:Y:S05]  /*25e40*/  BSYNC.RECONVERGENT B1 ;  /* 0x0000000000017941 */ /* 0x000fea0003800200 */
.L_x_1112:
[----:B------:R-:W-:-:S04]  /*25e50*/  FSETP.GEU.AND P0, PT, R0, R8, PT ;  /* 0x000000080000720b */ /* 0x000fc80003f0e000 */
[----:B------:R-:W-:Y:S01]  /*25e60*/  FSEL R22, R0, R8, !P0 ;  /* 0x0000000800167208 */ /* 0x000fe20004000000 */
[----:B------:R-:W-:Y:S08]  /*25e70*/  @P4 BRA `(.L_x_1115) ;  /* 0xfffffff400084947 */ /* 0x000ff0000383ffff */
[----:B------:R-:W-:-:S07]  /*25e80*/  MOV R3, UR22 ;  /* 0x0000001600037c02 */ /* 0x000fce0008000f00 */
.L_x_1094:
        /* <DEDUP_REMOVED lines=29> */
.L_x_1119:
[----:B------:R-:W-:Y:S05]  /*26060*/  BSYNC.RECONVERGENT B1 ;  /* 0x0000000000017941 */ /* 0x000fea0003800200 */
.L_x_1118:
        /* <DEDUP_REMOVED lines=16> */
.L_x_1121:
[----:B------:R-:W-:Y:S01]  /*26170*/  FMUL.FTZ R0, R7, R2 ;  /* 0x0000000207007220 */ /* 0x000fe20000410000 */
[----:B------:R-:W-:-:S03]  /*26180*/  FMUL.FTZ R2, R2, 0.5 ;  /* 0x3f00000002027820 */ /* 0x000fc60000410000 */
[----:B------:R-:W-:-:S04]  /*26190*/  FFMA R7, -R0, R0, R7 ;  /* 0x0000000000077223 */ /* 0x000fc80000000107 */
[----:B------:R-:W-:-:S07]  /*261a0*/  FFMA R0, R7, R2, R0 ;  /* 0x0000000207007223 */ /* 0x000fce0000000000 */
.L_x_1122:
[----:B------:R-:W-:Y:S05]  /*261b0*/  BSYNC.RECONVERGENT B1 ;  /* 0x0000000000017941 */ /* 0x000fea0003800200 */
.L_x_1120:
        /* <DEDUP_REMOVED lines=27> */
.L_x_1124:
[----:B------:R-:W-:Y:S05]  /*26370*/  BSYNC.RECONVERGENT B1 ;  /* 0x0000000000017941 */ /* 0x000fea0003800200 */
.L_x_1123:
        /* <DEDUP_REMOVED lines=16> */
.L_x_1126:
[----:B------:R-:W-:Y:S01]  /*26480*/  FMUL.FTZ R0, R7, R2 ;  /* 0x0000000207007220 */ /* 0x000fe20000410000 */
[----:B------:R-:W-:-:S03]  /*26490*/  FMUL.FTZ R2, R2, 0.5 ;  /* 0x3f00000002027820 */ /* 0x000fc60000410000 */
[----:B------:R-:W-:-:S04]  /*264a0*/  FFMA R7, -R0, R0, R7 ;  /* 0x0000000000077223 */ /* 0x000fc80000000107 */
[----:B------:R-:W-:-:S07]  /*264b0*/  FFMA R0, R7, R2, R0 ;  /* 0x0000000207007223 */ /* 0x000fce0000000000 */
.L_x_1127:
[----:B------:R-:W-:Y:S05]  /*264c0*/  BSYNC.RECONVERGENT B1 ;  /* 0x0000000000017941 */ /* 0x000fea0003800200 */
.L_x_1125:
[C---:B------:R-:W-:Y:S02]  /*264d0*/  FSETP.GEU.AND P0, PT, R0.reuse, R22, PT ;  /* 0x000000160000720b */ /* 0x040fe40003f0e000 */
[----:B------:R-:W-:Y:S02]  /*264e0*/  IADD3 R3, PT, PT, -R3, R8, RZ ;  /* 0x0000000803037210 */ /* 0x000fe40007ffe1ff */
[----:B------:R-:W-:-:S09]  /*264f0*/  FSEL R22, R0, R22, !P0 ;  /* 0x0000001600167208 */ /* 0x000fd20004000000 */
.L_x_1117:
        /* <DEDUP_REMOVED lines=27> */
.L_x_1129:
[----:B------:R-:W-:Y:S05]  /*266b0*/  BSYNC.RECONVERGENT B1 ;  /* 0x0000000000017941 */ /* 0x000fea0003800200 */
.L_x_1128:
        /* <DEDUP_REMOVED lines=16> */
.L_x_1131:
[----:B------:R-:W-:Y:S01]  /*267c0*/  FMUL.FTZ R0, R3, R2 ;  /* 0x0000000203007220 */ /* 0x000fe20000410000 */
[----:B------:R-:W-:-:S03]  /*267d0*/  FMUL.FTZ R2, R2, 0.5 ;  /* 0x3f00000002027820 */ /* 0x000fc60000410000 */
[----:B------:R-:W-:-:S04]  /*267e0*/  FFMA R3, -R0, R0, R3 ;  /* 0x0000000000037223 */ /* 0x000fc80000000103 */
[----:B------:R-:W-:-:S07]  /*267f0*/  FFMA R0, R3, R2, R0 ;  /* 0x0000000203007223 */ /* 0x000fce0000000000 */
.L_x_1132:
[----:B------:R-:W-:Y:S05]  /*26800*/  BSYNC.RECONVERGENT B1 ;  /* 0x0000000000017941 */ /* 0x000fea0003800200 */
.L_x_1130:
[----:B------:R-:W-:-:S04]  /*26810*/  FSETP.GEU.AND P0, PT, R0, R22, PT ;  /* 0x000000160000720b */ /* 0x000fc80003f0e000 */
[----:B------:R-:W-:-:S09]  /*26820*/  FSEL R22, R0, R22, !P0 ;  /* 0x0000001600167208 */ /* 0x000fd20004000000 */
.L_x_1116:
[----:B-----5:R0:W5:Y:S01]  /*26830*/  LDG.E.64 R4, desc[UR8][R14.64+0x4800] ;  /* 0x004800080e047981 */ /* 0x020162000c1e1b00 */
[----:B------:R-:W-:Y:S01]  /*26840*/  HFMA2 R3, -RZ, RZ, 0, 0 ;  /* 0x00000000ff037431 */ /* 0x000fe200000001ff */
[----:B------:R-:W-:Y:S01]  /*26850*/  MOV R20, 0x7f7fffff ;  /* 0x7f7fffff00147802 */ /* 0x000fe20000000f00 */
[----:B------:R-:W-:Y:S06]  /*26860*/  BRA.U !UP0, `(.L_x_1133) ;  /* 0x0000000d08047547 */ /* 0x000fec000b800000 */
[----:B------:R-:W-:Y:S02]  /*26870*/  MOV R20, 0x7f7fffff ;  /* 0x7f7fffff00147802 */ /* 0x000fe40000000f00 */
[----:B------:R-:W-:-:S07]  /*26880*/  MOV R3, RZ ;  /* 0x000000ff00037202 */ /* 0x000fce0000000f00 */
.L_x_1154:
[----:B------:R-:W1:Y:S01]  /*26890*/  LDC.64 R6, c[0x0][0x3e8] ;  /* 0x0000fa00ff067b82 */ /* 0x000e620000000a00 */
[----:B------:R-:W-:-:S05]  /*268a0*/  SHF.L.U32 R9, R3, 0x1, RZ ;  /* 0x0000000103097819 */ /* 0x000fca00000006ff */
[----:B-1----:R-:W-:-:S05]  /*268b0*/  IMAD.WIDE.U32 R6, R9, 0x8, R6 ;  /* 0x0000000809067825 */ /* 0x002fca00078e0006 */
        /* <DEDUP_REMOVED lines=12> */
[----:B------:R-:W1:Y:S01]  /*26980*/  MUFU.RCP R0, R19 ;  /* 0x0000001300007308 */ /* 0x000e620000001000 */
[----:B------:R-:W-:-:S07]  /*26990*/  FFMA R2, R12, R9, R13 ;  /* 0x000000090c027223 */ /* 0x000fce000000000d */
[----:B------:R-:W2:Y:S01]  /*269a0*/  FCHK P0, R2, R19 ;  /* 0x0000001302007302 */ /* 0x000ea20000000000 */
[----:B-1----:R-:W-:-:S04]  /*269b0*/  FFMA R17, -R19, R0, 1 ;  /* 0x3f80000013117423 */ /* 0x002fc80000000100 */
[----:B------:R-:W-:-:S04]  /*269c0*/  FFMA R17, R0, R17, R0 ;  /* 0x0000001100117223 */ /* 0x000fc80000000000 */
[----:B------:R-:W-:-:S04]  /*269d0*/  FFMA R0, R2, R17, RZ ;  /* 0x0000001102007223 */ /* 0x000fc800000000ff */
[----:B------:R-:W-:-:S04]  /*269e0*/  FFMA R9, -R19, R0, R2 ;  /* 0x0000000013097223 */ /* 0x000fc80000000102 */
[----:B------:R-:W-:Y:S01]  /*269f0*/  FFMA R0, R17, R9, R0 ;  /* 0x0000000911007223 */ /* 0x000fe20000000000 */
[----:B--2---:R-:W-:Y:S06]  /*26a00*/  @!P0 BRA `(.L_x_1135) ;  /* 0x00000000000c8947 */ /* 0x004fec0003800000 */
[----:B------:R-:W-:Y:S02]  /*26a10*/  MOV R0, R19 ;  /* 0x0000001300007202 */ /* 0x000fe40000000f00 */
[----:B------:R-:W-:-:S07]  /*26a20*/  MOV R9, 0x26a40 ;  /* 0x00026a4000097802 */ /* 0x000fce0000000f00 */
[----:B0-----:R-:W-:Y:S05]  /*26a30*/  CALL.REL.NOINC `($__internal_1_$__cuda_sm3x_div_rn_noftz_f32_slowpath) ;  /* 0x000000b800887944 */ /* 0x001fea0003c00000 */
.L_x_1135:
[----:B------:R-:W-:Y:S05]  /*26a40*/  BSYNC.RECONVERGENT B1 ;  /* 0x0000000000017941 */ /* 0x000fea0003800200 */
.L_x_1134:
        /* <DEDUP_REMOVED lines=8> */
[----:B------:R1:W2:Y:S01]  /*26ad0*/  MUFU.RSQ R2, R9 ;  /* 0x0000000900027308 */ /* 0x0002a20000001400 */
[----:B------:R-:W-:-:S04]  /*26ae0*/  IADD3 R0, PT, PT, R9, -0xd000000, RZ ;  /* 0xf300000009007810 */ /* 0x000fc80007ffe0ff */
[----:B------:R-:W-:-:S13]  /*26af0*/  ISETP.GT.U32.AND P0, PT, R0, 0x727fffff, PT ;  /* 0x727fffff0000780c */ /* 0x000fda0003f04070 */
[----:B-12---:R-:W-:Y:S05]  /*26b00*/  @!P0 BRA `(.L_x_1137) ;  /* 0x0000000000108947 */ /* 0x006fea0003800000 */
[----:B------:R-:W-:Y:S02]  /*26b10*/  MOV R0, R9 ;  /* 0x0000000900007202 */ /* 0x000fe40000000f00 */
[----:B------:R-:W-:-:S07]  /*26b20*/  MOV R2, 0x26b40 ;  /* 0x00026b4000027802 */ /* 0x000fce0000000f00 */
[----:B0-----:R-:W-:Y:S05]  /*26b30*/  CALL.REL.NOINC `($__internal_0_$__cuda_sm20_sqrt_rn_f32_slowpath) ;  /* 0x000000b400ec7944 */ /* 0x001fea0003c00000 */
[----:B------:R-:W-:Y:S05]  /*26b40*/  BRA `(.L_x_1138) ;  /* 0x0000000000107947 */ /* 0x000fea0003800000 */
.L_x_1137:
[----:B------:R-:W-:Y:S01]  /*26b50*/  FMUL.FTZ R0, R9, R2 ;  /* 0x0000000209007220 */ /* 0x000fe20000410000 */
[----:B------:R-:W-:-:S03]  /*26b60*/  FMUL.FTZ R2, R2, 0.5 ;  /* 0x3f00000002027820 */ /* 0x000fc60000410000 */
[----:B------:R-:W-:-:S04]  /*26b70*/  FFMA R9, -R0, R0, R9 ;  /* 0x0000000000097223 */ /* 0x000fc80000000109 */
[----:B------:R-:W-:-:S07]  /*26b80*/  FFMA R0, R9, R2, R0 ;  /* 0x0000000209007223 */ /* 0x000fce0000000000 */
.L_x_1138:
[----:B------:R-:W-:Y:S05]  /*26b90*/  BSYNC.RECONVERGENT B1 ;  /* 0x0000000000017941 */ /* 0x000fea0003800200 */
.L_x_1136:
        /* <DEDUP_REMOVED lines=11> */
[----:B------:R-:W1:Y:S01]  /*26c50*/  MUFU.RCP R8, R21 ;  /* 0x0000001500087308 */ /* 0x000e620000001000 */
[----:B------:R-:W-:-:S07]  /*26c60*/  FFMA R2, R12, R9, R17 ;  /* 0x000000090c027223 */ /* 0x000fce0000000011 */
[----:B------:R-:W2:Y:S01]  /*26c70*/  FCHK P0, R2, R21 ;  /* 0x0000001502007302 */ /* 0x000ea20000000000 */
[----:B-1----:R-:W-:-:S04]  /*26c80*/  FFMA R19, -R21, R8, 1 ;  /* 0x3f80000015137423 */ /* 0x002fc80000000108 */
[----:B------:R-:W-:Y:S01]  /*26c90*/  FFMA R19, R8, R19, R8 ;  /* 0x0000001308137223 */ /* 0x000fe20000000008 */
[----:B------:R-:W-:-:S03]  /*26ca0*/  FSEL R8, R0, R20, !P1 ;  /* 0x0000001400087208 */ /* 0x000fc60004800000 */
[----:B------:R-:W-:-:S04]  /*26cb0*/  FFMA R16, R2, R19, RZ ;  /* 0x0000001302107223 */ /* 0x000fc800000000ff */
[----:B------:R-:W-:-:S04]  /*26cc0*/  FFMA R9, -R21, R16, R2 ;  /* 0x0000001015097223 */ /* 0x000fc80000000102 */
[----:B------:R-:W-:Y:S01]  /*26cd0*/  FFMA R0, R19, R9, R16 ;  /* 0x0000000913007223 */ /* 0x000fe20000000010 */
[----:B--2---:R-:W-:Y:S06]  /*26ce0*/  @!P0 BRA `(.L_x_1140) ;  /* 0x00000000000c8947 */ /* 0x004fec0003800000 */
[----:B------:R-:W-:Y:S02]  /*26cf0*/  MOV R0, R21 ;  /* 0x0000001500007202 */ /* 0x000fe40000000f00 */
[----:B------:R-:W-:-:S07]  /*26d00*/  MOV R9, 0x26d20 ;  /* 0x00026d2000097802 */ /* 0x000fce0000000f00 */
[----:B0-----:R-:W-:Y:S05]  /*26d10*/  CALL.REL.NOINC `($__internal_1_$__cuda_sm3x_div_rn_noftz_f32_slowpath) ;  /* 0x000000b400d07944 */ /* 0x001fea0003c00000 */
.L_x_1140:
[----:B------:R-:W-:Y:S05]  /*26d20*/  BSYNC.RECONVERGENT B1 ;  /* 0x0000000000017941 */ /* 0x000fea0003800200 */
.L_x_1139:
        /* <DEDUP_REMOVED lines=16> */
.L_x_1142:
[----:B------:R-:W-:Y:S01]  /*26e30*/  FMUL.FTZ R0, R9, R2 ;  /* 0x0000000209007220 */ /* 0x000fe20000410000 */
[----:B------:R-:W-:-:S03]  /*26e40*/  FMUL.FTZ R2, R2, 0.5 ;  /* 0x3f00000002027820 */ /* 0x000fc60000410000 */
[----:B------:R-:W-:-:S04]  /*26e50*/  FFMA R9, -R0, R0, R9 ;  /* 0x0000000000097223 */ /* 0x000fc80000000109 */
[----:B------:R-:W-:-:S07]  /*26e60*/  FFMA R0, R9, R2, R0 ;  /* 0x0000000209007223 */ /* 0x000fce0000000000 */
.L_x_1143:
[----:B------:R-:W-:Y:S05]  /*26e70*/  BSYNC.RECONVERGENT B1 ;  /* 0x0000000000017941 */ /* 0x000fea0003800200 */
.L_x_1141:
        /* <DEDUP_REMOVED lines=24> */
.L_x_1145:
[----:B------:R-:W-:Y:S05]  /*27000*/  BSYNC.RECONVERGENT B1 ;  /* 0x0000000000017941 */ /* 0x000fea0003800200 */
.L_x_1144:
        /* <DEDUP_REMOVED lines=16> */
.L_x_1147:
[----:B------:R-:W-:Y:S01]  /*27110*/  FMUL.FTZ R0, R9, R2 ;  /* 0x0000000209007220 */ /* 0x000fe20000410000 */
[----:B------:R-:W-:-:S03]  /*27120*/  FMUL.FTZ R2, R2, 0.5 ;  /* 0x3f00000002027820 */ /* 0x000fc60000410000 */
[----:B------:R-:W-:-:S04]  /*27130*/  FFMA R9, -R0, R0, R9 ;  /* 0x0000000000097223 */ /* 0x000fc80000000109 */
[----:B------:R-:W-:-:S07]  /*27140*/  FFMA R0, R9, R2, R0 ;  /* 0x0000000209007223 */ /* 0x000fce0000000000 */
.L_x_1148:
[----:B------:R-:W-:Y:S05]  /*27150*/  BSYNC.RECONVERGENT B1 ;  /* 0x0000000000017941 */ /* 0x000fea0003800200 */
.L_x_1146:
        /* <DEDUP_REMOVED lines=24> */
.L_x_1150:
[----:B------:R-:W-:Y:S05]  /*272e0*/  BSYNC.RECONVERGENT B1 ;  /* 0x0000000000017941 */ /* 0x000fea0003800200 */
.L_x_1149:
        /* <DEDUP_REMOVED lines=16> */
.L_x_1152:
[----:B------:R-:W-:Y:S01]  /*273f0*/  FMUL.FTZ R0, R7, R2 ;  /* 0x0000000207007220 */ /* 0x000fe20000410000 */
[----:B------:R-:W-:-:S03]  /*27400*/  FMUL.FTZ R2, R2, 0.5 ;  /* 0x3f00000002027820 */ /* 0x000fc60000410000 */
[----:B------:R-:W-:-:S04]  /*27410*/  FFMA R7, -R0, R0, R7 ;  /* 0x0000000000077223 */ /* 0x000fc80000000107 */
[----:B------:R-:W-:-:S07]  /*27420*/  FFMA R0, R7, R2, R0 ;  /* 0x0000000207007223 */ /* 0x000fce0000000000 */
.L_x_1153:
[----:B------:R-:W-:Y:S05]  /*27430*/  BSYNC.RECONVERGENT B1 ;  /* 0x0000000000017941 */ /* 0x000fea0003800200 */
.L_x_1151:
[----:B------:R-:W-:-:S04]  /*27440*/  FSETP.GEU.AND P0, PT, R0, R8, PT ;  /* 0x000000080000720b */ /* 0x000fc80003f0e000 */
[----:B------:R-:W-:Y:S01]  /*27450*/  FSEL R20, R0, R8, !P0 ;  /* 0x0000000800147208 */ /* 0x000fe20004000000 */
[----:B------:R-:W-:Y:S08]  /*27460*/  @P4 BRA `(.L_x_1154) ;  /* 0xfffffff400084947 */ /* 0x000ff0000383ffff */
[----:B------:R-:W-:-:S07]  /*27470*/  MOV R3, UR22 ;  /* 0x0000001600037c02 */ /* 0x000fce0008000f00 */
.L_x_1133:
[----:B------:R-:W-:Y:S05]  /*27480*/  BRA.U !UP1, `(.L_x_1155) ;  /* 0x0000000909607547 */ /* 0x000fea000b800000 */
[----:B------:R-:W-:-:S09]  /*27490*/  UISETP.NE.AND UP2, UPT, UR21, URZ, UPT ;  /* 0x000000ff1500728c */ /* 0x000fd2000bf45270 */
[----:B------:R-:W-:Y:S05]  /*274a0*/  BRA.U !UP2, `(.L_x_1156) ;  /* 0x000000050a8c7547 */ /* 0x000fea000b800000 */
[----:B------:R-:W1:Y:S01]  /*274b0*/  LDC.64 R16, c[0x0][0x3e8] ;  /* 0x0000fa00ff107b82 */ /* 0x000e620000000a00 */
[----:B------:R-:W-:-:S05]  /*274c0*/  SHF.L.U32 R8, R3, 0x1, RZ ;  /* 0x0000000103087819 */ /* 0x000fca00000006ff */
[----:B-1----:R-:W-:-:S05]  /*274d0*/  IMAD.WIDE.U32 R16, R8, 0x8, R16 ;  /* 0x0000000808107825 */ /* 0x002fca00078e0010 */
        /* <DEDUP_REMOVED lines=22> */
.L_x_1158:
[----:B------:R-:W-:Y:S05]  /*27640*/  BSYNC.RECONVERGENT B1 ;  /* 0x0000000000017941 */ /* 0x000fea0003800200 */
.L_x_1157:
        /* <DEDUP_REMOVED lines=16> */
.L_x_1160:
[----:B------:R-:W-:Y:S01]  /*27750*/  FMUL.FTZ R0, R7, R2 ;  /* 0x0000000207007220 */ /* 0x000fe20000410000 */
[----:B------:R-:W-:-:S03]  /*27760*/  FMUL.FTZ R2, R2, 0.5 ;  /* 0x3f00000002027820 */ /* 0x000fc60000410000 */
[----:B------:R-:W-:-:S04]  /*27770*/  FFMA R7, -R0, R0, R7 ;  /* 0x0000000000077223 */ /* 0x000fc80000000107 */
[----:B------:R-:W-:-:S07]  /*27780*/  FFMA R0, R7, R2, R0 ;  /* 0x0000000207007223 */ /* 0x000fce0000000000 */
.L_x_1161:
[----:B------:R-:W-:Y:S05]  /*27790*/  BSYNC.RECONVERGENT B1 ;  /* 0x0000000000017941 */ /* 0x000fea0003800200 */
.L_x_1159:
[----:B------:R-:W1:Y:S01]  /*277a0*/  LDC.64 R6, c[0x0][0x3e8] ;  /* 0x0000fa00ff067b82 */ /* 0x000e620000000a00 */
[----:B------:R-:W-:-:S05]  /*277b0*/  IADD3 R8, PT, PT, R8, 0x2, RZ ;  /* 0x0000000208087810 */ /* 0x000fca0007ffe0ff */
[----:B-1----:R-:W-:-:S05]  /*277c0*/  IMAD.WIDE.U32 R16, R8, 0x8, R6 ;  /* 0x0000000808107825 */ /* 0x002fca00078e0006 */
        /* <DEDUP_REMOVED lines=24> */
.L_x_1163:
[----:B------:R-:W-:Y:S05]  /*27950*/  BSYNC.RECONVERGENT B1 ;  /* 0x0000000000017941 */ /* 0x000fea0003800200 */
.L_x_1162:
        /* <DEDUP_REMOVED lines=16> */
.L_x_1165:
[----:B------:R-:W-:Y:S01]  /*27a60*/  FMUL.FTZ R0, R7, R2 ;  /* 0x0000000207007220 */ /* 0x000fe20000410000 */
[----:B------:R-:W-:-:S03]  /*27a70*/  FMUL.FTZ R2, R2, 0.5 ;  /* 0x3f00000002027820 */ /* 0x000fc60000410000 */
[----:B------:R-:W-:-:S04]  /*27a80*/  FFMA R7, -R0, R0, R7 ;  /* 0x0000000000077223 */ /* 0x000fc80000000107 */
[----:B------:R-:W-:-:S07]  /*27a90*/  FFMA R0, R7, R2, R0 ;  /* 0x0000000207007223 */ /* 0x000fce0000000000 */
.L_x_1166:
[----:B------:R-:W-:Y:S05]  /*27aa0*/  BSYNC.RECONVERGENT B1 ;  /* 0x0000000000017941 */ /* 0x000fea0003800200 */
.L_x_1164:
[C---:B------:R-:W-:Y:S02]  /*27ab0*/  FSETP.GEU.AND P0, PT, R0.reuse, R20, PT ;  /* 0x000000140000720b */ /* 0x040fe40003f0e000 */
[----:B------:R-:W-:Y:S02]  /*27ac0*/  IADD3 R3, PT, PT, -R3, R8, RZ ;  /* 0x0000000803037210 */ /* 0x000fe40007ffe1ff */
[----:B------:R-:W-:-:S09]  /*27ad0*/  FSEL R20, R0, R20, !P0 ;  /* 0x0000001400147208 */ /* 0x000fd20004000000 */
.L_x_1156:
        /* <DEDUP_REMOVED lines=27> */
.L_x_1168:
[----:B------:R-:W-:Y:S05]  /*27c90*/  BSYNC.RECONVERGENT B1 ;  /* 0x0000000000017941 */ /* 0x000fea0003800200 */
.L_x_1167:
        /* <DEDUP_REMOVED lines=16> */
.L_x_1170:
[----:B------:R-:W-:Y:S01]  /*27da0*/  FMUL.FTZ R0, R3, R2 ;  /* 0x0000000203007220 */ /* 0x000fe20000410000 */
[----:B------:R-:W-:-:S03]  /*27db0*/  FMUL.FTZ R2, R2, 0.5 ;  /* 0x3f00000002027820 */ /* 0x000fc60000410000 */
[----:B------:R-:W-:-:S04]  /*27dc0*/  FFMA R3, -R0, R0, R3 ;  /* 0x0000000000037223 */ /* 0x000fc80000000103 */
[----:B------:R-:W-:-:S07]  /*27dd0*/  FFMA R0, R3, R2, R0 ;  /* 0x0000000203007223 */ /* 0x000fce0000000000 */
.L_x_1171:
[----:B------:R-:W-:Y:S05]  /*27de0*/  BSYNC.RECONVERGENT B1 ;  /* 0x0000000000017941 */ /* 0x000fea0003800200 */
.L_x_1169:
[----:B------:R-:W-:-:S04]  /*27df0*/  FSETP.GEU.AND P0, PT, R0, R20, PT ;  /* 0x000000140000720b */ /* 0x000fc80003f0e000 */
[----:B------:R-:W-:-:S09]  /*27e00*/  FSEL R20, R0, R20, !P0 ;  /* 0x0000001400147208 */ /* 0x000fd20004000000 */
.L_x_1155:
[----:B------:R1:W5:Y:S01]  /*27e10*/  LDG.E.64 R10, desc[UR8][R14.64+0x5000] ;  /* 0x005000080e0a7981 */ /* 0x000362000c1e1b00 */
[----:B------:R-:W-:Y:S01]  /*27e20*/  HFMA2 R3, -RZ, RZ, 0, 0 ;  /* 0x00000000ff037431 */ /* 0x000fe200000001ff */
[----:B------:R-:W-:Y:S01]  /*27e30*/  MOV R6, 0x7f7fffff ;  /* 0x7f7fffff00067802 */ /* 0x000fe20000000f00 */
[----:B------:R-:W-:Y:S06]  /*27e40*/  BRA.U !UP0, `(.L_x_1172) ;  /* 0x0000000d08047547 */ /* 0x000fec000b800000 */
[----:B------:R-:W-:Y:S02]  /*27e50*/  MOV R6, 0x7f7fffff ;  /* 0x7f7fffff00067802 */ /* 0x000fe40000000f00 */
[----:B------:R-:W-:-:S07]  /*27e60*/  MOV R3, RZ ;  /* 0x000000ff00037202 */ /* 0x000fce0000000f00 */
.L_x_1193:
[----:B-----5:R-:W2:Y:S01]  /*27e70*/  LDC.64 R4, c[0x0][0x3e8] ;  /* 0x0000fa00ff047b82 */ /* 0x020ea20000000a00 */
[----:B------:R-:W-:-:S05]  /*27e80*/  SHF.L.U32 R7, R3, 0x1, RZ ;  /* 0x0000000103077819 */ /* 0x000fca00000006ff */
[----:B--2---:R-:W-:-:S05]  /*27e90*/  IMAD.WIDE.U32 R4, R7, 0x8, R4 ;  /* 0x0000000807047825 */ /* 0x004fca00078e0004 */
[----:B------:R-:W2:Y:S04]  /*27ea0*/  LDG.E.64 R12, desc[UR8][R4.64] ;  /* 0x00000008040c7981 */ /* 0x000ea8000c1e1b00 */
[----:B------:R-:W3:Y:S01]  /*27eb0*/  LDG.E.64 R16, desc[UR8][R4.64+0x8] ;  /* 0x0000080804107981 */ /* 0x000ee2000c1e1b00 */
[----:B------:R-:W-:Y:S01]  /*27ec0*/  IADD3 R3, PT, PT, R3, 0x4, RZ ;  /* 0x0000000403037810 */ /* 0x000fe20007ffe0ff */
[----:B------:R-:W-:Y:S03]  /*27ed0*/  BSSY.RECONVERGENT B1, `(.L_x_1173) ;  /* 0x0000015000017945 */ /* 0x000fe60003800200 */
[----:B------:R-:W-:Y:S01]  /*27ee0*/  ISETP.NE.AND P4, PT, R3, UR22, PT ;  /* 0x0000001603007c0c */ /* 0x000fe2000bf85270 */
[----:B--2---:R-:W-:Y:S01]  /*27ef0*/  FADD R9, R11, -R13 ;  /* 0x8000000d0b097221 */ /* 0x004fe20000000000 */
[----:B------:R-:W-:Y:S01]  /*27f00*/  FADD R2, R10, -R12 ;  /* 0x8000000c0a027221 */ /* 0x000fe20000000000 */
[----:B---3--:R-:W-:Y:S01]  /*27f10*/  FADD R8, -R13, R17 ;  /* 0x000000110d087221 */ /* 0x008fe20000000100 */
[----:B------:R-:W-:-:S03]  /*27f20*/  FADD R7, -R12, R16 ;  /* 0x000000100c077221 */ /* 0x000fc60000000100 */
[----:B------:R-:W-:-:S04]  /*27f30*/  FMUL R0, R8, R8 ;  /* 0x0000000808007220 */ /* 0x000fc80000400000 */
[----:B------:R-:W-:Y:S01]  /*27f40*/  FFMA R17, R7, R7, R0 ;  /* 0x0000000707117223 */ /* 0x000fe20000000000 */
[----:B------:R-:W-:-:S03]  /*27f50*/  FMUL R0, R8, R9 ;  /* 0x0000000908007220 */ /* 0x000fc60000400000 */
[----:B------:R-:W2:Y:S01]  /*27f60*/  MUFU.RCP R16, R17 ;  /* 0x0000001100107308 */ /* 0x000ea20000001000 */
[----:B------:R-:W-:-:S07]  /*27f70*/  FFMA R2, R7, R2, R0 ;  /* 0x0000000207027223 */ /* 0x000fce0000000000 */
[----:B------:R-:W3:Y:S01]  /*27f80*/  FCHK P0, R2, R17 ;  /* 0x0000001102007302 */ /* 0x000ee20000000000 */
[----:B--2---:R-:W-:-:S04]  /*27f90*/  FFMA R9, -R17, R16, 1 ;  /* 0x3f80000011097423 */ /* 0x004fc80000000110 */
[----:B------:R-:W-:-:S04]  /*27fa0*/  FFMA R9, R16, R9, R16 ;  /* 0x0000000910097223 */ /* 0x000fc80000000010 */
[----:B------:R-:W-:-:S04]  /*27fb0*/  FFMA R0, R2, R9, RZ ;  /* 0x0000000902007223 */ /* 0x000fc800000000ff */
[----:B------:R-:W-:-:S04]  /*27fc0*/  FFMA R16, -R17, R0, R2 ;  /* 0x0000000011107223 */ /* 0x000fc80000000102 */
[----:B------:R-:W-:Y:S01]  /*27fd0*/  FFMA R0, R9, R16, R0 ;  /* 0x0000001009007223 */ /* 0x000fe20000000000 */
[----:B---3--:R-:W-:Y:S06]  /*27fe0*/  @!P0 BRA `(.L_x_1174) ;  /* 0x00000000000c8947 */ /* 0x008fec0003800000 */
[----:B------:R-:W-:Y:S02]  /*27ff0*/  MOV R0, R17 ;  /* 0x0000001100007202 */ /* 0x000fe40000000f00 */
[----:B------:R-:W-:-:S07]  /*28000*/  MOV R9, 0x28020 ;  /* 0x0002802000097802 */ /* 0x000fce0000000f00 */
[----:B01----:R-:W-:Y:S05]  /*28010*/  CALL.REL.NOINC `($__internal_1_$__cuda_sm3x_div_rn_noftz_f32_slowpath) ;  /* 0x000000a400107944 */ /* 0x003fea0003c00000 */
.L_x_1174:
[----:B------:R-:W-:Y:S05]  /*28020*/  BSYNC.RECONVERGENT B1 ;  /* 0x0000000000017941 */ /* 0x000fea0003800200 */
.L_x_1173:
        /* <DEDUP_REMOVED lines=8> */
[----:B------:R2:W3:Y:S01]  /*280b0*/  MUFU.RSQ R2, R7 ;  /* 0x0000000700027308 */ /* 0x0004e20000001400 */
[----:B------:R-:W-:-:S04]  /*280c0*/  IADD3 R0, PT, PT, R7, -0xd000000, RZ ;  /* 0xf300000007007810 */ /* 0x000fc80007ffe0ff */
[----:B------:R-:W-:-:S13]  /*280d0*/  ISETP.GT.U32.AND P0, PT, R0, 0x727fffff, PT ;  /* 0x727fffff0000780c */ /* 0x000fda0003f04070 */
[----:B--23--:R-:W-:Y:S05]  /*280e0*/  @!P0 BRA `(.L_x_1176) ;  /* 0x0000000000108947 */ /* 0x00cfea0003800000 */
[----:B------:R-:W-:Y:S02]  /*280f0*/  MOV R0, R7 ;  /* 0x0000000700007202 */ /* 0x000fe40000000f00 */
[----:B------:R-:W-:-:S07]  /*28100*/  MOV R2, 0x28120 ;  /* 0x0002812000027802 */ /* 0x000fce0000000f00 */
[----:B01----:R-:W-:Y:S05]  /*28110*/  CALL.REL.NOINC `($__internal_0_$__cuda_sm20_sqrt_rn_f32_slowpath) ;  /* 0x000000a000747944 */ /* 0x003fea0003c00000 */
[----:B------:R-:W-:Y:S05]  /*28120*/  BRA `(.L_x_1177) ;  /* 0x0000000000107947 */ /* 0x000fea0003800000 */
.L_x_1176:
[----:B------:R-:W-:Y:S01]  /*28130*/  FMUL.FTZ R0, R7, R2 ;  /* 0x0000000207007220 */ /* 0x000fe20000410000 */
[----:B------:R-:W-:-:S03]  /*28140*/  FMUL.FTZ R2, R2, 0.5 ;  /* 0x3f00000002027820 */ /* 0x000fc60000410000 */
[----:B------:R-:W-:-:S04]  /*28150*/  FFMA R7, -R0, R0, R7 ;  /* 0x0000000000077223 */ /* 0x000fc80000000107 */
[----:B------:R-:W-:-:S07]  /*28160*/  FFMA R0, R7, R2, R0 ;  /* 0x0000000207007223 */ /* 0x000fce0000000000 */
.L_x_1177:
[----:B------:R-:W-:Y:S05]  /*28170*/  BSYNC.RECONVERGENT B1 ;  /* 0x0000000000017941 */ /* 0x000fea0003800200 */
.L_x_1175:
        /* <DEDUP_REMOVED lines=11> */
[----:B------:R-:W2:Y:S01]  /*28230*/  MUFU.RCP R18, R9 ;  /* 0x0000000900127308 */ /* 0x000ea20000001000 */
[----:B------:R-:W-:Y:S01]  /*28240*/  FFMA R2, R7, R2, R8 ;  /* 0x0000000207027223 */ /* 0x000fe20000000008 */
[----:B------:R-:W-:-:S06]  /*28250*/  FSEL R8, R0, R6, !P1 ;  /* 0x0000000600087208 */ /* 0x000fcc0004800000 */
        /* <DEDUP_REMOVED lines=10> */
.L_x_1179:
[----:B------:R-:W-:Y:S05]  /*28300*/  BSYNC.RECONVERGENT B1 ;  /* 0x0000000000017941 */ /* 0x000fea0003800200 */
.L_x_1178:
        /* <DEDUP_REMOVED lines=16> */
.L_x_1181:
[----:B------:R-:W-:Y:S01]  /*28410*/  FMUL.FTZ R0, R7, R2 ;  /* 0x0000000207007220 */ /* 0x000fe20000410000 */
[----:B------:R-:W-:-:S03]  /*28420*/  FMUL.FTZ R2, R2, 0.5 ;  /* 0x3f00000002027820 */ /* 0x000fc60000410000 */
[----:B------:R-:W-:-:S04]  /*28430*/  FFMA R7, -R0, R0, R7 ;  /* 0x0000000000077223 */ /* 0x000fc80000000107 */
[----:B------:R-:W-:-:S07]  /*28440*/  FFMA R0, R7, R2, R0 ;  /* 0x0000000207007223 */ /* 0x000fce0000000000 */
.L_x_1182:
[----:B------:R-:W-:Y:S05]  /*28450*/  BSYNC.RECONVERGENT B1 ;  /* 0x0000000000017941 */ /* 0x000fea0003800200 */
.L_x_1180:
        /* <DEDUP_REMOVED lines=13> */
[----:B------:R-:W2:Y:S08]  /*28530*/  MUFU.RCP R16, R9 ;  /* 0x0000000900107308 */ /* 0x000eb00000001000 */
        /* <DEDUP_REMOVED lines=10> */
.L_x_1184:
[----:B------:R-:W-:Y:S05]  /*285e0*/  BSYNC.RECONVERGENT B1 ;  /* 0x0000000000017941 */ /* 0x000fea0003800200 */
.L_x_1183:
        /* <DEDUP_REMOVED lines=16> */
.L_x_1186:
[----:B------:R-:W-:Y:S01]  /*286f0*/  FMUL.FTZ R0, R7, R2 ;  /* 0x0000000207007220 */ /* 0x000fe20000410000 */
[----:B------:R-:W-:-:S03]  /*28700*/  FMUL.FTZ R2, R2, 0.5 ;  /* 0x3f00000002027820 */ /* 0x000fc60000410000 */
[----:B------:R-:W-:-:S04]  /*28710*/  FFMA R7, -R0, R0, R7 ;  /* 0x0000000000077223 */ /* 0x000fc80000000107 */
[----:B------:R-:W-:-:S07]  /*28720*/  FFMA R0, R7, R2, R0 ;  /* 0x0000000207007223 */ /* 0x000fce0000000000 */
.L_x_1187:
[----:B------:R-:W-:Y:S05]  /*28730*/  BSYNC.RECONVERGENT B1 ;  /* 0x0000000000017941 */ /* 0x000fea0003800200 */
.L_x_1185:
        /* <DEDUP_REMOVED lines=24> */
.L_x_1189:
[----:B------:R-:W-:Y:S05]  /*288c0*/  BSYNC.RECONVERGENT B1 ;  /* 0x0000000000017941 */ /* 0x000fea0003800200 */
.L_x_1188:
        /* <DEDUP_REMOVED lines=16> */
.L_x_1191:
[----:B------:R-:W-:Y:S01]  /*289d0*/  FMUL.FTZ R0, R5, R2 ;  /* 0x0000000205007220 */ /* 0x000fe20000410000 */
[----:B------:R-:W-:-:S03]  /*289e0*/  FMUL.FTZ R2, R2, 0.5 ;  /* 0x3f00000002027820 */ /* 0x000fc60000410000 */
[----:B------:R-:W-:-:S04]  /*289f0*/  FFMA R5, -R0, R0, R5 ;  /* 0x0000000000057223 */ /* 0x000fc80000000105 */
[----:B------:R-:W-:-:S07]  /*28a00*/  FFMA R0, R5, R2, R0 ;  /* 0x0000000205007223 */ /* 0x000fce0000000000 */
.L_x_1192:
[----:B------:R-:W-:Y:S05]  /*28a10*/  BSYNC.RECONVERGENT B1 ;  /* 0x0000000000017941 */ /* 0x000fea0003800200 */
.L_x_1190:
[----:B------:R-:W-:-:S04]  /*28a20*/  FSETP.GEU.AND P0, PT, R0, R8, PT ;  /* 0x000000080000720b */ /* 0x000fc80003f0e000 */
[----:B------:R-:W-:Y:S01]  /*28a30*/  FSEL R6, R0, R8, !P0 ;  /* 0x0000000800067208 */ /* 0x000fe20004000000 */
[----:B------:R-:W-:Y:S08]  /*28a40*/  @P4 BRA `(.L_x_1193) ;  /* 0xfffffff400084947 */ /* 0x000ff0000383ffff */
[----:B------:R-:W-:-:S07]  /*28a50*/  MOV R3, UR22 ;  /* 0x0000001600037c02 */ /* 0x000fce0008000f00 */
.L_x_1172:
[----:B------:R-:W-:Y:S05]  /*28a60*/  BRA.U !UP1, `(.L_x_1194) ;  /* 0x0000000909607547 */ /* 0x000fea000b800000 */
[----:B------:R-:W-:-:S09]  /*28a70*/  UISETP.NE.AND UP2, UPT, UR21, URZ, UPT ;  /* 0x000000ff1500728c */ /* 0x000fd2000bf45270 */
[----:B------:R-:W-:Y:S05]  /*28a80*/  BRA.U !UP2, `(.L_x_1195) ;  /* 0x000000050a8c7547 */ /* 0x000fea000b800000 */
[----:B------:R-:W2:Y:S01]  /*28a90*/  LDC.64 R12, c[0x0][0x3e8] ;  /* 0x0000fa00ff0c7b82 */ /* 0x000ea20000000a00 */
[----:B------:R-:W-:-:S05]  /*28aa0*/  SHF.L.U32 R7, R3, 0x1, RZ ;  /* 0x0000000103077819 */ /* 0x000fca00000006ff */
[----:B--2---:R-:W-:-:S05]  /*28ab0*/  IMAD.WIDE.U32 R12, R7, 0x8, R12 ;  /* 0x00000008070c7825 */ /* 0x004fca00078e000c */
        /* <DEDUP_REMOVED lines=22> */
.L_x_1197:
[----:B------:R-:W-:Y:S05]  /*28c20*/  BSYNC.RECONVERGENT B1 ;  /* 0x0000000000017941 */ /* 0x000fea0003800200 */
.L_x_1196:
        /* <DEDUP_REMOVED lines=16> */
.L_x_1199:
[----:B------:R-:W-:Y:S01]  /*28d30*/  FMUL.FTZ R0, R5, R2 ;  /* 0x0000000205007220 */ /* 0x000fe20000410000 */
[----:B------:R-:W-:-:S03]  /*28d40*/  FMUL.FTZ R2, R2, 0.5 ;  /* 0x3f00000002027820 */ /* 0x000fc60000410000 */
[----:B------:R-:W-:-:S04]  /*28d50*/  FFMA R5, -R0, R0, R5 ;  /* 0x0000000000057223 */ /* 0x000fc80000000105 */
[----:B------:R-:W-:-:S07]  /*28d60*/  FFMA R0, R5, R2, R0 ;  /* 0x0000000205007223 */ /* 0x000fce0000000000 */
.L_x_1200:
[----:B------:R-:W-:Y:S05]  /*28d70*/  BSYNC.RECONVERGENT B1 ;  /* 0x0000000000017941 */ /* 0x000fea0003800200 */
.L_x_1198:
[----:B------:R-:W2:Y:S01]  /*28d80*/  LDC.64 R4, c[0x0][0x3e8] ;  /* 0x0000fa00ff047b82 */ /* 0x000ea20000000a00 */
[----:B------:R-:W-:-:S05]  /*28d90*/  IADD3 R7, PT, PT, R7, 0x2, RZ ;  /* 0x0000000207077810 */ /* 0x000fca0007ffe0ff */
[----:B--2---:R-:W-:-:S05]  /*28da0*/  IMAD.WIDE.U32 R8, R7, 0x8, R4 ;  /* 0x0000000807087825 */ /* 0x004fca00078e0004 */
        /* <DEDUP_REMOVED lines=24> */
.L_x_1202:
[----:B------:R-:W-:Y:S05]  /*28f30*/  BSYNC.RECONVERGENT B1 ;  /* 0x0000000000017941 */ /* 0x000fea0003800200 */
.L_x_1201:
        /* <DEDUP_REMOVED lines=16> */
.L_x_1204:
[----:B------:R-:W-:Y:S01]  /*29040*/  FMUL.FTZ R0, R5, R2 ;  /* 0x0000000205007220 */ /* 0x000fe20000410000 */
[----:B------:R-:W-:-:S03]  /*29050*/  FMUL.FTZ R2, R2, 0.5 ;  /* 0x3f00000002027820 */ /* 0x000fc60000410000 */
[----:B------:R-:W-:-:S04]  /*29060*/  FFMA R5, -R0, R0, R5 ;  /* 0x0000000000057223 */ /* 0x000fc80000000105 */
[----:B------:R-:W-:-:S07]  /*29070*/  FFMA R0, R5, R2, R0 ;  /* 0x0000000205007223 */ /* 0x000fce0000000000 */
.L_x_1205:
[----:B------:R-:W-:Y:S05]  /*29080*/  BSYNC.RECONVERGENT B1 ;  /* 0x0000000000017941 */ /* 0x000fea0003800200 */
.L_x_1203:
[CC--:B------:R-:W-:Y:S02]  /*29090*/  FSETP.GEU.AND P0, PT, R0.reuse, R6.reuse, PT ;  /* 0x000000060000720b */ /* 0x0c0fe40003f0e000 */
[----:B------:R-:W-:Y:S02]  /*290a0*/  IADD3 R3, PT, PT, -R3, R7, RZ ;  /* 0x0000000703037210 */ /* 0x000fe40007ffe1ff */
[----:B------:R-:W-:-:S09]  /*290b0*/  FSEL R6, R0, R6, !P0 ;  /* 0x0000000600067208 */ /* 0x000fd20004000000 */
.L_x_1195:
[----:B------:R-:W-:-:S09]  /*290c0*/  UISETP.NE.AND UP2, UPT, UR7, URZ, UPT ;  /* 0x000000ff0700728c */ /* 0x000fd2000bf45270 */
[----:B------:R-:W-:Y:S05]  /*290d0*/  BRA.U !UP2, `(.L_x_1194) ;  /* 0x000000010ac47547 */ /* 0x000fea000b800000 */
[----:B------:R-:W2:Y:S01]  /*290e0*/  LDC.64 R8, c[0x0][0x3e8] ;  /* 0x0000fa00ff087b82 */ /* 0x000ea20000000a00 */
[----:B------:R-:W-:-:S05]  /*290f0*/  SHF.L.U32 R3, R3, 0x1, RZ ;  /* 0x0000000103037819 */ /* 0x000fca00000006ff */
[----:B--2---:R-:W-:-:S05]  /*29100*/  IMAD.WIDE.U32 R8, R3, 0x8, R8 ;  /* 0x0000000803087825 */ /* 0x004fca00078e0008 */
[----:B-----5:R-:W2:Y:S04]  /*29110*/  LDG.E.64 R4, desc[UR8][R8.64] ;  /* 0x0000000808047981 */ /* 0x020ea8000c1e1b00 */
[----:B------:R-:W2:Y:S01]  /*29120*/  LDG.E.64 R2, desc[UR8][R8.64+0x8] ;  /* 0x0000080808027981 */ /* 0x000ea2000c1e1b00 */
[----:B------:R-:W-:Y:S01]  /*29130*/  BSSY.RECONVERGENT B1, `(.L_x_1206) ;  /* 0x0000014000017945 */ /* 0x000fe20003800200 */
[----:B--2---:R-:W-:Y:S01]  /*29140*/  FADD R3, -R5, R3 ;  /* 0x0000000305037221 */ /* 0x004fe20000000100 */
[----:B------:R-:W-:Y:S01]  /*29150*/  FADD R7, -R4, R2 ;  /* 0x0000000204077221 */ /* 0x000fe20000000100 */
[----:B------:R-:W-:Y:S02]  /*29160*/  FADD R2, R10, -R4 ;  /* 0x800000040a027221 */ /* 0x000fe40000000000 */
[----:B------:R-:W-:-:S04]  /*29170*/  FMUL R0, R3, R3 ;  /* 0x0000000303007220 */ /* 0x000fc80000400000 */
[----:B------:R-:W-:Y:S01]  /*29180*/  FFMA R17, R7, R7, R0 ;  /* 0x0000000707117223 */ /* 0x000fe20000000000 */
[----:B------:R-:W-:-:S03]  /*29190*/  FADD R0, R11, -R5 ;  /* 0x800000050b007221 */ /* 0x000fc60000000000 */
[----:B------:R-:W2:Y:S01]  /*291a0*/  MUFU.RCP R12, R17 ;  /* 0x00000011000c7308 */ /* 0x000ea20000001000 */
[----:B------:R-:W-:-:S04]  /*291b0*/  FMUL R0, R3, R0 ;  /* 0x0000000003007220 */ /* 0x000fc80000400000 */
[----:B------:R-:W-:-:S04]  /*291c0*/  FFMA R2, R7, R2, R0 ;  /* 0x0000000207027223 */ /* 0x000fc80000000000 */
        /* <DEDUP_REMOVED lines=10> */
.L_x_1207:
[----:B------:R-:W-:Y:S05]  /*29270*/  BSYNC.RECONVERGENT B1 ;  /* 0x0000000000017941 */ /* 0x000fea0003800200 */
.L_x_1206:
        /* <DEDUP_REMOVED lines=16> */
.L_x_1209:
[----:B------:R-:W-:Y:S01]  /*29380*/  FMUL.FTZ R0, R3, R2 ;  /* 0x0000000203007220 */ /* 0x000fe20000410000 */
[----:B------:R-:W-:-:S03]  /*29390*/  FMUL.FTZ R2, R2, 0.5 ;  /* 0x3f00000002027820 */ /* 0x000fc60000410000 */
[----:B------:R-:W-:-:S04]  /*293a0*/  FFMA R3, -R0, R0, R3 ;  /* 0x0000000000037223 */ /* 0x000fc80000000103 */
[----:B------:R-:W-:-:S07]  /*293b0*/  FFMA R0, R3, R2, R0 ;  /* 0x0000000203007223 */ /* 0x000fce0000000000 */
.L_x_1210:
[----:B------:R-:W-:Y:S05]  /*293c0*/  BSYNC.RECONVERGENT B1 ;  /* 0x0000000000017941 */ /* 0x000fea0003800200 */
.L_x_1208:
[----:B------:R-:W-:-:S04]  /*293d0*/  FSETP.GEU.AND P0, PT, R0, R6, PT ;  /* 0x000000060000720b */ /* 0x000fc80003f0e000 */
[----:B------:R-:W-:-:S09]  /*293e0*/  FSEL R6, R0, R6, !P0 ;  /* 0x0000000600067208 */ /* 0x000fd20004000000 */
.L_x_1194:
[----:B-----5:R2:W5:Y:S01]  /*293f0*/  LDG.E.64 R10, desc[UR8][R14.64+0x5800] ;  /* 0x005800080e0a7981 */ /* 0x020562000c1e1b00 */
[----:B------:R-:W-:Y:S01]  /*29400*/  HFMA2 R3, -RZ, RZ, 0, 0 ;  /* 0x00000000ff037431 */ /* 0x000fe200000001ff */
[----:B------:R-:W-:Y:S01]  /*29410*/  MOV R5, 0x7f7fffff ;  /* 0x7f7fffff00057802 */ /* 0x000fe20000000f00 */
[----:B------:R-:W-:Y:S06]  /*29420*/  BRA.U !UP0, `(.L_x_1211) ;  /* 0x0000000d08047547 */ /* 0x000fec000b800000 */
[----:B------:R-:W-:Y:S02]  /*29430*/  MOV R5, 0x7f7fffff ;  /* 0x7f7fffff00057802 */ /* 0x000fe40000000f00 */
[----:B------:R-:W-:-:S07]  /*29440*/  MOV R3, RZ ;  /* 0x000000ff00037202 */ /* 0x000fce0000000f00 */
.L_x_1232:
[----:B------:R-:W3:Y:S01]  /*29450*/  LDC.64 R12, c[0x0][0x3e8] ;  /* 0x0000fa00ff0c7b82 */ /* 0x000ee20000000a00 */
[----:B------:R-:W-:-:S05]  /*29460*/  SHF.L.U32 R7, R3, 0x1, RZ ;  /* 0x0000000103077819 */ /* 0x000fca00000006ff */
[----:B---3--:R-:W-:-:S05]  /*29470*/  IMAD.WIDE.U32 R12, R7, 0x8, R12 ;  /* 0x00000008070c7825 */ /* 0x008fca00078e000c */
[----:B------:R-:W3:Y:S04]  /*29480*/  LDG.E.64 R16, desc[UR8][R12.64] ;  /* 0x000000080c107981 */ /* 0x000ee8000c1e1b00 */
[----:B------:R-:W3:Y:S01]  /*29490*/  LDG.E.64 R8, desc[UR8][R12.64+0x8] ;  /* 0x000008080c087981 */ /* 0x000ee2000c1e1b00 */
[----:B------:R-:W-:Y:S01]  /*294a0*/  IADD3 R3, PT, PT, R3, 0x4, RZ ;  /* 0x0000000403037810 */ /* 0x000fe20007ffe0ff */
[----:B------:R-:W-:Y:S03]  /*294b0*/  BSSY.RECONVERGENT B1, `(.L_x_1212) ;  /* 0x0000015000017945 */ /* 0x000fe60003800200 */
[----:B------:R-:W-:Y:S01]  /*294c0*/  ISETP.NE.AND P4, PT, R3, UR22, PT ;  /* 0x0000001603007c0c */ /* 0x000fe2000bf85270 */
[----:B---3--:R-:W-:Y:S01]  /*294d0*/  FADD R4, -R17, R9 ;  /* 0x0000000911047221 */ /* 0x008fe20000000100 */
[----:B------:R-:W-:Y:S01]  /*294e0*/  FADD R8, -R16, R8 ;  /* 0x0000000810087221 */ /* 0x000fe20000000100 */
[----:B-----5:R-:W-:-:S02]  /*294f0*/  FADD R9, R11, -R17 ;  /* 0x800000110b097221 */ /* 0x020fc40000000000 */
[C---:B------:R-:W-:Y:S02]  /*29500*/  FMUL R7, R4.reuse, R4 ;  /* 0x0000000404077220 */ /* 0x040fe40000400000 */
[----:B------:R-:W-:Y:S02]  /*29510*/  FMUL R9, R4, R9 ;  /* 0x0000000904097220 */ /* 0x000fe40000400000 */
[----:B------:R-:W-:Y:S01]  /*29520*/  FFMA R21, R8, R8, R7 ;  /* 0x0000000808157223 */ /* 0x000fe20000000007 */
[----:B------:R-:W-:-:S03]  /*29530*/  FADD R7, R10, -R16 ;  /* 0x800000100a077221 */ /* 0x000fc60000000000 */
[----:B------:R-:W3:Y:S01]  /*29540*/  MUFU.RCP R0, R21 ;  /* 0x0000001500007308 */ /* 0x000ee20000001000 */
[----:B------:R-:W-:-:S07]  /*29550*/  FFMA R2, R8, R7, R9 ;  /* 0x0000000708027223 */ /* 0x000fce0000000009 */
[----:B------:R-:W4:Y:S01]  /*29560*/  FCHK P0, R2, R21 ;  /* 0x0000001502007302 */ /* 0x000f220000000000 */
[----:B---3--:R-:W-:-:S04]  /*29570*/  FFMA R19, -R21, R0, 1 ;  /* 0x3f80000015137423 */ /* 0x008fc80000000100 */
[----:B------:R-:W-:-:S04]  /*29580*/  FFMA R19, R0, R19, R0 ;  /* 0x0000001300137223 */ /* 0x000fc80000000000 */
[----:B------:R-:W-:-:S04]  /*29590*/  FFMA R0, R2, R19, RZ ;  /* 0x0000001302007223 */ /* 0x000fc800000000ff */
[----:B------:R-:W-:-:S04]  /*295a0*/  FFMA R7, -R21, R0, R2 ;  /* 0x0000000015077223 */ /* 0x000fc80000000102 */
[----:B------:R-:W-:Y:S01]  /*295b0*/  FFMA R0, R19, R7, R0 ;  /* 0x0000000713007223 */ /* 0x000fe20000000000 */
[----:B----4-:R-:W-:Y:S06]  /*295c0*/  @!P0 BRA `(.L_x_1213) ;  /* 0x00000000000c8947 */ /* 0x010fec0003800000 */
[----:B------:R-:W-:Y:S02]  /*295d0*/  MOV R0, R21 ;  /* 0x0000001500007202 */ /* 0x000fe40000000f00 */
[----:B------:R-:W-:-:S07]  /*295e0*/  MOV R9, 0x29600 ;  /* 0x0002960000097802 */ /* 0x000fce0000000f00 */
[----:B012---:R-:W-:Y:S05]  /*295f0*/  CALL.REL.NOINC `($__internal_1_$__cuda_sm3x_div_rn_noftz_f32_slowpath) ;  /* 0x0000008c00987944 */ /* 0x007fea0003c00000 */
.L_x_1213:
[----:B------:R-:W-:Y:S05]  /*29600*/  BSYNC.RECONVERGENT B1 ;  /* 0x0000000000017941 */ /* 0x000fea0003800200 */
.L_x_1212:
        /* <DEDUP_REMOVED lines=8> */
[----:B------:R3:W4:Y:S01]  /*29690*/  MUFU.RSQ R2, R7 ;  /* 0x0000000700027308 */ /* 0x0007220000001400 */
[----:B------:R-:W-:-:S04]  /*296a0*/  IADD3 R0, PT, PT, R7, -0xd000000, RZ ;  /* 0xf300000007007810 */ /* 0x000fc80007ffe0ff */
[----:B------:R-:W-:-:S13]  /*296b0*/  ISETP.GT.U32.AND P0, PT, R0, 0x727fffff, PT ;  /* 0x727fffff0000780c */ /* 0x000fda0003f04070 */
[----:B---34-:R-:W-:Y:S05]  /*296c0*/  @!P0 BRA `(.L_x_1215) ;  /* 0x0000000000108947 */ /* 0x018fea0003800000 */
[----:B------:R-:W-:Y:S02]  /*296d0*/  MOV R0, R7 ;  /* 0x0000000700007202 */ /* 0x000fe40000000f00 */
[----:B------:R-:W-:-:S07]  /*296e0*/  MOV R2, 0x29700 ;  /* 0x0002970000027802 */ /* 0x000fce0000000f00 */
[----:B012---:R-:W-:Y:S05]  /*296f0*/  CALL.REL.NOINC `($__internal_0_$__cuda_sm20_sqrt_rn_f32_slowpath) ;  /* 0x0000008800fc7944 */ /* 0x007fea0003c00000 */
[----:B------:R-:W-:Y:S05]  /*29700*/  BRA `(.L_x_1216) ;  /* 0x0000000000107947 */ /* 0x000fea0003800000 */
.L_x_1215:
[----:B------:R-:W-:Y:S01]  /*29710*/  FMUL.FTZ R0, R7, R2 ;  /* 0x0000000207007220 */ /* 0x000fe20000410000 */
[----:B------:R-:W-:-:S03]  /*29720*/  FMUL.FTZ R2, R2, 0.5 ;  /* 0x3f00000002027820 */ /* 0x000fc60000410000 */
[----:B------:R-:W-:-:S04]  /*29730*/  FFMA R7, -R0, R0, R7 ;  /* 0x0000000000077223 */ /* 0x000fc80000000107 */
[----:B------:R-:W-:-:S07]  /*29740*/  FFMA R0, R7, R2, R0 ;  /* 0x0000000207007223 */ /* 0x000fce0000000000 */
.L_x_1216:
[----:B------:R-:W-:Y:S05]  /*29750*/  BSYNC.RECONVERGENT B1 ;  /* 0x0000000000017941 */ /* 0x000fea0003800200 */
.L_x_1214:
[----:B------:R-:W3:Y:S04]  /*29760*/  LDG.E.64 R16, desc[UR8][R12.64+0x10] ;  /* 0x000010080c107981 */ /* 0x000ee8000c1e1b00 */
[----:B------:R-:W4:Y:S01]  /*29770*/  LDG.E.64 R8, desc[UR8][R12.64+0x18] ;  /* 0x000018080c087981 */ /* 0x000f22000c1e1b00 */
[----:B------:R-:W-:Y:S01]  /*29780*/  FSETP.GEU.AND P1, PT, R0, R5, PT ;  /* 0x000000050000720b */ /* 0x000fe20003f2e000 */
[----:B------:R-:W-:Y:S01]  /*29790*/  BSSY.RECONVERGENT B1, `(.L_x_1217) ;  /* 0x0000015000017945 */ /* 0x000fe20003800200 */
[----:B---3--:R-:W-:Y:S01]  /*297a0*/  FADD R19, R11, -R17 ;  /* 0x800000110b137221 */ /* 0x008fe20000000000 */
[----:B------:R-:W-:Y:S01]  /*297b0*/  FADD R7, R10, -R16 ;  /* 0x800000100a077221 */ /* 0x000fe20000000000 */
[----:B----4-:R-:W-:Y:S01]  /*297c0*/  FADD R4, -R17, R9 ;  /* 0x0000000911047221 */ /* 0x010fe20000000100 */
[----:B------:R-:W-:-:S03]  /*297d0*/  FADD R8, -R16, R8 ;  /* 0x0000000810087221 */ /* 0x000fc60000000100 */
[C---:B------:R-:W-:Y:S01]  /*297e0*/  FMUL R9, R4.reuse, R4 ;  /* 0x0000000404097220 */ /* 0x040fe20000400000 */
[----:B------:R-:W-:-:S03]  /*297f0*/  FMUL R19, R4, R19 ;  /* 0x0000001304137220 */ /* 0x000fc60000400000 */
[C---:B------:R-:W-:Y:S01]  /*29800*/  FFMA R9, R8.reuse, R8, R9 ;  /* 0x0000000808097223 */ /* 0x040fe20000000009 */
[----:B------:R-:W-:Y:S01]  /*29810*/  FFMA R2, R8, R7, R19 ;  /* 0x0000000708027223 */ /* 0x000fe20000000013 */
[----:B------:R-:W-:Y:S02]  /*29820*/  FSEL R7, R0, R5, !P1 ;  /* 0x0000000500077208 */ /* 0x000fe40004800000 */
[----:B------:R-:W3:Y:S08]  /*29830*/  MUFU.RCP R18, R9 ;  /* 0x0000000900127308 */ /* 0x000ef00000001000 */
        /* <DEDUP_REMOVED lines=10> */
.L_x_1218:
[----:B------:R-:W-:Y:S05]  /*298e0*/  BSYNC.RECONVERGENT B1 ;  /* 0x0000000000017941 */ /* 0x000fea0003800200 */
.L_x_1217:
        /* <DEDUP_REMOVED lines=16> */
.L_x_1220:
[----:B------:R-:W-:Y:S01]  /*299f0*/  FMUL.FTZ R0, R5, R2 ;  /* 0x0000000205007220 */ /* 0x000fe20000410000 */
[----:B------:R-:W-:-:S03]  /*29a00*/  FMUL.FTZ R2, R2, 0.5 ;  /* 0x3f00000002027820 */ /* 0x000fc60000410000 */
[----:B------:R-:W-:-:S04]  /*29a10*/  FFMA R5, -R0, R0, R5 ;  /* 0x0000000000057223 */ /* 0x000fc80000000105 */
[----:B------:R-:W-:-:S07]  /*29a20*/  FFMA R0, R5, R2, R0 ;  /* 0x0000000205007223 */ /* 0x000fce0000000000 */
.L_x_1221:
[----:B------:R-:W-:Y:S05]  /*29a30*/  BSYNC.RECONVERGENT B1 ;  /* 0x0000000000017941 */ /* 0x000fea0003800200 */
.L_x_1219:
[----:B------:R-:W3:Y:S04]  /*29a40*/  LDG.E.64 R4, desc[UR8][R12.64+0x20] ;  /* 0x000020080c047981 */ /* 0x000ee8000c1e1b00 */
[----:B------:R-:W4:Y:S01]  /*29a50*/  LDG.E.64 R16, desc[UR8][R12.64+0x28] ;  /* 0x000028080c107981 */ /* 0x000f22000c1e1b00 */
[CC--:B------:R-:W-:Y:S01]  /*29a60*/  FSETP.GEU.AND P1, PT, R0.reuse, R7.reuse, PT ;  /* 0x000000070000720b */ /* 0x0c0fe20003f2e000 */
[----:B------:R-:W-:Y:S03]  /*29a70*/  BSSY.RECONVERGENT B1, `(.L_x_1222) ;  /* 0x0000015000017945 */ /* 0x000fe60003800200 */
[----:B------:R-:W-:Y:S01]  /*29a80*/  FSEL R7, R0, R7, !P1 ;  /* 0x0000000700077208 */ /* 0x000fe20004800000 */
[----:B---3--:R-:W-:Y:S01]  /*29a90*/  FADD R19, R11, -R5 ;  /* 0x800000050b137221 */ /* 0x008fe20000000000 */
[----:B----4-:R-:W-:Y:S01]  /*29aa0*/  FADD R8, -R5, R17 ;  /* 0x0000001105087221 */ /* 0x010fe20000000100 */
[----:B------:R-:W-:Y:S01]  /*29ab0*/  FADD R16, -R4, R16 ;  /* 0x0000001004107221 */ /* 0x000fe20000000100 */
[----:B------:R-:W-:-:S02]  /*29ac0*/  FADD R17, R10, -R4 ;  /* 0x800000040a117221 */ /* 0x000fc40000000000 */
[C---:B------:R-:W-:Y:S01]  /*29ad0*/  FMUL R9, R8.reuse, R8 ;  /* 0x0000000808097220 */ /* 0x040fe20000400000 */
[----:B------:R-:W-:-:S03]  /*29ae0*/  FMUL R19, R8, R19 ;  /* 0x0000001308137220 */ /* 0x000fc60000400000 */
[C---:B------:R-:W-:Y:S01]  /*29af0*/  FFMA R9, R16.reuse, R16, R9 ;  /* 0x0000001010097223 */ /* 0x040fe20000000009 */
[----:B------:R-:W-:-:S03]  /*29b00*/  FFMA R2, R16, R17, R19 ;  /* 0x0000001110027223 */ /* 0x000fc60000000013 */
        /* <DEDUP_REMOVED lines=11> */
.L_x_1223:
[----:B------:R-:W-:Y:S05]  /*29bc0*/  BSYNC.RECONVERGENT B1 ;  /* 0x0000000000017941 */ /* 0x000fea0003800200 */
.L_x_1222:
        /* <DEDUP_REMOVED lines=16> */
.L_x_1225:
[----:B------:R-:W-:Y:S01]  /*29cd0*/  FMUL.FTZ R0, R5, R2 ;  /* 0x0000000205007220 */ /* 0x000fe20000410000 */
[----:B------:R-:W-:-:S03]  /*29ce0*/  FMUL.FTZ R2, R2, 0.5 ;  /* 0x3f00000002027820 */ /* 0x000fc60000410000 */
[----:B------:R-:W-:-:S04]  /*29cf0*/  FFMA R5, -R0, R0, R5 ;  /* 0x0000000000057223 */ /* 0x000fc80000000105 */
[----:B------:R-:W-:-:S07]  /*29d00*/  FFMA R0, R5, R2, R0 ;  /* 0x0000000205007223 */ /* 0x000fce0000000000 */
.L_x_1226:
[----:B------:R-:W-:Y:S05]  /*29d10*/  BSYNC.RECONVERGENT B1 ;  /* 0x0000000000017941 */ /* 0x000fea0003800200 */
.L_x_1224:
[----:B------:R-:W3:Y:S04]  /*29d20*/  LDG.E.64 R4, desc[UR8][R12.64+0x30] ;  /* 0x000030080c047981 */ /* 0x000ee8000c1e1b00 */
[----:B------:R-:W4:Y:S01]  /*29d30*/  LDG.E.64 R8, desc[UR8][R12.64+0x38] ;  /* 0x000038080c087981 */ /* 0x000f22000c1e1b00 */
[CC--:B------:R-:W-:Y:S01]  /*29d40*/  FSETP.GEU.AND P1, PT, R0.reuse, R7.reuse, PT ;  /* 0x000000070000720b */ /* 0x0c0fe20003f2e000 */
[----:B------:R-:W-:Y:S03]  /*29d50*/  BSSY.RECONVERGENT B1, `(.L_x_1227) ;  /* 0x0000015000017945 */ /* 0x000fe60003800200 */
[----:B------:R-:W-:Y:S01]  /*29d60*/  FSEL R7, R0, R7, !P1 ;  /* 0x0000000700077208 */ /* 0x000fe20004800000 */
[----:B---3--:R-:W-:Y:S01]  /*29d70*/  FADD R17, R11, -R5 ;  /* 0x800000050b117221 */ /* 0x008fe20000000000 */
[----:B----4-:R-:W-:Y:S01]  /*29d80*/  FADD R12, -R5, R9 ;  /* 0x00000009050c7221 */ /* 0x010fe20000000100 */
[----:B------:R-:W-:-:S03]  /*29d90*/  FADD R8, -R4, R8 ;  /* 0x0000000804087221 */ /* 0x000fc60000000100 */
[C---:B------:R-:W-:Y:S01]  /*29da0*/  FMUL R9, R12.reuse, R12 ;  /* 0x0000000c0c097220 */ /* 0x040fe20000400000 */
[----:B------:R-:W-:-:S03]  /*29db0*/  FMUL R17, R12, R17 ;  /* 0x000000110c117220 */ /* 0x000fc60000400000 */
        /* <DEDUP_REMOVED lines=14> */
.L_x_1228:
[----:B------:R-:W-:Y:S05]  /*29ea0*/  BSYNC.RECONVERGENT B1 ;  /* 0x0000000000017941 */ /* 0x000fea0003800200 */
.L_x_1227:
        /* <DEDUP_REMOVED lines=16> */
.L_x_1230:
[----:B------:R-:W-:Y:S01]  /*29fb0*/  FMUL.FTZ R0, R5, R2 ;  /* 0x0000000205007220 */ /* 0x000fe20000410000 */
[----:B------:R-:W-:-:S03]  /*29fc0*/  FMUL.FTZ R2, R2, 0.5 ;  /* 0x3f00000002027820 */ /* 0x000fc60000410000 */
[----:B------:R-:W-:-:S04]  /*29fd0*/  FFMA R5, -R0, R0, R5 ;  /* 0x0000000000057223 */ /* 0x000fc80000000105 */
[----:B------:R-:W-:-:S07]  /*29fe0*/  FFMA R0, R5, R2, R0 ;  /* 0x0000000205007223 */ /* 0x000fce0000000000 */
.L_x_1231:
[----:B------:R-:W-:Y:S05]  /*29ff0*/  BSYNC.RECONVERGENT B1 ;  /* 0x0000000000017941 */ /* 0x000fea0003800200 */
.L_x_1229:
[----:B------:R-:W-:-:S04]  /*2a000*/  FSETP.GEU.AND P0, PT, R0, R7, PT ;  /* 0x000000070000720b */ /* 0x000fc80003f0e000 */
[----:B------:R-:W-:Y:S01]  /*2a010*/  FSEL R5, R0, R7, !P0 ;  /* 0x0000000700057208 */ /* 0x000fe20004000000 */
[----:B------:R-:W-:Y:S08]  /*2a020*/  @P4 BRA `(.L_x_1232) ;  /* 0xfffffff400084947 */ /* 0x000ff0000383ffff */
[----:B------:R-:W-:-:S07]  /*2a030*/  MOV R3, UR22 ;  /* 0x0000001600037c02 */ /* 0x000fce0008000f00 */
.L_x_1211:
[----:B------:R-:W-:Y:S05]  /*2a040*/  BRA.U !UP1, `(.L_x_1233) ;  /* 0x0000000909607547 */ /* 0x000fea000b800000 */
[----:B------:R-:W-:-:S09]  /*2a050*/  UISETP.NE.AND UP2, UPT, UR21, URZ, UPT ;  /* 0x000000ff1500728c */ /* 0x000fd2000bf45270 */
[----:B------:R-:W-:Y:S05]  /*2a060*/  BRA.U !UP2, `(.L_x_1234) ;  /* 0x000000050a8c7547 */ /* 0x000fea000b800000 */
[----:B------:R-:W3:Y:S01]  /*2a070*/  LDC.64 R8, c[0x0][0x3e8] ;  /* 0x0000fa00ff087b82 */ /* 0x000ee20000000a00 */
[----:B------:R-:W-:-:S05]  /*2a080*/  SHF.L.U32 R4, R3, 0x1, RZ ;  /* 0x0000000103047819 */ /* 0x000fca00000006ff */
[----:B---3--:R-:W-:-:S05]  /*2a090*/  IMAD.WIDE.U32 R8, R4, 0x8, R8 ;  /* 0x0000000804087825 */ /* 0x008fca00078e0008 */
[----:B------:R-:W3:Y:S04]  /*2a0a0*/  LDG.E.64 R12, desc[UR8][R8.64] ;  /* 0x00000008080c7981 */ /* 0x000ee8000c1e1b00 */
[----:B------:R-:W4:Y:S01]  /*2a0b0*/  LDG.E.64 R8, desc[UR8][R8.64+0x8] ;  /* 0x0000080808087981 */ /* 0x000f22000c1e1b00 */
[----:B------:R-:W-:Y:S01]  /*2a0c0*/  BSSY.RECONVERGENT B1, `(.L_x_1235) ;  /* 0x0000014000017945 */ /* 0x000fe20003800200 */
[----:B---3-5:R-:W-:Y:S01]  /*2a0d0*/  FADD R0, R11, -R13 ;  /* 0x8000000d0b007221 */ /* 0x028fe20000000000 */
        /* <DEDUP_REMOVED lines=18> */
.L_x_1236:
[----:B------:R-:W-:Y:S05]  /*2a200*/  BSYNC.RECONVERGENT B1 ;  /* 0x0000000000017941 */ /* 0x000fea0003800200 */
.L_x_1235:
        /* <DEDUP_REMOVED lines=16> */
.L_x_1238:
[----:B------:R-:W-:Y:S01]  /*2a310*/  FMUL.FTZ R0, R7, R2 ;  /* 0x0000000207007220 */ /* 0x000fe20000410000 */
[----:B------:R-:W-:-:S03]  /*2a320*/  FMUL.FTZ R2, R2, 0.5 ;  /* 0x3f00000002027820 */ /* 0x000fc60000410000 */
[----:B------:R-:W-:-:S04]  /*2a330*/  FFMA R7, -R0, R0, R7 ;  /* 0x0000000000077223 */ /* 0x000fc80000000107 */
[----:B------:R-:W-:-:S07]  /*2a340*/  FFMA R0, R7, R2, R0 ;  /* 0x0000000207007223 */ /* 0x000fce0000000000 */
.L_x_1239:
[----:B------:R-:W-:Y:S05]  /*2a350*/  BSYNC.RECONVERGENT B1 ;  /* 0x0000000000017941 */ /* 0x000fea0003800200 */
.L_x_1237:
[----:B------:R-:W3:Y:S01]  /*2a360*/  LDC.64 R8, c[0x0][0x3e8] ;  /* 0x0000fa00ff087b82 */ /* 0x000ee20000000a00 */
[----:B------:R-:W-:-:S05]  /*2a370*/  IADD3 R4, PT, PT, R4, 0x2, RZ ;  /* 0x0000000204047810 */ /* 0x000fca0007ffe0ff */
[----:B---3--:R-:W-:-:S05]  /*2a380*/  IMAD.WIDE.U32 R8, R4, 0x8, R8 ;  /* 0x0000000804087825 */ /* 0x008fca00078e0008 */
[----:B------:R-:W3:Y:S04]  /*2a390*/  LDG.E.64 R12, desc[UR8][R8.64] ;  /* 0x00000008080c7981 */ /* 0x000ee8000c1e1b00 */
[----:B------:R-:W4:Y:S01]  /*2a3a0*/  LDG.E.64 R8, desc[UR8][R8.64+0x8] ;  /* 0x0000080808087981 */ /* 0x000f22000c1e1b00 */
[CC--:B------:R-:W-:Y:S01]  /*2a3b0*/  FSETP.GEU.AND P1, PT, R0.reuse, R5.reuse, PT ;  /* 0x000000050000720b */ /* 0x0c0fe20003f2e000 */
[----:B------:R-:W-:Y:S03]  /*2a3c0*/  BSSY.RECONVERGENT B1, `(.L_x_1240) ;  /* 0x0000015000017945 */ /* 0x000fe60003800200 */
[----:B------:R-:W-:Y:S01]  /*2a3d0*/  FSEL R5, R0, R5, !P1 ;  /* 0x0000000500057208 */ /* 0x000fe20004800000 */
[----:B---3--:R-:W-:Y:S01]  /*2a3e0*/  FADD R2, R11, -R13 ;  /* 0x8000000d0b027221 */ /* 0x008fe20000000000 */
[----:B------:R-:W-:Y:S01]  /*2a3f0*/  FADD R19, R10, -R12 ;  /* 0x8000000c0a137221 */ /* 0x000fe20000000000 */
[----:B----4-:R-:W-:Y:S01]  /*2a400*/  FADD R7, -R13, R9 ;  /* 0x000000090d077221 */ /* 0x010fe20000000100 */
[----:B------:R-:W-:-:S03]  /*2a410*/  FADD R8, -R12, R8 ;  /* 0x000000080c087221 */ /* 0x000fc60000000100 */
        /* <DEDUP_REMOVED lines=15> */
.L_x_1241:
[----:B------:R-:W-:Y:S05]  /*2a510*/  BSYNC.RECONVERGENT B1 ;  /* 0x0000000000017941 */ /* 0x000fea0003800200 */
.L_x_1240:
        /* <DEDUP_REMOVED lines=16> */
.L_x_1243:
[----:B------:R-:W-:Y:S01]  /*2a620*/  FMUL.FTZ R0, R7, R2 ;  /* 0x0000000207007220 */ /* 0x000fe20000410000 */
[----:B------:R-:W-:-:S03]  /*2a630*/  FMUL.FTZ R2, R2, 0.5 ;  /* 0x3f00000002027820 */ /* 0x000fc60000410000 */
[----:B------:R-:W-:-:S04]  /*2a640*/  FFMA R7, -R0, R0, R7 ;  /* 0x0000000000077223 */ /* 0x000fc80000000107 */
[----:B------:R-:W-:-:S07]  /*2a650*/  FFMA R0, R7, R2, R0 ;  /* 0x0000000207007223 */ /* 0x000fce0000000000 */
.L_x_1244:
[----:B------:R-:W-:Y:S05]  /*2a660*/  BSYNC.RECONVERGENT B1 ;  /* 0x0000000000017941 */ /* 0x000fea0003800200 */
.L_x_1242:
[CC--:B------:R-:W-:Y:S02]  /*2a670*/  FSETP.GEU.AND P0, PT, R0.reuse, R5.reuse, PT ;  /* 0x000000050000720b */ /* 0x0c0fe40003f0e000 */
[----:B------:R-:W-:Y:S02]  /*2a680*/  IADD3 R3, PT, PT, -R3, R4, RZ ;  /* 0x0000000403037210 */ /* 0x000fe40007ffe1ff */
[----:B------:R-:W-:-:S09]  /*2a690*/  FSEL R5, R0, R5, !P0 ;  /* 0x0000000500057208 */ /* 0x000fd20004000000 */
.L_x_1234:
        /* <DEDUP_REMOVED lines=27> */
.L_x_1246:
[----:B------:R-:W-:Y:S05]  /*2a850*/  BSYNC.RECONVERGENT B1 ;  /* 0x0000000000017941 */ /* 0x000fea0003800200 */
.L_x_1245:
        /* <DEDUP_REMOVED lines=16> */
.L_x_1248:
[----:B------:R-:W-:Y:S01]  /*2a960*/  FMUL.FTZ R0, R3, R2 ;  /* 0x0000000203007220 */ /* 0x000fe20000410000 */
[----:B------:R-:W-:-:S03]  /*2a970*/  FMUL.FTZ R2, R2, 0.5 ;  /* 0x3f00000002027820 */ /* 0x000fc60000410000 */
[----:B------:R-:W-:-:S04]  /*2a980*/  FFMA R3, -R0, R0, R3 ;  /* 0x0000000000037223 */ /* 0x000fc80000000103 */
[----:B------:R-:W-:-:S07]  /*2a990*/  FFMA R0, R3, R2, R0 ;  /* 0x0000000203007223 */ /* 0x000fce0000000000 */
.L_x_1249:
[----:B------:R-:W-:Y:S05]  /*2a9a0*/  BSYNC.RECONVERGENT B1 ;  /* 0x0000000000017941 */ /* 0x000fea0003800200 */
.L_x_1247:
[----:B------:R-:W-:-:S04]  /*2a9b0*/  FSETP.GEU.AND P0, PT, R0, R5, PT ;  /* 0x000000050000720b */ /* 0x000fc80003f0e000 */
[----:B------:R-:W-:-:S09]  /*2a9c0*/  FSEL R5, R0, R5, !P0 ;  /* 0x0000000500057208 */ /* 0x000fd20004000000 */
.L_x_1233:
[----:B-----5:R3:W5:Y:S01]  /*2a9d0*/  LDG.E.64 R10, desc[UR8][R14.64+0x6000] ;  /* 0x006000080e0a7981 */ /* 0x020762000c1e1b00 */
[----:B------:R-:W-:Y:S01]  /*2a9e0*/  HFMA2 R3, -RZ, RZ, 0, 0 ;  /* 0x00000000ff037431 */ /* 0x000fe200000001ff */
[----:B------:R-:W-:Y:S01]  /*2a9f0*/  MOV R4, 0x7f7fffff ;  /* 0x7f7fffff00047802 */ /* 0x000fe20000000f00 */
[----:B------:R-:W-:Y:S06]  /*2aa00*/  BRA.U !UP0, `(.L_x_1250) ;  /* 0x0000000d08047547 */ /* 0x000fec000b800000 */
[----:B------:R-:W-:Y:S02]  /*2aa10*/  MOV R4, 0x7f7fffff ;  /* 0x7f7fffff00047802 */ /* 0x000fe40000000f00 */
[----:B------:R-:W-:-:S07]  /*2aa20*/  MOV R3, RZ ;  /* 0x000000ff00037202 */ /* 0x000fce0000000f00 */
.L_x_1271:
[----:B------:R-:W4:Y:S01]  /*2aa30*/  LDC.64 R12, c[0x0][0x3e8] ;  /* 0x0000fa00ff0c7b82 */ /* 0x000f220000000a00 */
[----:B------:R-:W-:-:S05]  /*2aa40*/  SHF.L.U32 R7, R3, 0x1, RZ ;  /* 0x0000000103077819 */ /* 0x000fca00000006ff */
[----:B----4-:R-:W-:-:S05]  /*2aa50*/  IMAD.WIDE.U32 R12, R7, 0x8, R12 ;  /* 0x00000008070c7825 */ /* 0x010fca00078e000c */
[----:B------:R-:W4:Y:S04]  /*2aa60*/  LDG.E.64 R16, desc[UR8][R12.64] ;  /* 0x000000080c107981 */ /* 0x000f28000c1e1b00 */
[----:B------:R-:W2:Y:S01]  /*2aa70*/  LDG.E.64 R8, desc[UR8][R12.64+0x8] ;  /* 0x000008080c087981 */ /* 0x000ea2000c1e1b00 */
[----:B------:R-:W-:Y:S01]  /*2aa80*/  IADD3 R3, PT, PT, R3, 0x4, RZ ;  /* 0x0000000403037810 */ /* 0x000fe20007ffe0ff */
[----:B------:R-:W-:Y:S03]  /*2aa90*/  BSSY.RECONVERGENT B1, `(.L_x_1251) ;  /* 0x0000015000017945 */ /* 0x000fe60003800200 */
[----:B------:R-:W-:Y:S01]  /*2aaa0*/  ISETP.NE.AND P4, PT, R3, UR22, PT ;  /* 0x0000001603007c0c */ /* 0x000fe2000bf85270 */
[----:B----45:R-:W-:Y:S01]  /*2aab0*/  FADD R2, R11, -R17 ;  /* 0x800000110b027221 */ /* 0x030fe20000000000 */
[----:B--2---:R-:W-:Y:S01]  /*2aac0*/  FADD R7, -R17, R9 ;  /* 0x0000000911077221 */ /* 0x004fe20000000100 */
[----:B------:R-:W-:-:S03]  /*2aad0*/  FADD R8, -R16, R8 ;  /* 0x0000000810087221 */ /* 0x000fc60000000100 */
[C---:B------:R-:W-:Y:S01]  /*2aae0*/  FMUL R9, R7.reuse, R7 ;  /* 0x0000000707097220 */ /* 0x040fe20000400000 */
[----:B------:R-:W-:-:S03]  /*2aaf0*/  FMUL R19, R7, R2 ;  /* 0x0000000207137220 */ /* 0x000fc60000400000 */
[----:B------:R-:W-:Y:S01]  /*2ab00*/  FFMA R0, R8, R8, R9 ;  /* 0x0000000808007223 */ /* 0x000fe20000000009 */
[----:B------:R-:W-:-:S03]  /*2ab10*/  FADD R9, R10, -R16 ;  /* 0x800000100a097221 */ /* 0x000fc60000000000 */
[----:B------:R-:W2:Y:S01]  /*2ab20*/  MUFU.RCP R21, R0 ;  /* 0x0000000000157308 */ /* 0x000ea20000001000 */
[----:B------:R-:W-:-:S07]  /*2ab30*/  FFMA R2, R8, R9, R19 ;  /* 0x0000000908027223 */ /* 0x000fce0000000013 */
[----:B------:R-:W4:Y:S01]  /*2ab40*/  FCHK P0, R2, R0 ;  /* 0x0000000002007302 */ /* 0x000f220000000000 */
[----:B--2---:R-:W-:-:S04]  /*2ab50*/  FFMA R18, -R0, R21, 1 ;  /* 0x3f80000000127423 */ /* 0x004fc80000000115 */
[----:B------:R-:W-:-:S04]  /*2ab60*/  FFMA R21, R21, R18, R21 ;  /* 0x0000001215157223 */ /* 0x000fc80000000015 */
[----:B------:R-:W-:-:S04]  /*2ab70*/  FFMA R18, R2, R21, RZ ;  /* 0x0000001502127223 */ /* 0x000fc800000000ff */
[----:B------:R-:W-:-:S04]  /*2ab80*/  FFMA R9, -R0, R18, R2 ;  /* 0x0000001200097223 */ /* 0x000fc80000000102 */
[----:B------:R-:W-:Y:S01]  /*2ab90*/  FFMA R9, R21, R9, R18 ;  /* 0x0000000915097223 */ /* 0x000fe20000000012 */
[----:B----4-:R-:W-:Y:S06]  /*2aba0*/  @!P0 BRA `(.L_x_1252) ;  /* 0x00000000000c8947 */ /* 0x010fec0003800000 */
[----:B------:R-:W-:-:S07]  /*2abb0*/  MOV R9, 0x2abd0 ;  /* 0x0002abd000097802 */ /* 0x000fce0000000f00 */
[----:B01-3--:R-:W-:Y:S05]  /*2abc0*/  CALL.REL.NOINC `($__internal_1_$__cuda_sm3x_div_rn_noftz_f32_slowpath) ;  /* 0x0000007800247944 */ /* 0x00bfea0003c00000 */
[----:B------:R-:W-:-:S07]  /*2abd0*/  MOV R9, R0 ;  /* 0x0000000000097202 */ /* 0x000fce0000000f00 */
.L_x_1252:
[----:B------:R-:W-:Y:S05]  /*2abe0*/  BSYNC.RECONVERGENT B1 ;  /* 0x0000000000017941 */ /* 0x000fea0003800200 */
.L_x_1251:
        /* <DEDUP_REMOVED lines=11> */
[----:B--2-4-:R-:W-:Y:S05]  /*2aca0*/  @!P0 BRA `(.L_x_1254) ;  /* 0x0000000000108947 */ /* 0x014fea0003800000 */
[----:B------:R-:W-:Y:S02]  /*2acb0*/  MOV R0, R7 ;  /* 0x0000000700007202 */ /* 0x000fe40000000f00 */
[----:B------:R-:W-:-:S07]  /*2acc0*/  MOV R2, 0x2ace0 ;  /* 0x0002ace000027802 */ /* 0x000fce0000000f00 */
[----:B01-3--:R-:W-:Y:S05]  /*2acd0*/  CALL.REL.NOINC `($__internal_0_$__cuda_sm20_sqrt_rn_f32_slowpath) ;  /* 0x0000007400847944 */ /* 0x00bfea0003c00000 */
[----:B------:R-:W-:Y:S05]  /*2ace0*/  BRA `(.L_x_1255) ;  /* 0x0000000000107947 */ /* 0x000fea0003800000 */
.L_x_1254:
[----:B------:R-:W-:Y:S01]  /*2acf0*/  FMUL.FTZ R0, R7, R2 ;  /* 0x0000000207007220 */ /* 0x000fe20000410000 */
[----:B------:R-:W-:-:S03]  /*2ad00*/  FMUL.FTZ R2, R2, 0.5 ;  /* 0x3f00000002027820 */ /* 0x000fc60000410000 */
[----:B------:R-:W-:-:S04]  /*2ad10*/  FFMA R7, -R0, R0, R7 ;  /* 0x0000000000077223 */ /* 0x000fc80000000107 */
[----:B------:R-:W-:-:S07]  /*2ad20*/  FFMA R0, R7, R2, R0 ;  /* 0x0000000207007223 */ /* 0x000fce0000000000 */
.L_x_1255:
[----:B------:R-:W-:Y:S05]  /*2ad30*/  BSYNC.RECONVERGENT B1 ;  /* 0x0000000000017941 */ /* 0x000fea0003800200 */
.L_x_1253:
[----:B------:R-:W2:Y:S04]  /*2ad40*/  LDG.E.64 R16, desc[UR8][R12.64+0x10] ;  /* 0x000010080c107981 */ /* 0x000ea8000c1e1b00 */
[----:B------:R-:W4:Y:S01]  /*2ad50*/  LDG.E.64 R8, desc[UR8][R12.64+0x18] ;  /* 0x000018080c087981 */ /* 0x000f22000c1e1b00 */
[CC--:B------:R-:W-:Y:S01]  /*2ad60*/  FSETP.GEU.AND P1, PT, R0.reuse, R4.reuse, PT ;  /* 0x000000040000720b */ /* 0x0c0fe20003f2e000 */
[----:B------:R-:W-:Y:S03]  /*2ad70*/  BSSY.RECONVERGENT B1, `(.L_x_1256) ;  /* 0x0000015000017945 */ /* 0x000fe60003800200 */
[----:B------:R-:W-:Y:S01]  /*2ad80*/  FSEL R4, R0, R4, !P1 ;  /* 0x0000000400047208 */ /* 0x000fe20004800000 */
[----:B--2---:R-:W-:Y:S01]  /*2ad90*/  FADD R2, R11, -R17 ;  /* 0x800000110b027221 */ /* 0x004fe20000000000 */
[----:B------:R-:W-:Y:S01]  /*2ada0*/  FADD R19, R10, -R16 ;  /* 0x800000100a137221 */ /* 0x000fe20000000000 */
[----:B----4-:R-:W-:Y:S01]  /*2adb0*/  FADD R7, -R17, R9 ;  /* 0x0000000911077221 */ /* 0x010fe20000000100 */
[----:B------:R-:W-:-:S03]  /*2adc0*/  FADD R8, -R16, R8 ;  /* 0x0000000810087221 */ /* 0x000fc60000000100 */
[C---:B------:R-:W-:Y:S01]  /*2add0*/  FMUL R9, R7.reuse, R7 ;  /* 0x0000000707097220 */ /* 0x040fe20000400000 */
[----:B------:R-:W-:-:S03]  /*2ade0*/  FMUL R21, R7, R2 ;  /* 0x0000000207157220 */ /* 0x000fc60000400000 */
[C---:B------:R-:W-:Y:S01]  /*2adf0*/  FFMA R9, R8.reuse, R8, R9 ;  /* 0x0000000808097223 */ /* 0x040fe20000000009 */
[----:B------:R-:W-:-:S03]  /*2ae00*/  FFMA R2, R8, R19, R21 ;  /* 0x0000001308027223 */ /* 0x000fc60000000015 */
[----:B------:R-:W2:Y:S08]  /*2ae10*/  MUFU.RCP R18, R9 ;  /* 0x0000000900127308 */ /* 0x000eb00000001000 */
[----:B------:R-:W4:Y:S01]  /*2ae20*/  FCHK P0, R2, R9 ;  /* 0x0000000902007302 */ /* 0x000f220000000000 */
[----:B--2---:R-:W-:-:S04]  /*2ae30*/  FFMA R29, -R9, R18, 1 ;  /* 0x3f800000091d7423 */ /* 0x004fc80000000112 */
[----:B------:R-:W-:-:S04]  /*2ae40*/  FFMA R29, R18, R29, R18 ;  /* 0x0000001d121d7223 */ /* 0x000fc80000000012 */
[----:B------:R-:W-:-:S04]  /*2ae50*/  FFMA R18, R2, R29, RZ ;  /* 0x0000001d02127223 */ /* 0x000fc800000000ff */
[----:B------:R-:W-:-:S04]  /*2ae60*/  FFMA R19, -R9, R18, R2 ;  /* 0x0000001209137223 */ /* 0x000fc80000000102 */
[----:B------:R-:W-:Y:S01]  /*2ae70*/  FFMA R0, R29, R19, R18 ;  /* 0x000000131d007223 */ /* 0x000fe20000000012 */
[----:B----4-:R-:W-:Y:S06]  /*2ae80*/  @!P0 BRA `(.L_x_1257) ;  /* 0x00000000000c8947 */ /* 0x010fec0003800000 */
[----:B------:R-:W-:Y:S02]  /*2ae90*/  MOV R0, R9 ;  /* 0x0000000900007202 */ /* 0x000fe40000000f00 */
[----:B------:R-:W-:-:S07]  /*2aea0*/  MOV R9, 0x2aec0 ;  /* 0x0002aec000097802 */ /* 0x000fce0000000f00 */
[----:B01-3--:R-:W-:Y:S05]  /*2aeb0*/  CALL.REL.NOINC `($__internal_1_$__cuda_sm3x_div_rn_noftz_f32_slowpath) ;  /* 0x0000007400687944 */ /* 0x00bfea0003c00000 */
.L_x_1257:
[----:B------:R-:W-:Y:S05]  /*2aec0*/  BSYNC.RECONVERGENT B1 ;  /* 0x0000000000017941 */ /* 0x000fea0003800200 */
.L_x_1256:
        /* <DEDUP_REMOVED lines=16> */
.L_x_1259:
[----:B------:R-:W-:Y:S01]  /*2afd0*/  FMUL.FTZ R0, R7, R2 ;  /* 0x0000000207007220 */ /* 0x000fe20000410000 */
[----:B------:R-:W-:-:S03]  /*2afe0*/  FMUL.FTZ R2, R2, 0.5 ;  /* 0x3f00000002027820 */ /* 0x000fc60000410000 */
[----:B------:R-:W-:-:S04]  /*2aff0*/  FFMA R7, -R0, R0, R7 ;  /* 0x0000000000077223 */ /* 0x000fc80000000107 */
[----:B------:R-:W-:-:S07]  /*2b000*/  FFMA R0, R7, R2, R0 ;  /* 0x0000000207007223 */ /* 0x000fce0000000000 */
.L_x_1260:
[----:B------:R-:W-:Y:S05]  /*2b010*/  BSYNC.RECONVERGENT B1 ;  /* 0x0000000000017941 */ /* 0x000fea0003800200 */
.L_x_1258:
        /* <DEDUP_REMOVED lines=24> */
.L_x_1262:
[----:B------:R-:W-:Y:S05]  /*2b1a0*/  BSYNC.RECONVERGENT B1 ;  /* 0x0000000000017941 */ /* 0x000fea0003800200 */
.L_x_1261:
        /* <DEDUP_REMOVED lines=16> */
.L_x_1264:
[----:B------:R-:W-:Y:S01]  /*2b2b0*/  FMUL.FTZ R0, R7, R2 ;  /* 0x0000000207007220 */ /* 0x000fe20000410000 */
[----:B------:R-:W-:-:S03]  /*2b2c0*/  FMUL.FTZ R2, R2, 0.5 ;  /* 0x3f00000002027820 */ /* 0x000fc60000410000 */
[----:B------:R-:W-:-:S04]  /*2b2d0*/  FFMA R7, -R0, R0, R7 ;  /* 0x0000000000077223 */ /* 0x000fc80000000107 */
[----:B------:R-:W-:-:S07]  /*2b2e0*/  FFMA R0, R7, R2, R0 ;  /* 0x0000000207007223 */ /* 0x000fce0000000000 */
.L_x_1265:
[----:B------:R-:W-:Y:S05]  /*2b2f0*/  BSYNC.RECONVERGENT B1 ;  /* 0x0000000000017941 */ /* 0x000fea0003800200 */
.L_x_1263:
        /* <DEDUP_REMOVED lines=24> */
.L_x_1267:
[----:B------:R-:W-:Y:S05]  /*2b480*/  BSYNC.RECONVERGENT B1 ;  /* 0x0000000000017941 */ /* 0x000fea0003800200 */
.L_x_1266:
        /* <DEDUP_REMOVED lines=16> */
.L_x_1269:
[----:B------:R-:W-:Y:S01]  /*2b590*/  FMUL.FTZ R0, R7, R2 ;  /* 0x0000000207007220 */ /* 0x000fe20000410000 */
[----:B------:R-:W-:-:S03]  /*2b5a0*/  FMUL.FTZ R2, R2, 0.5 ;  /* 0x3f00000002027820 */ /* 0x000fc60000410000 */
[----:B------:R-:W-:-:S04]  /*2b5b0*/  FFMA R7, -R0, R0, R7 ;  /* 0x0000000000077223 */ /* 0x000fc80000000107 */
[----:B------:R-:W-:-:S07]  /*2b5c0*/  FFMA R0, R7, R2, R0 ;  /* 0x0000000207007223 */ /* 0x000fce0000000000 */
.L_x_1270:
[----:B------:R-:W-:Y:S05]  /*2b5d0*/  BSYNC.RECONVERGENT B1 ;  /* 0x0000000000017941 */ /* 0x000fea0003800200 */
.L_x_1268:
[----:B------:R-:W-:-:S04]  /*2b5e0*/  FSETP.GEU.AND P0, PT, R0, R4, PT ;  /* 0x000000040000720b */ /* 0x000fc80003f0e000 */
[----:B------:R-:W-:Y:S01]  /*2b5f0*/  FSEL R4, R0, R4, !P0 ;  /* 0x0000000400047208 */ /* 0x000fe20004000000 */
[----:B------:R-:W-:Y:S08]  /*2b600*/  @P4 BRA `(.L_x_1271) ;  /* 0xfffffff400084947 */ /* 0x000ff0000383ffff */
[----:B------:R-:W-:-:S07]  /*2b610*/  MOV R3, UR22 ;  /* 0x0000001600037c02 */ /* 0x000fce0008000f00 */
.L_x_1250:
[----:B------:R-:W-:Y:S05]  /*2b620*/  BRA.U !UP1, `(.L_x_1272) ;  /* 0x0000000909607547 */ /* 0x000fea000b800000 */
[----:B------:R-:W-:-:S09]  /*2b630*/  UISETP.NE.AND UP2, UPT, UR21, URZ, UPT ;  /* 0x000000ff1500728c */ /* 0x000fd2000bf45270 */
[----:B------:R-:W-:Y:S05]  /*2b640*/  BRA.U !UP2, `(.L_x_1273) ;  /* 0x000000050a8c7547 */ /* 0x000fea000b800000 */
[----:B------:R-:W4:Y:S01]  /*2b650*/  LDC.64 R8, c[0x0][0x3e8] ;  /* 0x0000fa00ff087b82 */ /* 0x000f220000000a00 */
[----:B------:R-:W-:-:S05]  /*2b660*/  SHF.L.U32 R7, R3, 0x1, RZ ;  /* 0x0000000103077819 */ /* 0x000fca00000006ff */
[----:B----4-:R-:W-:-:S05]  /*2b670*/  IMAD.WIDE.U32 R8, R7, 0x8, R8 ;  /* 0x0000000807087825 */ /* 0x010fca00078e0008 */
[----:B------:R-:W4:Y:S04]  /*2b680*/  LDG.E.64 R12, desc[UR8][R8.64] ;  /* 0x00000008080c7981 */ /* 0x000f28000c1e1b00 */
[----:B------:R-:W2:Y:S01]  /*2b690*/  LDG.E.64 R8, desc[UR8][R8.64+0x8] ;  /* 0x0000080808087981 */ /* 0x000ea2000c1e1b00 */
[----:B------:R-:W-:Y:S01]  /*2b6a0*/  BSSY.RECONVERGENT B1, `(.L_x_1274) ;  /* 0x0000014000017945 */ /* 0x000fe20003800200 */
        /* <DEDUP_REMOVED lines=19> */
.L_x_1275:
[----:B------:R-:W-:Y:S05]  /*2b7e0*/  BSYNC.RECONVERGENT B1 ;  /* 0x0000000000017941 */ /* 0x000fea0003800200 */
.L_x_1274:
        /* <DEDUP_REMOVED lines=16> */
.L_x_1277:
[----:B------:R-:W-:Y:S01]  /*2b8f0*/  FMUL.FTZ R0, R9, R2 ;  /* 0x0000000209007220 */ /* 0x000fe20000410000 */
[----:B------:R-:W-:-:S03]  /*2b900*/  FMUL.FTZ R2, R2, 0.5 ;  /* 0x3f00000002027820 */ /* 0x000fc60000410000 */
[----:B------:R-:W-:-:S04]  /*2b910*/  FFMA R9, -R0, R0, R9 ;  /* 0x0000000000097223 */ /* 0x000fc80000000109 */
[----:B------:R-:W-:-:S07]  /*2b920*/  FFMA R0, R9, R2, R0 ;  /* 0x0000000209007223 */ /* 0x000fce0000000000 */
.L_x_1278:
[----:B------:R-:W-:Y:S05]  /*2b930*/  BSYNC.RECONVERGENT B1 ;  /* 0x0000000000017941 */ /* 0x000fea0003800200 */
.L_x_1276:
[----:B------:R-:W2:Y:S01]  /*2b940*/  LDC.64 R8, c[0x0][0x3e8] ;  /* 0x0000fa00ff087b82 */ /* 0x000ea20000000a00 */
[----:B------:R-:W-:-:S05]  /*2b950*/  IADD3 R7, PT, PT, R7, 0x2, RZ ;  /* 0x0000000207077810 */ /* 0x000fca0007ffe0ff */
[----:B--2---:R-:W-:-:S05]  /*2b960*/  IMAD.WIDE.U32 R8, R7, 0x8, R8 ;  /* 0x0000000807087825 */ /* 0x004fca00078e0008 */
        /* <DEDUP_REMOVED lines=24> */
.L_x_1280:
[----:B------:R-:W-:Y:S05]  /*2baf0*/  BSYNC.RECONVERGENT B1 ;  /* 0x0000000000017941 */ /* 0x000fea0003800200 */
.L_x_1279:
        /* <DEDUP_REMOVED lines=16> */
.L_x_1282:
[----:B------:R-:W-:Y:S01]  /*2bc00*/  FMUL.FTZ R0, R9, R2 ;  /* 0x0000000209007220 */ /* 0x000fe20000410000 */
[----:B------:R-:W-:-:S03]  /*2bc10*/  FMUL.FTZ R2, R2, 0.5 ;  /* 0x3f00000002027820 */ /* 0x000fc60000410000 */
[----:B------:R-:W-:-:S04]  /*2bc20*/  FFMA R9, -R0, R0, R9 ;  /* 0x0000000000097223 */ /* 0x000fc80000000109 */
[----:B------:R-:W-:-:S07]  /*2bc30*/  FFMA R0, R9, R2, R0 ;  /* 0x0000000209007223 */ /* 0x000fce0000000000 */
.L_x_1283:
[----:B------:R-:W-:Y:S05]  /*2bc40*/  BSYNC.RECONVERGENT B1 ;  /* 0x0000000000017941 */ /* 0x000fea0003800200 */
.L_x_1281:
[CC--:B------:R-:W-:Y:S02]  /*2bc50*/  FSETP.GEU.AND P0, PT, R0.reuse, R4.reuse, PT ;  /* 0x000000040000720b */ /* 0x0c0fe40003f0e000 */
[----:B------:R-:W-:Y:S02]  /*2bc60*/  IADD3 R3, PT, PT, -R3, R7, RZ ;  /* 0x0000000703037210 */ /* 0x000fe40007ffe1ff */
[----:B------:R-:W-:-:S09]  /*2bc70*/  FSEL R4, R0, R4, !P0 ;  /* 0x0000000400047208 */ /* 0x000fd20004000000 */
.L_x_1273:
[----:B------:R-:W-:-:S09]  /*2bc80*/  UISETP.NE.AND UP2, UPT, UR7, URZ, UPT ;  /* 0x000000ff0700728c */ /* 0x000fd2000bf45270 */
[----:B------:R-:W-:Y:S05]  /*2bc90*/  BRA.U !UP2, `(.L_x_1272) ;  /* 0x000000010ac47547 */ /* 0x000fea000b800000 */
[----:B------:R-:W4:Y:S01]  /*2bca0*/  LDC.64 R8, c[0x0][0x3e8] ;  /* 0x0000fa00ff087b82 */ /* 0x000f220000000a00 */
[----:B------:R-:W-:-:S05]  /*2bcb0*/  SHF.L.U32 R3, R3, 0x1, RZ ;  /* 0x0000000103037819 */ /* 0x000fca00000006ff */
[----:B----4-:R-:W-:-:S05]  /*2bcc0*/  IMAD.WIDE.U32 R8, R3, 0x8, R8 ;  /* 0x0000000803087825 */ /* 0x010fca00078e0008 */
[----:B------:R-:W4:Y:S04]  /*2bcd0*/  LDG.E.64 R12, desc[UR8][R8.64] ;  /* 0x00000008080c7981 */ /* 0x000f28000c1e1b00 */
[----:B------:R-:W4:Y:S01]  /*2bce0*/  LDG.E.64 R2, desc[UR8][R8.64+0x8] ;  /* 0x0000080808027981 */ /* 0x000f22000c1e1b00 */
[----:B------:R-:W-:Y:S01]  /*2bcf0*/  BSSY.RECONVERGENT B1, `(.L_x_1284) ;  /* 0x0000014000017945 */ /* 0x000fe20003800200 */
[----:B----4-:R-:W-:Y:S01]  /*2bd00*/  FADD R3, -R13, R3 ;  /* 0x000000030d037221 */ /* 0x010fe20000000100 */
[----:B------:R-:W-:Y:S01]  /*2bd10*/  FADD R7, -R12, R2 ;  /* 0x000000020c077221 */ /* 0x000fe20000000100 */
[----:B-----5:R-:W-:Y:S02]  /*2bd20*/  FADD R2, R10, -R12 ;  /* 0x8000000c0a027221 */ /* 0x020fe40000000000 */
[----:B------:R-:W-:-:S04]  /*2bd30*/  FMUL R0, R3, R3 ;  /* 0x0000000303007220 */ /* 0x000fc80000400000 */
[----:B------:R-:W-:Y:S01]  /*2bd40*/  FFMA R19, R7, R7, R0 ;  /* 0x0000000707137223 */ /* 0x000fe20000000000 */
[----:B------:R-:W-:-:S03]  /*2bd50*/  FADD R0, R11, -R13 ;  /* 0x8000000d0b007221 */ /* 0x000fc60000000000 */
[----:B------:R-:W4:Y:S01]  /*2bd60*/  MUFU.RCP R16, R19 ;  /* 0x0000001300107308 */ /* 0x000f220000001000 */
[----:B------:R-:W-:-:S04]  /*2bd70*/  FMUL R0, R3, R0 ;  /* 0x0000000003007220 */ /* 0x000fc80000400000 */
[----:B------:R-:W-:-:S04]  /*2bd80*/  FFMA R2, R7, R2, R0 ;  /* 0x0000000207027223 */ /* 0x000fc80000000000 */
[----:B------:R-:W0:Y:S01]  /*2bd90*/  FCHK P0, R2, R19 ;  /* 0x0000001302007302 */ /* 0x000e220000000000 */
[----:B----4-:R-:W-:-:S04]  /*2bda0*/  FFMA R17, -R19, R16, 1 ;  /* 0x3f80000013117423 */ /* 0x010fc80000000110 */
[----:B------:R-:W-:-:S04]  /*2bdb0*/  FFMA R17, R16, R17, R16 ;  /* 0x0000001110117223 */ /* 0x000fc80000000010 */
[----:B------:R-:W-:-:S04]  /*2bdc0*/  FFMA R0, R2, R17, RZ ;  /* 0x0000001102007223 */ /* 0x000fc800000000ff */
[----:B------:R-:W-:-:S04]  /*2bdd0*/  FFMA R8, -R19, R0, R2 ;  /* 0x0000000013087223 */ /* 0x000fc80000000102 */
[----:B------:R-:W-:Y:S01]  /*2bde0*/  FFMA R0, R17, R8, R0 ;  /* 0x0000000811007223 */ /* 0x000fe20000000000 */
[----:B0-----:R-:W-:Y:S06]  /*2bdf0*/  @!P0 BRA `(.L_x_1285) ;  /* 0x00000000000c8947 */ /* 0x001fec0003800000 */
[----:B------:R-:W-:Y:S02]  /*2be00*/  MOV R0, R19 ;  /* 0x0000001300007202 */ /* 0x000fe40000000f00 */
[----:B------:R-:W-:-:S07]  /*2be10*/  MOV R9, 0x2be30 ;  /* 0x0002be3000097802 */ /* 0x000fce0000000f00 */
[----:B-123--:R-:W-:Y:S05]  /*2be20*/  CALL.REL.NOINC `($__internal_1_$__cuda_sm3x_div_rn_noftz_f32_slowpath) ;  /* 0x00000064008c7944 */ /* 0x00efea0003c00000 */
.L_x_1285:
[----:B------:R-:W-:Y:S05]  /*2be30*/  BSYNC.RECONVERGENT B1 ;  /* 0x0000000000017941 */ /* 0x000fea0003800200 */
.L_x_1284:
        /* <DEDUP_REMOVED lines=11> */
[----:B0---4-:R-:W-:Y:S05]  /*2bef0*/  @!P0 BRA `(.L_x_1287) ;  /* 0x0000000000108947 */ /* 0x011fea0003800000 */
[----:B------:R-:W-:Y:S02]  /*2bf00*/  MOV R0, R3 ;  /* 0x0000000300007202 */ /* 0x000fe40000000f00 */
[----:B------:R-:W-:-:S07]  /*2bf10*/  MOV R2, 0x2bf30 ;  /* 0x0002bf3000027802 */ /* 0x000fce0000000f00 */
[----:B-123--:R-:W-:Y:S05]  /*2bf20*/  CALL.REL.NOINC `($__internal_0_$__cuda_sm20_sqrt_rn_f32_slowpath) ;  /* 0x0000006000f07944 */ /* 0x00efea0003c00000 */
[----:B------:R-:W-:Y:S05]  /*2bf30*/  BRA `(.L_x_1288) ;  /* 0x0000000000107947 */ /* 0x000fea0003800000 */
.L_x_1287:
[----:B------:R-:W-:Y:S01]  /*2bf40*/  FMUL.FTZ R0, R3, R2 ;  /* 0x0000000203007220 */ /* 0x000fe20000410000 */
[----:B------:R-:W-:-:S03]  /*2bf50*/  FMUL.FTZ R2, R2, 0.5 ;  /* 0x3f00000002027820 */ /* 0x000fc60000410000 */
[----:B------:R-:W-:-:S04]  /*2bf60*/  FFMA R3, -R0, R0, R3 ;  /* 0x0000000000037223 */ /* 0x000fc80000000103 */
[----:B------:R-:W-:-:S07]  /*2bf70*/  FFMA R0, R3, R2, R0 ;  /* 0x0000000203007223 */ /* 0x000fce0000000000 */
.L_x_1288:
[----:B------:R-:W-:Y:S05]  /*2bf80*/  BSYNC.RECONVERGENT B1 ;  /* 0x0000000000017941 */ /* 0x000fea0003800200 */
.L_x_1286:
[----:B------:R-:W-:-:S04]  /*2bf90*/  FSETP.GEU.AND P0, PT, R0, R4, PT ;  /* 0x000000040000720b */ /* 0x000fc80003f0e000 */
[----:B------:R-:W-:-:S09]  /*2bfa0*/  FSEL R4, R0, R4, !P0 ;  /* 0x0000000400047208 */ /* 0x000fd20004000000 */
.L_x_1272:
[----:B-----5:R4:W5:Y:S01]  /*2bfb0*/  LDG.E.64 R10, desc[UR8][R14.64+0x6800] ;  /* 0x006800080e0a7981 */ /* 0x020962000c1e1b00 */
[----:B------:R-:W-:Y:S01]  /*2bfc0*/  HFMA2 R7, -RZ, RZ, 0, 0 ;  /* 0x00000000ff077431 */ /* 0x000fe200000001ff */
[----:B------:R-:W-:Y:S01]  /*2bfd0*/  MOV R3, 0x7f7fffff ;  /* 0x7f7fffff00037802 */ /* 0x000fe20000000f00 */
[----:B------:R-:W-:Y:S06]  /*2bfe0*/  BRA.U !UP0, `(.L_x_1289) ;  /* 0x0000000d080c7547 */ /* 0x000fec000b800000 */
[----:B------:R-:W-:Y:S02]  /*2bff0*/  MOV R3, 0x7f7fffff ;  /* 0x7f7fffff00037802 */ /* 0x000fe40000000f00 */
[----:B------:R-:W-:-:S07]  /*2c000*/  MOV R7, RZ ;  /* 0x000000ff00077202 */ /* 0x000fce0000000f00 */
.L_x_1310:
        /* <DEDUP_REMOVED lines=17> */
[----:B------:R-:W2:Y:S01]  /*2c120*/  FCHK P0, R2, R0 ;  /* 0x0000000002007302 */ /* 0x000ea20000000000 */
[----:B0-----:R-:W-:-:S04]  /*2c130*/  FFMA R18, -R0, R29, 1 ;  /* 0x3f80000000127423 */ /* 0x001fc8000000011d */
[----:B------:R-:W-:-:S04]  /*2c140*/  FFMA R29, R29, R18, R29 ;  /* 0x000000121d1d7223 */ /* 0x000fc8000000001d */
[----:B------:R-:W-:-:S04]  /*2c150*/  FFMA R18, R2, R29, RZ ;  /* 0x0000001d02127223 */ /* 0x000fc800000000ff */
[----:B------:R-:W-:-:S04]  /*2c160*/  FFMA R9, -R0, R18, R2 ;  /* 0x0000001200097223 */ /* 0x000fc80000000102 */
[----:B------:R-:W-:Y:S01]  /*2c170*/  FFMA R9, R29, R9, R18 ;  /* 0x000000091d097223 */ /* 0x000fe20000000012 */
[----:B--2---:R-:W-:Y:S06]  /*2c180*/  @!P0 BRA `(.L_x_1291) ;  /* 0x00000000000c8947 */ /* 0x004fec0003800000 */
[----:B------:R-:W-:-:S07]  /*2c190*/  MOV R9, 0x2c1b0 ;  /* 0x0002c1b000097802 */ /* 0x000fce0000000f00 */
[----:B-1--4-:R-:W-:Y:S05]  /*2c1a0*/  CALL.REL.NOINC `($__internal_1_$__cuda_sm3x_div_rn_noftz_f32_slowpath) ;  /* 0x0000006000ac7944 */ /* 0x012fea0003c00000 */
[----:B------:R-:W-:-:S07]  /*2c1b0*/  MOV R9, R0 ;  /* 0x0000000000097202 */ /* 0x000fce0000000f00 */
.L_x_1291:
[----:B------:R-:W-:Y:S05]  /*2c1c0*/  BSYNC.RECONVERGENT B1 ;  /* 0x0000000000017941 */ /* 0x000fea0003800200 */
.L_x_1290:
        /* <DEDUP_REMOVED lines=11> */
[----:B0-2---:R-:W-:Y:S05]  /*2c280*/  @!P0 BRA `(.L_x_1293) ;  /* 0x0000000000108947 */ /* 0x005fea0003800000 */
[----:B------:R-:W-:Y:S02]  /*2c290*/  MOV R0, R9 ;  /* 0x0000000900007202 */ /* 0x000fe40000000f00 */
[----:B------:R-:W-:-:S07]  /*2c2a0*/  MOV R2, 0x2c2c0 ;  /* 0x0002c2c000027802 */ /* 0x000fce0000000f00 */
[----:B-1--4-:R-:W-:Y:S05]  /*2c2b0*/  CALL.REL.NOINC `($__internal_0_$__cuda_sm20_sqrt_rn_f32_slowpath) ;  /* 0x00000060000c7944 */ /* 0x012fea0003c00000 */
[----:B------:R-:W-:Y:S05]  /*2c2c0*/  BRA `(.L_x_1294) ;  /* 0x0000000000107947 */ /* 0x000fea0003800000 */
.L_x_1293:
[----:B------:R-:W-:Y:S01]  /*2c2d0*/  FMUL.FTZ R0, R9, R2 ;  /* 0x0000000209007220 */ /* 0x000fe20000410000 */
[----:B------:R-:W-:-:S03]  /*2c2e0*/  FMUL.FTZ R2, R2, 0.5 ;  /* 0x3f00000002027820 */ /* 0x000fc60000410000 */
[----:B------:R-:W-:-:S04]  /*2c2f0*/  FFMA R9, -R0, R0, R9 ;  /* 0x0000000000097223 */ /* 0x000fc80000000109 */
[----:B------:R-:W-:-:S07]  /*2c300*/  FFMA R0, R9, R2, R0 ;  /* 0x0000000209007223 */ /* 0x000fce0000000000 */
.L_x_1294:
[----:B------:R-:W-:Y:S05]  /*2c310*/  BSYNC.RECONVERGENT B1 ;  /* 0x0000000000017941 */ /* 0x000fea0003800200 */
.L_x_1292:
        /* <DEDUP_REMOVED lines=14> */
[----:B------:R-:W2:Y:S01]  /*2c400*/  FCHK P0, R2, R9 ;  /* 0x0000000902007302 */ /* 0x000ea20000000000 */
[----:B0-----:R-:W-:-:S04]  /*2c410*/  FFMA R35, -R9, R18, 1 ;  /* 0x3f80000009237423 */ /* 0x001fc80000000112 */
[----:B------:R-:W-:-:S04]  /*2c420*/  FFMA R35, R18, R35, R18 ;  /* 0x0000002312237223 */ /* 0x000fc80000000012 */
[----:B------:R-:W-:-:S04]  /*2c430*/  FFMA R18, R2, R35, RZ ;  /* 0x0000002302127223 */ /* 0x000fc800000000ff */
[----:B------:R-:W-:-:S04]  /*2c440*/  FFMA R19, -R9, R18, R2 ;  /* 0x0000001209137223 */ /* 0x000fc80000000102 */
[----:B------:R-:W-:Y:S01]  /*2c450*/  FFMA R18, R35, R19, R18 ;  /* 0x0000001323127223 */ /* 0x000fe20000000012 */
[----:B--2---:R-:W-:Y:S06]  /*2c460*/  @!P0 BRA `(.L_x_1296) ;  /* 0x0000000000108947 */ /* 0x004fec0003800000 */
[----:B------:R-:W-:Y:S02]  /*2c470*/  MOV R0, R9 ;  /* 0x0000000900007202 */ /* 0x000fe40000000f00 */
[----:B------:R-:W-:-:S07]  /*2c480*/  MOV R9, 0x2c4a0 ;  /* 0x0002c4a000097802 */ /* 0x000fce0000000f00 */
[----:B-1--4-:R-:W-:Y:S05]  /*2c490*/  CALL.REL.NOINC `($__internal_1_$__cuda_sm3x_div_rn_noftz_f32_slowpath) ;  /* 0x0000005c00f07944 */ /* 0x012fea0003c00000 */
[----:B------:R-:W-:-:S07]  /*2c4a0*/  MOV R18, R0 ;  /* 0x0000000000127202 */ /* 0x000fce0000000f00 */
.L_x_1296:
[----:B------:R-:W-:Y:S05]  /*2c4b0*/  BSYNC.RECONVERGENT B1 ;  /* 0x0000000000017941 */ /* 0x000fea0003800200 */
.L_x_1295:
        /* <DEDUP_REMOVED lines=16> */
.L_x_1298:
[----:B------:R-:W-:Y:S01]  /*2c5c0*/  FMUL.FTZ R0, R9, R2 ;  /* 0x0000000209007220 */ /* 0x000fe20000410000 */
[----:B------:R-:W-:-:S03]  /*2c5d0*/  FMUL.FTZ R2, R2, 0.5 ;  /* 0x3f00000002027820 */ /* 0x000fc60000410000 */
[----:B------:R-:W-:-:S04]  /*2c5e0*/  FFMA R9, -R0, R0, R9 ;  /* 0x0000000000097223 */ /* 0x000fc80000000109 */
[----:B------:R-:W-:-:S07]  /*2c5f0*/  FFMA R0, R9, R2, R0 ;  /* 0x0000000209007223 */ /* 0x000fce0000000000 */
.L_x_1299:
[----:B------:R-:W-:Y:S05]  /*2c600*/  BSYNC.RECONVERGENT B1 ;  /* 0x0000000000017941 */ /* 0x000fea0003800200 */
.L_x_1297:
        /* <DEDUP_REMOVED lines=25> */
.L_x_1301:
[----:B------:R-:W-:Y:S05]  /*2c7a0*/  BSYNC.RECONVERGENT B1 ;  /* 0x0000000000017941 */ /* 0x000fea0003800200 */
.L_x_1300:
        /* <DEDUP_REMOVED lines=16> */
.L_x_1303:
[----:B------:R-:W-:Y:S01]  /*2c8b0*/  FMUL.FTZ R0, R9, R2 ;  /* 0x0000000209007220 */ /* 0x000fe20000410000 */
[----:B------:R-:W-:-:S03]  /*2c8c0*/  FMUL.FTZ R2, R2, 0.5 ;  /* 0x3f00000002027820 */ /* 0x000fc60000410000 */
[----:B------:R-:W-:-:S04]  /*2c8d0*/  FFMA R9, -R0, R0, R9 ;  /* 0x0000000000097223 */ /* 0x000fc80000000109 */
[----:B------:R-:W-:-:S07]  /*2c8e0*/  FFMA R0, R9, R2, R0 ;  /* 0x0000000209007223 */ /* 0x000fce0000000000 */
.L_x_1304:
[----:B------:R-:W-:Y:S05]  /*2c8f0*/  BSYNC.RECONVERGENT B1 ;  /* 0x0000000000017941 */ /* 0x000fea0003800200 */
.L_x_1302:
        /* <DEDUP_REMOVED lines=24> */
.L_x_1306:
[----:B------:R-:W-:Y:S05]  /*2ca80*/  BSYNC.RECONVERGENT B1 ;  /* 0x0000000000017941 */ /* 0x000fea0003800200 */
.L_x_1305:
        /* <DEDUP_REMOVED lines=16> */
.L_x_1308:
[----:B------:R-:W-:Y:S01]  /*2cb90*/  FMUL.FTZ R0, R9, R2 ;  /* 0x0000000209007220 */ /* 0x000fe20000410000 */
[----:B------:R-:W-:-:S03]  /*2cba0*/  FMUL.FTZ R2, R2, 0.5 ;  /* 0x3f00000002027820 */ /* 0x000fc60000410000 */
[----:B------:R-:W-:-:S04]  /*2cbb0*/  FFMA R9, -R0, R0, R9 ;  /* 0x0000000000097223 */ /* 0x000fc80000000109 */
[----:B------:R-:W-:-:S07]  /*2cbc0*/  FFMA R0, R9, R2, R0 ;  /* 0x0000000209007223 */ /* 0x000fce0000000000 */
.L_x_1309:
[----:B------:R-:W-:Y:S05]  /*2cbd0*/  BSYNC.RECONVERGENT B1 ;  /* 0x0000000000017941 */ /* 0x000fea0003800200 */
.L_x_1307:
[----:B------:R-:W-:-:S04]  /*2cbe0*/  FSETP.GEU.AND P0, PT, R0, R3, PT ;  /* 0x000000030000720b */ /* 0x000fc80003f0e000 */
[----:B------:R-:W-:Y:S01]  /*2cbf0*/  FSEL R3, R0, R3, !P0 ;  /* 0x0000000300037208 */ /* 0x000fe20004000000 */
[----:B------:R-:W-:Y:S08]  /*2cc00*/  @P4 BRA `(.L_x_1310) ;  /* 0xfffffff400004947 */ /* 0x000ff0000383ffff */
[----:B------:R-:W-:-:S07]  /*2cc10*/  MOV R7, UR22 ;  /* 0x0000001600077c02 */ /* 0x000fce0008000f00 */
.L_x_1289:
        /* <DEDUP_REMOVED lines=28> */
.L_x_1314:
[----:B------:R-:W-:Y:S05]  /*2cde0*/  BSYNC.RECONVERGENT B1 ;  /* 0x0000000000017941 */ /* 0x000fea0003800200 */
.L_x_1313:
        /* <DEDUP_REMOVED lines=16> */
.L_x_1316:
[----:B------:R-:W-:Y:S01]  /*2cef0*/  FMUL.FTZ R0, R9, R2 ;  /* 0x0000000209007220 */ /* 0x000fe20000410000 */
[----:B------:R-:W-:-:S03]  /*2cf00*/  FMUL.FTZ R2, R2, 0.5 ;  /* 0x3f00000002027820 */ /* 0x000fc60000410000 */
[----:B------:R-:W-:-:S04]  /*2cf10*/  FFMA R9, -R0, R0, R9 ;  /* 0x0000000000097223 */ /* 0x000fc80000000109 */
[----:B------:R-:W-:-:S07]  /*2cf20*/  FFMA R0, R9, R2, R0 ;  /* 0x0000000209007223 */ /* 0x000fce0000000000 */
.L_x_1317:
[----:B------:R-:W-:Y:S05]  /*2cf30*/  BSYNC.RECONVERGENT B1 ;  /* 0x0000000000017941 */ /* 0x000fea0003800200 */
.L_x_1315:
        /* <DEDUP_REMOVED lines=27> */
.L_x_1319:
[----:B------:R-:W-:Y:S05]  /*2d0f0*/  BSYNC.RECONVERGENT B1 ;  /* 0x0000000000017941 */ /* 0x000fea0003800200 */
.L_x_1318:
        /* <DEDUP_REMOVED lines=16> */
.L_x_1321:
[----:B------:R-:W-:Y:S01]  /*2d200*/  FMUL.FTZ R0, R9, R2 ;  /* 0x0000000209007220 */ /* 0x000fe20000410000 */
[----:B------:R-:W-:-:S03]  /*2d210*/  FMUL.FTZ R2, R2, 0.5 ;  /* 0x3f00000002027820 */ /* 0x000fc60000410000 */
[----:B------:R-:W-:-:S04]  /*2d220*/  FFMA R9, -R0, R0, R9 ;  /* 0x0000000000097223 */ /* 0x000fc80000000109 */
[----:B------:R-:W-:-:S07]  /*2d230*/  FFMA R0, R9, R2, R0 ;  /* 0x0000000209007223 */ /* 0x000fce0000000000 */
.L_x_1322:
[----:B------:R-:W-:Y:S05]  /*2d240*/  BSYNC.RECONVERGENT B1 ;  /* 0x0000000000017941 */ /* 0x000fea0003800200 */
.L_x_1320:
[CC--:B------:R-:W-:Y:S02]  /*2d250*/  FSETP.GEU.AND P0, PT, R0.reuse, R3.reuse, PT ;  /* 0x000000030000720b */ /* 0x0c0fe40003f0e000 */
[----:B------:R-:W-:Y:S02]  /*2d260*/  IADD3 R7, PT, PT, -R7, R8, RZ ;  /* 0x0000000807077210 */ /* 0x000fe40007ffe1ff */
[----:B------:R-:W-:-:S09]  /*2d270*/  FSEL R3, R0, R3, !P0 ;  /* 0x0000000300037208 */ /* 0x000fd20004000000 */
.L_x_1312:
        /* <DEDUP_REMOVED lines=27> */
.L_x_1324:
[----:B------:R-:W-:Y:S05]  /*2d430*/  BSYNC.RECONVERGENT B1 ;  /* 0x0000000000017941 */ /* 0x000fea0003800200 */
.L_x_1323:
        /* <DEDUP_REMOVED lines=16> */
.L_x_1326:
[----:B------:R-:W-:Y:S01]  /*2d540*/  FMUL.FTZ R0, R7, R2 ;  /* 0x0000000207007220 */ /* 0x000fe20000410000 */
[----:B------:R-:W-:-:S03]  /*2d550*/  FMUL.FTZ R2, R2, 0.5 ;  /* 0x3f00000002027820 */ /* 0x000fc60000410000 */
[----:B------:R-:W-:-:S04]  /*2d560*/  FFMA R7, -R0, R0, R7 ;  /* 0x0000000000077223 */ /* 0x000fc80000000107 */
[----:B------:R-:W-:-:S07]  /*2d570*/  FFMA R0, R7, R2, R0 ;  /* 0x0000000207007223 */ /* 0x000fce0000000000 */
.L_x_1327:
[----:B------:R-:W-:Y:S05]  /*2d580*/  BSYNC.RECONVERGENT B1 ;  /* 0x0000000000017941 */ /* 0x000fea0003800200 */
.L_x_1325:
[----:B------:R-:W-:-:S04]  /*2d590*/  FSETP.GEU.AND P0, PT, R0, R3, PT ;  /* 0x000000030000720b */ /* 0x000fc80003f0e000 */
[----:B------:R-:W-:-:S09]  /*2d5a0*/  FSEL R3, R0, R3, !P0 ;  /* 0x0000000300037208 */ /* 0x000fd20004000000 */
.L_x_1311:
[----:B------:R0:W5:Y:S01]  /*2d5b0*/  LDG.E.64 R12, desc[UR8][R14.64+0x7000] ;  /* 0x007000080e0c7981 */ /* 0x000162000c1e1b00 */
[----:B------:R-:W-:Y:S01]  /*2d5c0*/  HFMA2 R8, -RZ, RZ, 0, 0 ;  /* 0x00000000ff087431 */ /* 0x000fe200000001ff */
[----:B------:R-:W-:Y:S01]  /*2d5d0*/  MOV R7, 0x7f7fffff ;  /* 0x7f7fffff00077802 */ /* 0x000fe20000000f00 */
[----:B------:R-:W-:Y:S06]  /*2d5e0*/  BRA.U !UP0, `(.L_x_1328) ;  /* 0x0000000d080c7547 */ /* 0x000fec000b800000 */
[----:B------:R-:W-:Y:S02]  /*2d5f0*/  MOV R7, 0x7f7fffff ;  /* 0x7f7fffff00077802 */ /* 0x000fe40000000f00 */
[----:B------:R-:W-:-:S07]  /*2d600*/  MOV R8, RZ ;  /* 0x000000ff00087202 */ /* 0x000fce0000000f00 */
.L_x_1349:
[----:B-----5:R-:W0:Y:S01]  /*2d610*/  LDC.64 R10, c[0x0][0x3e8] ;  /* 0x0000fa00ff0a7b82 */ /* 0x020e220000000a00 */
[----:B------:R-:W-:-:S05]  /*2d620*/  SHF.L.U32 R9, R8, 0x1, RZ ;  /* 0x0000000108097819 */ /* 0x000fca00000006ff */
[----:B0-----:R-:W-:-:S05]  /*2d630*/  IMAD.WIDE.U32 R10, R9, 0x8, R10 ;  /* 0x00000008090a7825 */ /* 0x001fca00078e000a */
[----:B------:R-:W2:Y:S04]  /*2d640*/  LDG.E.64 R16, desc[UR8][R10.64] ;  /* 0x000000080a107981 */ /* 0x000ea8000c1e1b00 */
[----:B------:R-:W3:Y:S01]  /*2d650*/  LDG.E.64 R18, desc[UR8][R10.64+0x8] ;  /* 0x000008080a127981 */ /* 0x000ee2000c1e1b00 */
[----:B------:R-:W-:Y:S01]  /*2d660*/  IADD3 R8, PT, PT, R8, 0x4, RZ ;  /* 0x0000000408087810 */ /* 0x000fe20007ffe0ff */
[----:B------:R-:W-:Y:S03]  /*2d670*/  BSSY.RECONVERGENT B1, `(.L_x_1329) ;  /* 0x0000015000017945 */ /* 0x000fe60003800200 */
[----:B------:R-:W-:Y:S01]  /*2d680*/  ISETP.NE.AND P4, PT, R8, UR22, PT ;  /* 0x0000001608007c0c */ /* 0x000fe2000bf85270 */
[----:B--2---:R-:W-:Y:S01]  /*2d690*/  FADD R2, R13, -R17 ;  /* 0x800000110d027221 */ /* 0x004fe20000000000 */
[----:B---3--:R-:W-:Y:S01]  /*2d6a0*/  FADD R21, -R17, R19 ;  /* 0x0000001311157221 */ /* 0x008fe20000000100 */
[----:B------:R-:W-:-:S03]  /*2d6b0*/  FADD R29, -R16, R18 ;  /* 0x00000012101d7221 */ /* 0x000fc60000000100 */
[C---:B------:R-:W-:Y:S01]  /*2d6c0*/  FMUL R0, R21.reuse, R21 ;  /* 0x0000001515007220 */ /* 0x040fe20000400000 */
[----:B------:R-:W-:Y:S01]  /*2d6d0*/  FMUL R18, R21, R2 ;  /* 0x0000000215127220 */ /* 0x000fe20000400000 */
[----:B------:R-:W-:Y:S02]  /*2d6e0*/  FADD R2, R12, -R16 ;  /* 0x800000100c027221 */ /* 0x000fe40000000000 */
[C---:B------:R-:W-:Y:S02]  /*2d6f0*/  FFMA R0, R29.reuse, R29, R0 ;  /* 0x0000001d1d007223 */ /* 0x040fe40000000000 */
[----:B------:R-:W-:Y:S02]  /*2d700*/  FFMA R2, R29, R2, R18 ;  /* 0x000000021d027223 */ /* 0x000fe40000000012 */
        /* <DEDUP_REMOVED lines=11> */
.L_x_1330:
[----:B------:R-:W-:Y:S05]  /*2d7c0*/  BSYNC.RECONVERGENT B1 ;  /* 0x0000000000017941 */ /* 0x000fea0003800200 */
.L_x_1329:
        /* <DEDUP_REMOVED lines=16> */
.L_x_1332:
[----:B------:R-:W-:Y:S01]  /*2d8d0*/  FMUL.FTZ R0, R9, R2 ;  /* 0x0000000209007220 */ /* 0x000fe20000410000 */
[----:B------:R-:W-:-:S03]  /*2d8e0*/  FMUL.FTZ R2, R2, 0.5 ;  /* 0x3f00000002027820 */ /* 0x000fc60000410000 */
[----:B------:R-:W-:-:S04]  /*2d8f0*/  FFMA R9, -R0, R0, R9 ;  /* 0x0000000000097223 */ /* 0x000fc80000000109 */
[----:B------:R-:W-:-:S07]  /*2d900*/  FFMA R0, R9, R2, R0 ;  /* 0x0000000209007223 */ /* 0x000fce0000000000 */
.L_x_1333:
[----:B------:R-:W-:Y:S05]  /*2d910*/  BSYNC.RECONVERGENT B1 ;  /* 0x0000000000017941 */ /* 0x000fea0003800200 */
.L_x_1331:
[----:B------:R-:W2:Y:S04]  /*2d920*/  LDG.E.64 R16, desc[UR8][R10.64+0x10] ;  /* 0x000010080a107981 */ /* 0x000ea8000c1e1b00 */
[----:B------:R-:W2:Y:S01]  /*2d930*/  LDG.E.64 R18, desc[UR8][R10.64+0x18] ;  /* 0x000018080a127981 */ /* 0x000ea2000c1e1b00 */
[CC--:B------:R-:W-:Y:S01]  /*2d940*/  FSETP.GEU.AND P1, PT, R0.reuse, R7.reuse, PT ;  /* 0x000000070000720b */ /* 0x0c0fe20003f2e000 */
[----:B------:R-:W-:Y:S03]  /*2d950*/  BSSY.RECONVERGENT B1, `(.L_x_1334) ;  /* 0x0000016000017945 */ /* 0x000fe60003800200 */
[----:B------:R-:W-:Y:S01]  /*2d960*/  FSEL R7, R0, R7, !P1 ;  /* 0x0000000700077208 */ /* 0x000fe20004800000 */
[----:B--2---:R-:W-:Y:S01]  /*2d970*/  FADD R21, -R17, R19 ;  /* 0x0000001311157221 */ /* 0x004fe20000000100 */
[----:B------:R-:W-:-:S03]  /*2d980*/  FADD R29, -R16, R18 ;  /* 0x00000012101d7221 */ /* 0x000fc60000000100 */
[----:B------:R-:W-:-:S04]  /*2d990*/  FMUL R2, R21, R21 ;  /* 0x0000001515027220 */ /* 0x000fc80000400000 */
[----:B------:R-:W-:Y:S01]  /*2d9a0*/  FFMA R9, R29, R29, R2 ;  /* 0x0000001d1d097223 */ /* 0x000fe20000000002 */
[----:B------:R-:W-:-:S03]  /*2d9b0*/  FADD R2, R13, -R17 ;  /* 0x800000110d027221 */ /* 0x000fc60000000000 */
[----:B------:R-:W0:Y:S01]  /*2d9c0*/  MUFU.RCP R32, R9 ;  /* 0x0000000900207308 */ /* 0x000e220000001000 */
[----:B------:R-:W-:Y:S01]  /*2d9d0*/  FMUL R18, R21, R2 ;  /* 0x0000000215127220 */ /* 0x000fe20000400000 */
[----:B------:R-:W-:-:S04]  /*2d9e0*/  FADD R2, R12, -R16 ;  /* 0x800000100c027221 */ /* 0x000fc80000000000 */
[----:B------:R-:W-:-:S04]  /*2d9f0*/  FFMA R2, R29, R2, R18 ;  /* 0x000000021d027223 */ /* 0x000fc80000000012 */
        /* <DEDUP_REMOVED lines=11> */
.L_x_1335:
[----:B------:R-:W-:Y:S05]  /*2dab0*/  BSYNC.RECONVERGENT B1 ;  /* 0x0000000000017941 */ /* 0x000fea0003800200 */
.L_x_1334:
        /* <DEDUP_REMOVED lines=16> */
.L_x_1337:
[----:B------:R-:W-:Y:S01]  /*2dbc0*/  FMUL.FTZ R0, R9, R2 ;  /* 0x0000000209007220 */ /* 0x000fe20000410000 */
[----:B------:R-:W-:-:S03]  /*2dbd0*/  FMUL.FTZ R2, R2, 0.5 ;  /* 0x3f00000002027820 */ /* 0x000fc60000410000 */
[----:B------:R-:W-:-:S04]  /*2dbe0*/  FFMA R9, -R0, R0, R9 ;  /* 0x0000000000097223 */ /* 0x000fc80000000109 */
[----:B------:R-:W-:-:S07]  /*2dbf0*/  FFMA R0, R9, R2, R0 ;  /* 0x0000000209007223 */ /* 0x000fce0000000000 */
.L_x_1338:
[----:B------:R-:W-:Y:S05]  /*2dc00*/  BSYNC.RECONVERGENT B1 ;  /* 0x0000000000017941 */ /* 0x000fea0003800200 */
.L_x_1336:
        /* <DEDUP_REMOVED lines=25> */
.L_x_1340:
[----:B------:R-:W-:Y:S05]  /*2dda0*/  BSYNC.RECONVERGENT B1 ;  /* 0x0000000000017941 */ /* 0x000fea0003800200 */
.L_x_1339:
        /* <DEDUP_REMOVED lines=16> */
.L_x_1342:
[----:B------:R-:W-:Y:S01]  /*2deb0*/  FMUL.FTZ R0, R9, R2 ;  /* 0x0000000209007220 */ /* 0x000fe20000410000 */
[----:B------:R-:W-:-:S03]  /*2dec0*/  FMUL.FTZ R2, R2, 0.5 ;  /* 0x3f00000002027820 */ /* 0x000fc60000410000 */
[----:B------:R-:W-:-:S04]  /*2ded0*/  FFMA R9, -R0, R0, R9 ;  /* 0x0000000000097223 */ /* 0x000fc80000000109 */
[----:B------:R-:W-:-:S07]  /*2dee0*/  FFMA R0, R9, R2, R0 ;  /* 0x0000000209007223 */ /* 0x000fce0000000000 */
.L_x_1343:
[----:B------:R-:W-:Y:S05]  /*2def0*/  BSYNC.RECONVERGENT B1 ;  /* 0x0000000000017941 */ /* 0x000fea0003800200 */
.L_x_1341:
        /* <DEDUP_REMOVED lines=24> */
.L_x_1345:
[----:B------:R-:W-:Y:S05]  /*2e080*/  BSYNC.RECONVERGENT B1 ;  /* 0x0000000000017941 */ /* 0x000fea0003800200 */
.L_x_1344:
        /* <DEDUP_REMOVED lines=16> */
.L_x_1347:
[----:B------:R-:W-:Y:S01]  /*2e190*/  FMUL.FTZ R0, R9, R2 ;  /* 0x0000000209007220 */ /* 0x000fe20000410000 */
[----:B------:R-:W-:-:S03]  /*2e1a0*/  FMUL.FTZ R2, R2, 0.5 ;  /* 0x3f00000002027820 */ /* 0x000fc60000410000 */
[----:B------:R-:W-:-:S04]  /*2e1b0*/  FFMA R9, -R0, R0, R9 ;  /* 0x0000000000097223 */ /* 0x000fc80000000109 */
[----:B------:R-:W-:-:S07]  /*2e1c0*/  FFMA R0, R9, R2, R0 ;  /* 0x0000000209007223 */ /* 0x000fce0000000000 */
.L_x_1348:
[----:B------:R-:W-:Y:S05]  /*2e1d0*/  BSYNC.RECONVERGENT B1 ;  /* 0x0000000000017941 */ /* 0x000fea0003800200 */
.L_x_1346:
[----:B------:R-:W-:-:S04]  /*2e1e0*/  FSETP.GEU.AND P0, PT, R0, R7, PT ;  /* 0x000000070000720b */ /* 0x000fc80003f0e000 */
[----:B------:R-:W-:Y:S01]  /*2e1f0*/  FSEL R7, R0, R7, !P0 ;  /* 0x0000000700077208 */ /* 0x000fe20004000000 */
[----:B------:R-:W-:Y:S08]  /*2e200*/  @P4 BRA `(.L_x_1349) ;  /* 0xfffffff400004947 */ /* 0x000ff0000383ffff */
[----:B------:R-:W-:-:S07]  /*2e210*/  MOV R8, UR22 ;  /* 0x0000001600087c02 */ /* 0x000fce0008000f00 */
.L_x_1328:
        /* <DEDUP_REMOVED lines=28> */
.L_x_1353:
[----:B------:R-:W-:Y:S05]  /*2e3e0*/  BSYNC.RECONVERGENT B1 ;  /* 0x0000000000017941 */ /* 0x000fea0003800200 */
.L_x_1352:
        /* <DEDUP_REMOVED lines=16> */
.L_x_1355:
[----:B------:R-:W-:Y:S01]  /*2e4f0*/  FMUL.FTZ R0, R9, R2 ;  /* 0x0000000209007220 */ /* 0x000fe20000410000 */
[----:B------:R-:W-:-:S03]  /*2e500*/  FMUL.FTZ R2, R2, 0.5 ;  /* 0x3f00000002027820 */ /* 0x000fc60000410000 */
[----:B------:R-:W-:-:S04]  /*2e510*/  FFMA R9, -R0, R0, R9 ;  /* 0x0000000000097223 */ /* 0x000fc80000000109 */
[----:B------:R-:W-:-:S07]  /*2e520*/  FFMA R0, R9, R2, R0 ;  /* 0x0000000209007223 */ /* 0x000fce0000000000 */
.L_x_1356:
[----:B------:R-:W-:Y:S05]  /*2e530*/  BSYNC.RECONVERGENT B1 ;  /* 0x0000000000017941 */ /* 0x000fea0003800200 */
.L_x_1354:
        /* <DEDUP_REMOVED lines=28> */
.L_x_1358:
[----:B------:R-:W-:Y:S05]  /*2e700*/  BSYNC.RECONVERGENT B1 ;  /* 0x0000000000017941 */ /* 0x000fea0003800200 */
.L_x_1357:
        /* <DEDUP_REMOVED lines=16> */
.L_x_1360:
[----:B------:R-:W-:Y:S01]  /*2e810*/  FMUL.FTZ R0, R9, R2 ;  /* 0x0000000209007220 */ /* 0x000fe20000410000 */
[----:B------:R-:W-:-:S03]  /*2e820*/  FMUL.FTZ R2, R2, 0.5 ;  /* 0x3f00000002027820 */ /* 0x000fc60000410000 */
[----:B------:R-:W-:-:S04]  /*2e830*/  FFMA R9, -R0, R0, R9 ;  /* 0x0000000000097223 */ /* 0x000fc80000000109 */
[----:B------:R-:W-:-:S07]  /*2e840*/  FFMA R0, R9, R2, R0 ;  /* 0x0000000209007223 */ /* 0x000fce0000000000 */
.L_x_1361:
[----:B------:R-:W-:Y:S05]  /*2e850*/  BSYNC.RECONVERGENT B1 ;  /* 0x0000000000017941 */ /* 0x000fea0003800200 */
.L_x_1359:
[----:B------:R-:W-:Y:S02]  /*2e860*/  FSETP.GEU.AND P0, PT, R0, R7, PT ;  /* 0x000000070000720b */ /* 0x000fe40003f0e000 */
[----:B------:R-:W-:Y:S02]  /*2e870*/  IADD3 R8, PT, PT, -R8, R21, RZ ;  /* 0x0000001508087210 */ /* 0x000fe40007ffe1ff */
[----:B------:R-:W-:-:S09]  /*2e880*/  FSEL R7, R0, R7, !P0 ;  /* 0x0000000700077208 */ /* 0x000fd20004000000 */
.L_x_1351:
[----:B------:R-:W-:-:S09]  /*2e890*/  UISETP.NE.AND UP2, UPT, UR7, URZ, UPT ;  /* 0x000000ff0700728c */ /* 0x000fd2000bf45270 */
[----:B------:R-:W-:Y:S05]  /*2e8a0*/  BRA.U !UP2, `(.L_x_1350) ;  /* 0x000000010ac47547 */ /* 0x000fea000b800000 */
[----:B-----5:R-:W0:Y:S01]  /*2e8b0*/  LDC.64 R10, c[0x0][0x3e8] ;  /* 0x0000fa00ff0a7b82 */ /* 0x020e220000000a00 */
[----:B------:R-:W-:-:S05]  /*2e8c0*/  SHF.L.U32 R9, R8, 0x1, RZ ;  /* 0x0000000108097819 */ /* 0x000fca00000006ff */
[----:B0-----:R-:W-:-:S05]  /*2e8d0*/  IMAD.WIDE.U32 R8, R9, 0x8, R10 ;  /* 0x0000000809087825 */ /* 0x001fca00078e000a */
[----:B------:R-:W2:Y:S04]  /*2e8e0*/  LDG.E.64 R10, desc[UR8][R8.64] ;  /* 0x00000008080a7981 */ /* 0x000ea8000c1e1b00 */
        /* <DEDUP_REMOVED lines=21> */
.L_x_1363:
[----:B------:R-:W-:Y:S05]  /*2ea40*/  BSYNC.RECONVERGENT B1 ;  /* 0x0000000000017941 */ /* 0x000fea0003800200 */
.L_x_1362:
        /* <DEDUP_REMOVED lines=16> */
.L_x_1365:
[----:B------:R-:W-:Y:S01]  /*2eb50*/  FMUL.FTZ R0, R9, R2 ;  /* 0x0000000209007220 */ /* 0x000fe20000410000 */
[----:B------:R-:W-:-:S03]  /*2eb60*/  FMUL.FTZ R2, R2, 0.5 ;  /* 0x3f00000002027820 */ /* 0x000fc60000410000 */
[----:B------:R-:W-:-:S04]  /*2eb70*/  FFMA R9, -R0, R0, R9 ;  /* 0x0000000000097223 */ /* 0x000fc80000000109 */
[----:B------:R-:W-:-:S07]  /*2eb80*/  FFMA R0, R9, R2, R0 ;  /* 0x0000000209007223 */ /* 0x000fce0000000000 */
.L_x_1366:
[----:B------:R-:W-:Y:S05]  /*2eb90*/  BSYNC.RECONVERGENT B1 ;  /* 0x0000000000017941 */ /* 0x000fea0003800200 */
.L_x_1364:
[----:B------:R-:W-:-:S04]  /*2eba0*/  FSETP.GEU.AND P0, PT, R0, R7, PT ;  /* 0x000000070000720b */ /* 0x000fc80003f0e000 */
[----:B------:R-:W-:-:S09]  /*2ebb0*/  FSEL R7, R0, R7, !P0 ;  /* 0x0000000700077208 */ /* 0x000fd20004000000 */
.L_x_1350:
[----:B01234-:R-:W5:Y:S02]  /*2ebc0*/  LDG.E.64 R14, desc[UR8][R14.64+0x7800] ;  /* 0x007800080e0e7981 */ /* 0x01ff64000c1e1b00 */
[----:B-----5:R-:W-:Y:S01]  /*2ebd0*/  HFMA2 R12, -RZ, RZ, 0, 0 ;  /* 0x00000000ff0c7431 */ /* 0x020fe200000001ff */
[----:B------:R-:W-:Y:S01]  /*2ebe0*/  MOV R8, 0x7f7fffff ;  /* 0x7f7fffff00087802 */ /* 0x000fe20000000f00 */
[----:B------:R-:W-:Y:S06]  /*2ebf0*/  BRA.U !UP0, `(.L_x_1367) ;  /* 0x0000000d080c7547 */ /* 0x000fec000b800000 */
[----:B------:R-:W-:Y:S02]  /*2ec00*/  MOV R8, 0x7f7fffff ;  /* 0x7f7fffff00087802 */ /* 0x000fe40000000f00 */
[----:B------:R-:W-:-:S07]  /*2ec10*/  MOV R21, RZ ;  /* 0x000000ff00157202 */ /* 0x000fce0000000f00 */
.L_x_1388:
        /* <DEDUP_REMOVED lines=27> */
.L_x_1369:
[----:B------:R-:W-:Y:S05]  /*2edd0*/  BSYNC.RECONVERGENT B1 ;  /* 0x0000000000017941 */ /* 0x000fea0003800200 */
.L_x_1368:
        /* <DEDUP_REMOVED lines=16> */
.L_x_1371:
[----:B------:R-:W-:Y:S01]  /*2eee0*/  FMUL.FTZ R0, R9, R2 ;  /* 0x0000000209007220 */ /* 0x000fe20000410000 */
[----:B------:R-:W-:-:S03]  /*2eef0*/  FMUL.FTZ R2, R2, 0.5 ;  /* 0x3f00000002027820 */ /* 0x000fc60000410000 */
[----:B------:R-:W-:-:S04]  /*2ef00*/  FFMA R9, -R0, R0, R9 ;  /* 0x0000000000097223 */ /* 0x000fc80000000109 */
[----:B------:R-:W-:-:S07]  /*2ef10*/  FFMA R0, R9, R2, R0 ;  /* 0x0000000209007223 */ /* 0x000fce0000000000 */
.L_x_1372:
[----:B------:R-:W-:Y:S05]  /*2ef20*/  BSYNC.RECONVERGENT B1 ;  /* 0x0000000000017941 */ /* 0x000fea0003800200 */
.L_x_1370:
        /* <DEDUP_REMOVED lines=25> */
.L_x_1374:
[----:B------:R-:W-:Y:S05]  /*2f0c0*/  BSYNC.RECONVERGENT B1 ;  /* 0x0000000000017941 */ /* 0x000fea0003800200 */
.L_x_1373:
        /* <DEDUP_REMOVED lines=16> */
.L_x_1376:
[----:B------:R-:W-:Y:S01]  /*2f1d0*/  FMUL.FTZ R0, R9, R2 ;  /* 0x0000000209007220 */ /* 0x000fe20000410000 */
[----:B------:R-:W-:-:S03]  /*2f1e0*/  FMUL.FTZ R2, R2, 0.5 ;  /* 0x3f00000002027820 */ /* 0x000fc60000410000 */
[----:B------:R-:W-:-:S04]  /*2f1f0*/  FFMA R9, -R0, R0, R9 ;  /* 0x0000000000097223 */ /* 0x000fc80000000109 */
[----:B------:R-:W-:-:S07]  /*2f200*/  FFMA R0, R9, R2, R0 ;  /* 0x0000000209007223 */ /* 0x000fce0000000000 */
.L_x_1377:
[----:B------:R-:W-:Y:S05]  /*2f210*/  BSYNC.RECONVERGENT B1 ;  /* 0x0000000000017941 */ /* 0x000fea0003800200 */
.L_x_1375:
        /* <DEDUP_REMOVED lines=25> */
.L_x_1379:
[----:B------:R-:W-:Y:S05]  /*2f3b0*/  BSYNC.RECONVERGENT B1 ;  /* 0x0000000000017941 */ /* 0x000fea0003800200 */
.L_x_1378:
        /* <DEDUP_REMOVED lines=16> */
.L_x_1381:
[----:B------:R-:W-:Y:S01]  /*2f4c0*/  FMUL.FTZ R0, R9, R2 ;  /* 0x0000000209007220 */ /* 0x000fe20000410000 */
[----:B------:R-:W-:-:S03]  /*2f4d0*/  FMUL.FTZ R2, R2, 0.5 ;  /* 0x3f00000002027820 */ /* 0x000fc60000410000 */
[----:B------:R-:W-:-:S04]  /*2f4e0*/  FFMA R9, -R0, R0, R9 ;  /* 0x0000000000097223 */ /* 0x000fc80000000109 */
[----:B------:R-:W-:-:S07]  /*2f4f0*/  FFMA R0, R9, R2, R0 ;  /* 0x0000000209007223 */ /* 0x000fce0000000000 */
.L_x_1382:
[----:B------:R-:W-:Y:S05]  /*2f500*/  BSYNC.RECONVERGENT B1 ;  /* 0x0000000000017941 */ /* 0x000fea0003800200 */
.L_x_1380:
        /* <DEDUP_REMOVED lines=24> */
.L_x_1384:
[----:B------:R-:W-:Y:S05]  /*2f690*/  BSYNC.RECONVERGENT B1 ;  /* 0x0000000000017941 */ /* 0x000fea0003800200 */
.L_x_1383:
        /* <DEDUP_REMOVED lines=16> */
.L_x_1386:
[----:B------:R-:W-:Y:S01]  /*2f7a0*/  FMUL.FTZ R0, R9, R2 ;  /* 0x0000000209007220 */ /* 0x000fe20000410000 */
[----:B------:R-:W-:-:S03]  /*2f7b0*/  FMUL.FTZ R2, R2, 0.5 ;  /* 0x3f00000002027820 */ /* 0x000fc60000410000 */
[----:B------:R-:W-:-:S04]  /*2f7c0*/  FFMA R9, -R0, R0, R9 ;  /* 0x0000000000097223 */ /* 0x000fc80000000109 */
[----:B------:R-:W-:-:S07]  /*2f7d0*/  FFMA R0, R9, R2, R0 ;  /* 0x0000000209007223 */ /* 0x000fce0000000000 */
.L_x_1387:
[----:B------:R-:W-:Y:S05]  /*2f7e0*/  BSYNC.RECONVERGENT B1 ;  /* 0x0000000000017941 */ /* 0x000fea0003800200 */
.L_x_1385:
[----:B------:R-:W-:-:S04]  /*2f7f0*/  FSETP.GEU.AND P0, PT, R0, R8, PT ;  /* 0x000000080000720b */ /* 0x000fc80003f0e000 */
[----:B------:R-:W-:Y:S01]  /*2f800*/  FSEL R8, R0, R8, !P0 ;  /* 0x0000000800087208 */ /* 0x000fe20004000000 */
[----:B------:R-:W-:Y:S08]  /*2f810*/  @P4 BRA `(.L_x_1388) ;  /* 0xfffffff400004947 */ /* 0x000ff0000383ffff */
[----:B------:R-:W-:-:S07]  /*2f820*/  MOV R12, UR22 ;  /* 0x00000016000c7c02 */ /* 0x000fce0008000f00 */
.L_x_1367:
        /* <DEDUP_REMOVED lines=28> */
.L_x_1392:
[----:B------:R-:W-:Y:S05]  /*2f9f0*/  BSYNC.RECONVERGENT B1 ;  /* 0x0000000000017941 */ /* 0x000fea0003800200 */
.L_x_1391:
        /* <DEDUP_REMOVED lines=16> */
.L_x_1394:
[----:B------:R-:W-:Y:S01]  /*2fb00*/  FMUL.FTZ R0, R9, R2 ;  /* 0x0000000209007220 */ /* 0x000fe20000410000 */
[----:B------:R-:W-:-:S03]  /*2fb10*/  FMUL.FTZ R2, R2, 0.5 ;  /* 0x3f00000002027820 */ /* 0x000fc60000410000 */
[----:B------:R-:W-:-:S04]  /*2fb20*/  FFMA R9, -R0, R0, R9 ;  /* 0x0000000000097223 */ /* 0x000fc80000000109 */
[----:B------:R-:W-:-:S07]  /*2fb30*/  FFMA R0, R9, R2, R0 ;  /* 0x0000000209007223 */ /* 0x000fce0000000000 */
.L_x_1395:
[----:B------:R-:W-:Y:S05]  /*2fb40*/  BSYNC.RECONVERGENT B1 ;  /* 0x0000000000017941 */ /* 0x000fea0003800200 */
.L_x_1393:
        /* <DEDUP_REMOVED lines=27> */
.L_x_1397:
[----:B------:R-:W-:Y:S05]  /*2fd00*/  BSYNC.RECONVERGENT B1 ;  /* 0x0000000000017941 */ /* 0x000fea0003800200 */
.L_x_1396:
        /* <DEDUP_REMOVED lines=16> */
.L_x_1399:
[----:B------:R-:W-:Y:S01]  /*2fe10*/  FMUL.FTZ R0, R9, R2 ;  /* 0x0000000209007220 */ /* 0x000fe20000410000 */
[----:B------:R-:W-:-:S03]  /*2fe20*/  FMUL.FTZ R2, R2, 0.5 ;  /* 0x3f00000002027820 */ /* 0x000fc60000410000 */
[----:B------:R-:W-:-:S04]  /*2fe30*/  FFMA R9, -R0, R0, R9 ;  /* 0x0000000000097223 */ /* 0x000fc80000000109 */
[----:B------:R-:W-:-:S07]  /*2fe40*/  FFMA R0, R9, R2, R0 ;  /* 0x0000000209007223 */ /* 0x000fce0000000000 */
.L_x_1400:
[----:B------:R-:W-:Y:S05]  /*2fe50*/  BSYNC.RECONVERGENT B1 ;  /* 0x0000000000017941 */ /* 0x000fea0003800200 */
.L_x_1398:
[-C--:B------:R-:W-:Y:S02]  /*2fe60*/  FSETP.GEU.AND P0, PT, R0, R8.reuse, PT ;  /* 0x000000080000720b */ /* 0x080fe40003f0e000 */
[----:B------:R-:W-:Y:S02]  /*2fe70*/  IADD3 R12, PT, PT, -R12, R13, RZ ;  /* 0x0000000d0c0c7210 */ /* 0x000fe40007ffe1ff */
[----:B------:R-:W-:-:S09]  /*2fe80*/  FSEL R8, R0, R8, !P0 ;  /* 0x0000000800087208 */ /* 0x000fd20004000000 */
.L_x_1390:
        /* <DEDUP_REMOVED lines=27> */
.L_x_1402:
[----:B------:R-:W-:Y:S05]  /*30040*/  BSYNC.RECONVERGENT B1 ;  /* 0x0000000000017941 */ /* 0x000fea0003800200 */
.L_x_1401:
        /* <DEDUP_REMOVED lines=16> */
.L_x_1404:
[----:B------:R-:W-:Y:S01]  /*30150*/  FMUL.FTZ R0, R9, R2 ;  /* 0x0000000209007220 */ /* 0x000fe20000410000 */
[----:B------:R-:W-:-:S03]  /*30160*/  FMUL.FTZ R2, R2, 0.5 ;  /* 0x3f00000002027820 */ /* 0x000fc60000410000 */
[----:B------:R-:W-:-:S04]  /*30170*/  FFMA R9, -R0, R0, R9 ;  /* 0x0000000000097223 */ /* 0x000fc80000000109 */
[----:B------:R-:W-:-:S07]  /*30180*/  FFMA R0, R9, R2, R0 ;  /* 0x0000000209007223 */ /* 0x000fce0000000000 */
.L_x_1405:
[----:B------:R-:W-:Y:S05]  /*30190*/  BSYNC.RECONVERGENT B1 ;  /* 0x0000000000017941 */ /* 0x000fea0003800200 */
.L_x_1403:
[----:B------:R-:W-:-:S04]  /*301a0*/  FSETP.GEU.AND P0, PT, R0, R8, PT ;  /* 0x000000080000720b */ /* 0x000fc80003f0e000 */
[----:B------:R-:W-:-:S09]  /*301b0*/  FSEL R8, R0, R8, !P0 ;  /* 0x0000000800087208 */ /* 0x000fd20004000000 */
.L_x_1389:
        /* <DEDUP_REMOVED lines=9> */
[----:B------:R-:W-:Y:S02]  /*30250*/  FADD R0, R0, R25 ;  /* 0x0000001900007221 */ /* 0x000fe40000000000 */
[----:B------:R-:W-:-:S07]  /*30260*/  FADD R2, R9, R4 ;  /* 0x0000000409027221 */ /* 0x000fce0000000000 */
.L_x_781:
[----:B------:R-:W0:Y:S01]  /*30270*/  LDCU.64 UR24, c[0x0][0x3b8] ;  /* 0x00007700ff1877ac */ /* 0x000e220008000a00 */
[----:B------:R-:W-:Y:S01]  /*30280*/  FADD R27, R33, R27 ;  /* 0x0000001b211b7221 */ /* 0x000fe20000000000 */
[----:B------:R-:W1:Y:S03]  /*30290*/  LDCU UR18, c[0x0][0x3c0] ;  /* 0x00007800ff1277ac */ /* 0x000e660008000800 */
[----:B------:R-:W-:-:S04]  /*302a0*/  FADD R27, R27, R30 ;  /* 0x0000001e1b1b7221 */ /* 0x000fc80000000000 */
[----:B------:R-:W-:-:S04]  /*302b0*/  FADD R27, R27, R0 ;  /* 0x000000001b1b7221 */ /* 0x000fc80000000000 */
[----:B------:R-:W-:-:S04]  /*302c0*/  FADD R27, R27, R2 ;  /* 0x000000021b1b7221 */ /* 0x000fc80000000000 */
[----:B------:R-:W-:Y:S01]  /*302d0*/  FADD R33, R27, R8 ;  /* 0x000000081b217221 */ /* 0x000fe20000000000 */
[----:B0-----:R-:W-:Y:S02]  /*302e0*/  UIADD3 UR13, UP0, UPT, -UR15, UR24, URZ ;  /* 0x000000180f0d7290 */ /* 0x001fe4000ff1e1ff */
[----:B-1----:R-:W-:Y:S02]  /*302f0*/  USHF.L.U32 UR5, UR18, 0xc, URZ ;  /* 0x0000000c12057899 */ /* 0x002fe400080006ff */
[----:B------:R-:W-:Y:S02]  /*30300*/  UIADD3.X UR14, UPT, UPT, ~UR6, UR25, URZ, UP0, !UPT ;  /* 0x00000019060e7290 */ /* 0x000fe400087fe5ff */
[----:B------:R-:W-:Y:S02]  /*30310*/  USHF.R.S32.HI UR10, URZ, 0x1f, UR5 ;  /* 0x0000001fff0a7899 */ /* 0x000fe40008011405 */
[----:B------:R-:W-:-:S04]  /*30320*/  UISETP.GE.U32.AND UP0, UPT, UR13, UR5, UPT ;  /* 0x000000050d00728c */ /* 0x000fc8000bf06070 */
[----:B------:R-:W-:-:S09]  /*30330*/  UISETP.GE.U32.AND.EX UP0, UPT, UR14, UR10, UPT, UP0 ;  /* 0x0000000a0e00728c */ /* 0x000fd2000bf06100 */
[----:B------:R-:W-:Y:S05]  /*30340*/  BRA.U !UP0, `(.L_x_779) ;  /* 0x0000001d08207547 */ /* 0x000fea000b800000 */
[----:B------:R-:W-:Y:S02]  /*30350*/  UIADD3 UR15, UP0, UPT, UR5, UR15, URZ ;  /* 0x0000000f050f7290 */ /* 0x000fe4000ff1e0ff */
[----:B------:R-:W-:Y:S02]  /*30360*/  UIADD3 UR4, UPT, UPT, UR4, 0x1, URZ ;  /* 0x0000000104047890 */ /* 0x000fe4000fffe0ff */
[----:B------:R-:W-:Y:S02]  /*30370*/  UIADD3.X UR6, UPT, UPT, UR10, UR6, URZ, UP0, !UPT ;  /* 0x000000060a067290 */ /* 0x000fe400087fe4ff */
[----:B------:R-:W-:-:S04]  /*30380*/  UISETP.GT.U32.AND UP0, UPT, UR15, UR16, UPT ;  /* 0x000000100f00728c */ /* 0x000fc8000bf04070 */
[----:B------:R-:W-:-:S09]  /*30390*/  UISETP.GT.U32.AND.EX UP0, UPT, UR6, UR17, UPT, UP0 ;  /* 0x000000110600728c */ /* 0x000fd2000bf04100 */
[----:B------:R-:W-:Y:S05]  /*303a0*/  BRA.U !UP0, `(.L_x_1406) ;  /* 0xfffffe9d08687547 */ /* 0x000fea000b83ffff */
.L_x_780:
[----:B------:R-:W-:-:S04]  /*303b0*/  UISETP.GE.U32.AND UP0, UPT, UR15, UR24, UPT ;  /* 0x000000180f00728c */ /* 0x000fc8000bf06070 */
[----:B------:R-:W-:-:S09]  /*303c0*/  UISETP.GE.U32.AND.EX UP0, UPT, UR6, UR25, UPT, UP0 ;  /* 0x000000190600728c */ /* 0x000fd2000bf06100 */
[----:B------:R-:W-:Y:S05]  /*303d0*/  BRA.U UP0, `(.L_x_779) ;  /* 0x0000001900fc7547 */ /* 0x000fea000b800000 */
[----:B-1----:R-:W0:Y:S01]  /*303e0*/  S2R R0, SR_TID.X ;  /* 0x0000000000007919 */ /* 0x002e220000002100 */
[----:B------:R-:W-:Y:S01]  /*303f0*/  UIADD3 UR13, UPT, UPT, -UR15, UR24, URZ ;  /* 0x000000180f0d7290 */ /* 0x000fe2000fffe1ff */
[----:B------:R-:W-:Y:S05]  /*30400*/  BSSY.RECONVERGENT B4, `(.L_x_779) ;  /* 0x00001bc000047945 */ /* 0x000fea0003800200 */
[----:B0-----:R-:W-:-:S13]  /*30410*/  ISETP.GE.AND P0, PT, R0, UR13, PT ;  /* 0x0000000d00007c0c */ /* 0x001fda000bf06270 */
[----:B------:R-:W-:Y:S05]  /*30420*/  @P0 BRA `(.L_x_1407) ;  /* 0x0000001800e40947 */ /* 0x000fea0003800000 */
[----:B------:R-:W0:Y:S02]  /*30430*/  LDCU UR10, c[0x0][0x3f0] ;  /* 0x00007e00ff0a77ac */ /* 0x000e240008000800 */
[----:B0-----:R-:W-:-:S09]  /*30440*/  UISETP.GE.AND UP0, UPT, UR10, 0x1, UPT ;  /* 0x000000010a00788c */ /* 0x001fd2000bf06270 */
[----:B------:R-:W-:Y:S05]  /*30450*/  BRA.U !UP0, `(.L_x_1408) ;  /* 0x0000001508b47547 */ /* 0x000fea000b800000 */
[----:B------:R-:W-:Y:S01]  /*30460*/  BSSY.RECONVERGENT B1, `(.L_x_1409) ;  /* 0x000016b000017945 */ /* 0x000fe20003800200 */
[----:B------:R-:W-:-:S07]  /*30470*/  MOV R8, R0 ;  /* 0x0000000000087202 */ /* 0x000fce0000000f00 */
.L_x_1449:
[----:B------:R-:W0:Y:S01]  /*30480*/  LDCU.64 UR16, c[0x0][0x380] ;  /* 0x00007000ff1077ac */ /* 0x000e220008000a00 */
[----:B------:R-:W-:-:S04]  /*30490*/  IADD3 R0, P0, PT, R8, UR15, RZ ;  /* 0x0000000f08007c10 */ /* 0x000fc8000ff1e0ff */
[----:B------:R-:W-:Y:S02]  /*304a0*/  IADD3.X R3, PT, PT, RZ, UR6, RZ, P0, !PT ;  /* 0x00000006ff037c10 */ /* 0x000fe400087fe4ff */
[----:B0----5:R-:W-:-:S04]  /*304b0*/  LEA R6, P0, R0, UR16, 0x3 ;  /* 0x0000001000067c11 */ /* 0x021fc8000f8018ff */
[----:B------:R-:W-:-:S06]  /*304c0*/  LEA.HI.X R7, R0, UR17, R3, 0x3, P0 ;  /* 0x0000001100077c11 */ /* 0x000fcc00080f1c03 */
[----:B-----5:R-:W5:Y:S01]  /*304d0*/  LDG.E.64 R6, desc[UR8][R6.64] ;  /* 0x0000000806067981 */ /* 0x020f62000c1e1b00 */
[----:B------:R-:W-:Y:S01]  /*304e0*/  UISETP.GE.U32.AND UP0, UPT, UR19, 0x3, UPT ;  /* 0x000000031300788c */ /* 0x000fe2000bf06070 */
[----:B------:R-:W-:Y:S01]  /*304f0*/  IADD3 R8, PT, PT, R8, 0x100, RZ ;  /* 0x0000010008087810 */ /* 0x000fe20007ffe0ff */
[----:B------:R-:W-:Y:S01]  /*30500*/  HFMA2 R3, -RZ, RZ, 0, 0 ;  /* 0x00000000ff037431 */ /* 0x000fe200000001ff */
[----:B------:R-:W-:Y:S02]  /*30510*/  MOV R12, 0x7f7fffff ;  /* 0x7f7fffff000c7802 */ /* 0x000fe40000000f00 */
[----:B------:R-:W-:-:S04]  /*30520*/  ISETP.GE.AND P5, PT, R8, UR13, PT ;  /* 0x0000000d08007c0c */ /* 0x000fc8000bfa6270 */
[----:B------:R-:W-:Y:S09]  /*30530*/  BRA.U !UP0, `(.L_x_1410) ;  /* 0x0000000d08047547 */ /* 0x000ff2000b800000 */
[----:B------:R-:W0:Y:S01]  /*30540*/  LDC.64 R20, c[0x0][0x3e8] ;  /* 0x0000fa00ff147b82 */ /* 0x000e220000000a00 */
[----:B------:R-:W-:Y:S02]  /*30550*/  MOV R12, 0x7f7fffff ;  /* 0x7f7fffff000c7802 */ /* 0x000fe40000000f00 */
[----:B------:R-:W-:-:S07]  /*30560*/  MOV R3, RZ ;  /* 0x000000ff00037202 */ /* 0x000fce0000000f00 */
.L_x_1431:
        /* <DEDUP_REMOVED lines=26> */
.L_x_1412:
[----:B------:R-:W-:Y:S05]  /*30710*/  BSYNC.RECONVERGENT B5 ;  /* 0x0000000000057941 */ /* 0x000fea0003800200 */
.L_x_1411:
        /* <DEDUP_REMOVED lines=16> */
.L_x_1414:
[----:B------:R-:W-:Y:S01]  /*30820*/  FMUL.FTZ R0, R9, R2 ;  /* 0x0000000209007220 */ /* 0x000fe20000410000 */
[----:B------:R-:W-:-:S03]  /*30830*/  FMUL.FTZ R2, R2, 0.5 ;  /* 0x3f00000002027820 */ /* 0x000fc60000410000 */
[----:B------:R-:W-:-:S04]  /*30840*/  FFMA R9, -R0, R0, R9 ;  /* 0x0000000000097223 */ /* 0x000fc80000000109 */
[----:B------:R-:W-:-:S07]  /*30850*/  FFMA R0, R9, R2, R0 ;  /* 0x0000000209007223 */ /* 0x000fce0000000000 */
.L_x_1415:
[----:B------:R-:W-:Y:S05]  /*30860*/  BSYNC.RECONVERGENT B2 ;  /* 0x0000000000027941 */ /* 0x000fea0003800200 */
.L_x_1413:
        /* <DEDUP_REMOVED lines=24> */
.L_x_1417:
[----:B------:R-:W-:Y:S05]  /*309f0*/  BSYNC.RECONVERGENT B5 ;  /* 0x0000000000057941 */ /* 0x000fea0003800200 */
.L_x_1416:
        /* <DEDUP_REMOVED lines=16> */
.L_x_1419:
[----:B------:R-:W-:Y:S01]  /*30b00*/  FMUL.FTZ R0, R9, R2 ;  /* 0x0000000209007220 */ /* 0x000fe20000410000 */
[----:B------:R-:W-:-:S03]  /*30b10*/  FMUL.FTZ R2, R2, 0.5 ;  /* 0x3f00000002027820 */ /* 0x000fc60000410000 */
[----:B------:R-:W-:-:S04]  /*30b20*/  FFMA R9, -R0, R0, R9 ;  /* 0x0000000000097223 */ /* 0x000fc80000000109 */
[----:B------:R-:W-:-:S07]  /*30b30*/  FFMA R0, R9, R2, R0 ;  /* 0x0000000209007223 */ /* 0x000fce0000000000 */
.L_x_1420:
[----:B------:R-:W-:Y:S05]  /*30b40*/  BSYNC.RECONVERGENT B2 ;  /* 0x0000000000027941 */ /* 0x000fea0003800200 */
.L_x_1418:
        /* <DEDUP_REMOVED lines=24> */
.L_x_1422:
[----:B------:R-:W-:Y:S05]  /*30cd0*/  BSYNC.RECONVERGENT B5 ;  /* 0x0000000000057941 */ /* 0x000fea0003800200 */
.L_x_1421:
        /* <DEDUP_REMOVED lines=16> */
.L_x_1424:
[----:B------:R-:W-:Y:S01]  /*30de0*/  FMUL.FTZ R0, R9, R2 ;  /* 0x0000000209007220 */ /* 0x000fe20000410000 */
[----:B------:R-:W-:-:S03]  /*30df0*/  FMUL.FTZ R2, R2, 0.5 ;  /* 0x3f00000002027820 */ /* 0x000fc60000410000 */
[----:B------:R-:W-:-:S04]  /*30e00*/  FFMA R9, -R0, R0, R9 ;  /* 0x0000000000097223 */ /* 0x000fc80000000109 */
[----:B------:R-:W-:-:S07]  /*30e10*/  FFMA R0, R9, R2, R0 ;  /* 0x0000000209007223 */ /* 0x000fce0000000000 */
.L_x_1425:
[----:B------:R-:W-:Y:S05]  /*30e20*/  BSYNC.RECONVERGENT B2 ;  /* 0x0000000000027941 */ /* 0x000fea0003800200 */
.L_x_1423:
        /* <DEDUP_REMOVED lines=24> */
.L_x_1427:
[----:B------:R-:W-:Y:S05]  /*30fb0*/  BSYNC.RECONVERGENT B5 ;  /* 0x0000000000057941 */ /* 0x000fea0003800200 */
.L_x_1426:
        /* <DEDUP_REMOVED lines=16> */
.L_x_1429:
[----:B------:R-:W-:Y:S01]  /*310c0*/  FMUL.FTZ R0, R5, R2 ;  /* 0x0000000205007220 */ /* 0x000fe20000410000 */
[----:B------:R-:W-:-:S03]  /*310d0*/  FMUL.FTZ R2, R2, 0.5 ;  /* 0x3f00000002027820 */ /* 0x000fc60000410000 */
[----:B------:R-:W-:-:S04]  /*310e0*/  FFMA R5, -R0, R0, R5 ;  /* 0x0000000000057223 */ /* 0x000fc80000000105 */
[----:B------:R-:W-:-:S07]  /*310f0*/  FFMA R0, R5, R2, R0 ;  /* 0x0000000205007223 */ /* 0x000fce0000000000 */
.L_x_1430:
[----:B------:R-:W-:Y:S05]  /*31100*/  BSYNC.RECONVERGENT B2 ;  /* 0x0000000000027941 */ /* 0x000fea0003800200 */
.L_x_1428:
[----:B------:R-:W-:-:S04]  /*31110*/  FSETP.GEU.AND P0, PT, R0, R12, PT ;  /* 0x0000000c0000720b */ /* 0x000fc80003f0e000 */
[----:B------:R-:W-:Y:S01]  /*31120*/  FSEL R12, R0, R12, !P0 ;  /* 0x0000000c000c7208 */ /* 0x000fe20004000000 */
[----:B------:R-:W-:Y:S08]  /*31130*/  @P4 BRA `(.L_x_1431) ;  /* 0xfffffff4000c4947 */ /* 0x000ff0000383ffff */
[----:B------:R-:W-:-:S07]  /*31140*/  MOV R3, UR22 ;  /* 0x0000001600037c02 */ /* 0x000fce0008000f00 */
.L_x_1410:
[----:B------:R-:W-:-:S09]  /*31150*/  UISETP.NE.AND UP0, UPT, UR20, URZ, UPT ;  /* 0x000000ff1400728c */ /* 0x000fd2000bf05270 */
[----:B------:R-:W-:Y:S05]  /*31160*/  BRA.U !UP0, `(.L_x_1432) ;  /* 0x0000000908607547 */ /* 0x000fea000b800000 */
[----:B------:R-:W-:-:S09]  /*31170*/  UISETP.NE.AND UP0, UPT, UR20, 0x1, UPT ;  /* 0x000000011400788c */ /* 0x000fd2000bf05270 */
        /* <DEDUP_REMOVED lines=10> */
[----:B------:R-:W-:-:S04]  /*31220*/  FMUL R0, R13, R13 ;  /* 0x0000000d0d007220 */ /* 0x000fc80000400000 */
[----:B------:R-:W-:Y:S01]  /*31230*/  FFMA R17, R11, R11, R0 ;  /* 0x0000000b0b117223 */ /* 0x000fe20000000000 */
[----:B------:R-:W-:-:S03]  /*31240*/  FADD R0, R7, -R5 ;  /* 0x8000000507007221 */ /* 0x000fc60000000000 */
[----:B------:R-:W0:Y:S01]  /*31250*/  MUFU.RCP R9, R17 ;  /* 0x0000001100097308 */ /* 0x000e220000001000 */
[----:B------:R-:W-:-:S04]  /*31260*/  FMUL R0, R13, R0 ;  /* 0x000000000d007220 */ /* 0x000fc80000400000 */
[----:B------:R-:W-:-:S04]  /*31270*/  FFMA R2, R11, R2, R0 ;  /* 0x000000020b027223 */ /* 0x000fc80000000000 */
        /* <DEDUP_REMOVED lines=10> */
.L_x_1435:
[----:B------:R-:W-:Y:S05]  /*31320*/  BSYNC.RECONVERGENT B5 ;  /* 0x0000000000057941 */ /* 0x000fea0003800200 */
.L_x_1434:
        /* <DEDUP_REMOVED lines=16> */
.L_x_1437:
[----:B------:R-:W-:Y:S01]  /*31430*/  FMUL.FTZ R0, R5, R2 ;  /* 0x0000000205007220 */ /* 0x000fe20000410000 */
[----:B------:R-:W-:-:S03]  /*31440*/  FMUL.FTZ R2, R2, 0.5 ;  /* 0x3f00000002027820 */ /* 0x000fc60000410000 */
[----:B------:R-:W-:-:S04]  /*31450*/  FFMA R5, -R0, R0, R5 ;  /* 0x0000000000057223 */ /* 0x000fc80000000105 */
[----:B------:R-:W-:-:S07]  /*31460*/  FFMA R0, R5, R2, R0 ;  /* 0x0000000205007223 */ /* 0x000fce0000000000 */
.L_x_1438:
[----:B------:R-:W-:Y:S05]  /*31470*/  BSYNC.RECONVERGENT B2 ;  /* 0x0000000000027941 */ /* 0x000fea0003800200 */
.L_x_1436:
        /* <DEDUP_REMOVED lines=27> */
.L_x_1440:
[----:B------:R-:W-:Y:S05]  /*31630*/  BSYNC.RECONVERGENT B5 ;  /* 0x0000000000057941 */ /* 0x000fea0003800200 */
.L_x_1439:
        /* <DEDUP_REMOVED lines=16> */
.L_x_1442:
[----:B------:R-:W-:Y:S01]  /*31740*/  FMUL.FTZ R0, R5, R2 ;  /* 0x0000000205007220 */ /* 0x000fe20000410000 */
[----:B------:R-:W-:-:S03]  /*31750*/  FMUL.FTZ R2, R2, 0.5 ;  /* 0x3f00000002027820 */ /* 0x000fc60000410000 */
[----:B------:R-:W-:-:S04]  /*31760*/  FFMA R5, -R0, R0, R5 ;  /* 0x0000000000057223 */ /* 0x000fc80000000105 */
[----:B------:R-:W-:-:S07]  /*31770*/  FFMA R0, R5, R2, R0 ;  /* 0x0000000205007223 */ /* 0x000fce0000000000 */
.L_x_1443:
[----:B------:R-:W-:Y:S05]  /*31780*/  BSYNC.RECONVERGENT B2 ;  /* 0x0000000000027941 */ /* 0x000fea0003800200 */
.L_x_1441:
[C---:B------:R-:W-:Y:S02]  /*31790*/  FSETP.GEU.AND P0, PT, R0.reuse, R12, PT ;  /* 0x0000000c0000720b */ /* 0x040fe40003f0e000 */
[----:B------:R-:W-:Y:S02]  /*317a0*/  IADD3 R3, PT, PT, -R3, R10, RZ ;  /* 0x0000000a03037210 */ /* 0x000fe40007ffe1ff */
[----:B------:R-:W-:-:S09]  /*317b0*/  FSEL R12, R0, R12, !P0 ;  /* 0x0000000c000c7208 */ /* 0x000fd20004000000 */
.L_x_1433:
        /* <DEDUP_REMOVED lines=27> */
.L_x_1445:
[----:B------:R-:W-:Y:S05]  /*31970*/  BSYNC.RECONVERGENT B5 ;  /* 0x0000000000057941 */ /* 0x000fea0003800200 */
.L_x_1444:
        /* <DEDUP_REMOVED lines=16> */
.L_x_1447:
[----:B------:R-:W-:Y:S01]  /*31a80*/  FMUL.FTZ R0, R3, R2 ;  /* 0x0000000203007220 */ /* 0x000fe20000410000 */
[----:B------:R-:W-:-:S03]  /*31a90*/  FMUL.FTZ R2, R2, 0.5 ;  /* 0x3f00000002027820 */ /* 0x000fc60000410000 */
[----:B------:R-:W-:-:S04]  /*31aa0*/  FFMA R3, -R0, R0, R3 ;  /* 0x0000000000037223 */ /* 0x000fc80000000103 */
[----:B------:R-:W-:-:S07]  /*31ab0*/  FFMA R0, R3, R2, R0 ;  /* 0x0000000203007223 */ /* 0x000fce0000000000 */
.L_x_1448:
[----:B------:R-:W-:Y:S05]  /*31ac0*/  BSYNC.RECONVERGENT B2 ;  /* 0x0000000000027941 */ /* 0x000fea0003800200 */
.L_x_1446:
[----:B------:R-:W-:-:S04]  /*31ad0*/  FSETP.GEU.AND P0, PT, R0, R12, PT ;  /* 0x0000000c0000720b */ /* 0x000fc80003f0e000 */
[----:B------:R-:W-:-:S09]  /*31ae0*/  FSEL R12, R0, R12, !P0 ;  /* 0x0000000c000c7208 */ /* 0x000fd20004000000 */
.L_x_1432:
[----:B------:R-:W-:Y:S01]  /*31af0*/  FADD R33, R33, R12 ;  /* 0x0000000c21217221 */ /* 0x000fe20000000000 */
[----:B------:R-:W-:Y:S06]  /*31b00*/  @!P5 BRA `(.L_x_1449) ;  /* 0xffffffe8005cd947 */ /* 0x000fec000383ffff */
[----:B------:R-:W-:Y:S05]  /*31b10*/  BSYNC.RECONVERGENT B1 ;  /* 0x0000000000017941 */ /* 0x000fea0003800200 */
.L_x_1409:
[----:B------:R-:W-:Y:S05]  /*31b20*/  BRA `(.L_x_1407) ;  /* 0x0000000400247947 */ /* 0x000fea0003800000 */
.L_x_1408:
[----:B-----5:R-:W0:Y:S01]  /*31b30*/  S2R R4, SR_TID.X ;  /* 0x0000000000047919 */ /* 0x020e220000002100 */
[----:B------:R-:W-:Y:S01]  /*31b40*/  MOV R3, UR5 ;  /* 0x0000000500037c02 */ /* 0x000fe20008000f00 */
[----:B------:R-:W-:Y:S01]  /*31b50*/  UIMAD UR10, UR4, UR18, URZ ;  /* 0x00000012040a72a4 */ /* 0x000fe2000f8e02ff */
[----:B------:R-:W-:Y:S05]  /*31b60*/  BSSY.RECONVERGENT B1, `(.L_x_1450) ;  /* 0x0000014000017945 */ /* 0x000fea0003800200 */
[----:B------:R-:W-:Y:S02]  /*31b70*/  MOV R5, UR10 ;  /* 0x0000000a00057c02 */ /* 0x000fe40008000f00 */
[----:B0-----:R-:W-:-:S04]  /*31b80*/  LOP3.LUT R0, RZ, R4, RZ, 0x33, !PT ;  /* 0x00000004ff007212 */ /* 0x001fc800078e33ff */
[----:B------:R-:W-:-:S04]  /*31b90*/  IADD3 R0, PT, PT, R0, UR24, RZ ;  /* 0x0000001800007c10 */ /* 0x000fc8000fffe0ff */
[C---:B------:R-:W-:Y:S02]  /*31ba0*/  IADD3 R2, PT, PT, R0.reuse, -UR12, -R3 ;  /* 0x8000000c00027c10 */ /* 0x040fe4000fffe803 */
[C---:B------:R-:W-:Y:S02]  /*31bb0*/  LOP3.LUT R3, R0.reuse, 0x300, RZ, 0xc0, !PT ;  /* 0x0000030000037812 */ /* 0x040fe400078ec0ff */
[----:B------:R-:W-:Y:S01]  /*31bc0*/  LEA.HI R0, R0, 0x1, RZ, 0x18 ;  /* 0x0000000100007811 */ /* 0x000fe200078fc0ff */
[----:B------:R-:W-:Y:S01]  /*31bd0*/  IMAD R2, R5, -0x1000, R2 ;  /* 0xfffff00005027824 */ /* 0x000fe200078e0202 */
[----:B------:R-:W-:-:S04]  /*31be0*/  ISETP.NE.AND P0, PT, R3, 0x300, PT ;  /* 0x000003000300780c */ /* 0x000fc80003f05270 */
[----:B------:R-:W-:Y:S02]  /*31bf0*/  ISETP.GE.U32.AND P1, PT, R2, 0x300, PT ;  /* 0x000003000200780c */ /* 0x000fe40003f26070 */
[----:B------:R-:W-:-:S07]  /*31c00*/  MOV R2, R4 ;  /* 0x0000000400027202 */ /* 0x000fce0000000f00 */
[----:B------:R-:W-:Y:S05]  /*31c10*/  @!P0 BRA `(.L_x_1451) ;  /* 0x0000000000208947 */ /* 0x000fea0003800000 */
[----:B------:R-:W-:Y:S01]  /*31c20*/  HFMA2 R3, -RZ, RZ, 0, 0 ;  /* 0x00000000ff037431 */ /* 0x000fe200000001ff */
[----:B------:R-:W-:Y:S02]  /*31c30*/  LOP3.LUT R0, R0, 0x3, RZ, 0xc0, !PT ;  /* 0x0000000300007812 */ /* 0x000fe400078ec0ff */
[----:B------:R-:W-:-:S07]  /*31c40*/  MOV R2, R4 ;  /* 0x0000000400027202 */ /* 0x000fce0000000f00 */
.L_x_1452:
[----:B------:R-:W-:Y:S01]  /*31c50*/  IADD3 R3, PT, PT, R3, 0x1, RZ ;  /* 0x0000000103037810 */ /* 0x000fe20007ffe0ff */
[----:B------:R-:W-:Y:S01]  /*31c60*/  FADD R33, R33, 3.40282346638528859812e+38 ;  /* 0x7f7fffff21217421 */ /* 0x000fe20000000000 */
[----:B------:R-:W-:Y:S02]  /*31c70*/  IADD3 R2, PT, PT, R2, 0x100, RZ ;  /* 0x0000010002027810 */ /* 0x000fe40007ffe0ff */
[----:B------:R-:W-:-:S13]  /*31c80*/  ISETP.NE.AND P0, PT, R3, R0, PT ;  /* 0x000000000300720c */ /* 0x000fda0003f05270 */
[----:B------:R-:W-:Y:S05]  /*31c90*/  @P0 BRA `(.L_x_1452) ;  /* 0xfffffffc00ec0947 */ /* 0x000fea000383ffff */
.L_x_1451:
[----:B------:R-:W-:Y:S05]  /*31ca0*/  BSYNC.RECONVERGENT B1 ;  /* 0x0000000000017941 */ /* 0x000fea0003800200 */
.L_x_1450:
        /* <DEDUP_REMOVED lines=9> */
.L_x_1455:
        /* <DEDUP_REMOVED lines=19> */
.L_x_1454:
[----:B------:R-:W-:Y:S05]  /*31e70*/  BSYNC.RECONVERGENT B1 ;  /* 0x0000000000017941 */ /* 0x000fea0003800200 */
.L_x_1453:
        /* <DEDUP_REMOVED lines=14> */
.L_x_1457:
[----:B------:R-:W-:Y:S05]  /*31f60*/  BSYNC.RECONVERGENT B1 ;  /* 0x0000000000017941 */ /* 0x000fea0003800200 */
.L_x_1456:
[----:B------:R-:W-:-:S13]  /*31f70*/  ISETP.LT.OR P0, PT, R2, UR13, P0 ;  /* 0x0000000d02007c0c */ /* 0x000fda0008701670 */
[----:B------:R-:W-:-:S04]  /*31f80*/  @P0 FADD R0, R33, 3.40282346638528859812e+38 ;  /* 0x7f7fffff21000421 */ /* 0x000fc80000000000 */
[----:B------:R-:W-:-:S04]  /*31f90*/  @P0 FADD R0, R0, 3.40282346638528859812e+38 ;  /* 0x7f7fffff00000421 */ /* 0x000fc80000000000 */
[----:B------:R-:W-:-:S04]  /*31fa0*/  @P0 FADD R0, R0, 3.40282346638528859812e+38 ;  /* 0x7f7fffff00000421 */ /* 0x000fc80000000000 */
[----:B------:R-:W-:-:S07]  /*31fb0*/  @P0 FADD R33, R0, 3.40282346638528859812e+38 ;  /* 0x7f7fffff00210421 */ /* 0x000fce0000000000 */
.L_x_1407:
[----:B------:R-:W-:Y:S05]  /*31fc0*/  BSYNC.RECONVERGENT B4 ;  /* 0x0000000000047941 */ /* 0x000fea0003800200 */
.L_x_779:
[----:B-----5:R-:W0:Y:S01]  /*31fd0*/  S2R R5, SR_LANEID ;  /* 0x0000000000057919 */ /* 0x020e220000000000 */
[----:B-1----:R-:W1:Y:S01]  /*31fe0*/  SHFL.DOWN PT, R0, R33, 0x1, 0x1f ;  /* 0x08201f0021007f89 */ /* 0x002e6200000e0000 */
[----:B------:R-:W2:Y:S01]  /*31ff0*/  S2R R6, SR_TID.X ;  /* 0x0000000000067919 */ /* 0x000ea20000002100 */
[C---:B0-----:R-:W-:Y:S02]  /*32000*/  ISETP.GT.AND P0, PT, R5.reuse, 0x1e, PT ;  /* 0x0000001e0500780c */ /* 0x041fe40003f04270 */
[----:B------:R-:W-:-:S11]  /*32010*/  ISETP.NE.AND P1, PT, R5, RZ, PT ;  /* 0x000000ff0500720c */ /* 0x000fd60003f25270 */
[----:B-1----:R-:W-:Y:S01]  /*32020*/  @!P0 FADD R33, R0, R33 ;  /* 0x0000002100218221 */ /* 0x002fe20000000000 */
[----:B------:R-:W-:Y:S01]  /*32030*/  ISETP.GT.AND P0, PT, R5, 0x1d, PT ;  /* 0x0000001d0500780c */ /* 0x000fe20003f04270 */
[----:B------:R-:W0:Y:S01]  /*32040*/  @!P1 S2R R4, SR_CgaCtaId ;  /* 0x0000000000049919 */ /* 0x000e220000008800 */
[----:B------:R-:W-:Y:S02]  /*32050*/  @!P1 MOV R3, 0x400 ;  /* 0x0000040000039802 */ /* 0x000fe40000000f00 */
[----:B--2---:R-:W-:Y:S01]  /*32060*/  @!P1 SHF.R.U32.HI R2, RZ, 0x3, R6 ;  /* 0x00000003ff029819 */ /* 0x004fe20000011606 */
        /* <DEDUP_REMOVED lines=31> */
[----:B------:R-:W-:-:S07]  /*32260*/  FADD R5, R2, R3 ;  /* 0x0000000302057221 */ /* 0x000fce0000000000 */
.L_x_153:
[----:B------:R-:W-:Y:S05]  /*32270*/  BSYNC.RECONVERGENT B0 ;  /* 0x0000000000007941 */ /* 0x000fea0003800200 */
.L_x_57:
[----:B------:R-:W-:Y:S05]  /*32280*/  @P0 EXIT ;  /* 0x000000000000094d */ /* 0x000fea0003800000 */
[----:B------:R-:W3:Y:S02]  /*32290*/  LDCU.64 UR4, c[0x0][0x388] ;  /* 0x00007100ff0477ac */ /* 0x000ee40008000a00 */
[----:B---3--:R-:W-:-:S06]  /*322a0*/  UIMAD.WIDE.U32 UR4, UR11, 0x4, UR4 ;  /* 0x000000040b0478a5 */ /* 0x008fcc000f8e0004 */
[----:B--2---:R-:W-:Y:S02]  /*322b0*/  MOV R2, UR4 ;  /* 0x0000000400027c02 */ /* 0x004fe40008000f00 */
[----:B0-----:R-:W-:-:S05]  /*322c0*/  MOV R3, UR5 ;  /* 0x0000000500037c02 */ /* 0x001fca0008000f00 */
[----:B------:R-:W-:Y:S01]  /*322d0*/  STG.E desc[UR8][R2.64], R5 ;  /* 0x0000000502007986 */ /* 0x000fe2000c101908 */
[----:B------:R-:W-:Y:S05]  /*322e0*/  EXIT ;  /* 0x000000000000794d */ /* 0x000fea0003800000 */
        .weak           $__internal_0_$__cuda_sm20_sqrt_rn_f32_slowpath
        .type           $__internal_0_$__cuda_sm20_sqrt_rn_f32_slowpath,@function
        .size           $__internal_0_$__cuda_sm20_sqrt_rn_f32_slowpath,($__internal_1_$__cuda_sm3x_div_rn_noftz_f32_slowpath - $__internal_0_$__cuda_sm20_sqrt_rn_f32_slowpath)
$__internal_0_$__cuda_sm20_sqrt_rn_f32_slowpath:
[----:B------:R-:W-:-:S13]  /*322f0*/  LOP3.LUT P0, RZ, R0, 0x7fffffff, RZ, 0xc0, !PT ;  /* 0x7fffffff00ff7812 */ /* 0x000fda000780c0ff */
[----:B------:R-:W-:Y:S01]  /*32300*/  @!P0 MOV R9, R0 ;  /* 0x0000000000098202 */ /* 0x000fe20000000f00 */
[----:B------:R-:W-:Y:S06]  /*32310*/  @!P0 BRA `(.L_x_1458) ;  /* 0x0000000000408947 */ /* 0x000fec0003800000 */
[----:B------:R-:W-:-:S13]  /*32320*/  FSETP.GEU.FTZ.AND P0, PT, R0, RZ, PT ;  /* 0x000000ff0000720b */ /* 0x000fda0003f1e000 */
[----:B------:R-:W-:Y:S01]  /*32330*/  @!P0 MOV R9, 0x7fffffff ;  /* 0x7fffffff00098802 */ /* 0x000fe20000000f00 */
[----:B------:R-:W-:Y:S06]  /*32340*/  @!P0 BRA `(.L_x_1458) ;  /* 0x0000000000348947 */ /* 0x000fec0003800000 */
[----:B------:R-:W-:-:S13]  /*32350*/  FSETP.GTU.FTZ.AND P0, PT, |R0|, +INF , PT ;  /* 0x7f8000000000780b */ /* 0x000fda0003f1c200 */
[----:B------:R-:W-:Y:S01]  /*32360*/  @P0 FADD.FTZ R9, R0, 1 ;  /* 0x3f80000000090421 */ /* 0x000fe20000010000 */
[----:B------:R-:W-:Y:S06]  /*32370*/  @P0 BRA `(.L_x_1458) ;  /* 0x0000000000280947 */ /* 0x000fec0003800000 */
[----:B------:R-:W-:-:S13]  /*32380*/  FSETP.NEU.FTZ.AND P0, PT, |R0|, +INF , PT ;  /* 0x7f8000000000780b */ /* 0x000fda0003f1d200 */
[----:B------:R-:W-:-:S04]  /*32390*/  @P0 FFMA R9, R0, 1.84467440737095516160e+19, RZ ;  /* 0x5f80000000090823 */ /* 0x000fc800000000ff */
[----:B------:R-:W0:Y:S02]  /*323a0*/  @P0 MUFU.RSQ R17, R9 ;  /* 0x0000000900110308 */ /* 0x000e240000001400 */
[----:B0-----:R-:W-:Y:S01]  /*323b0*/  @P0 FMUL.FTZ R16, R9, R17 ;  /* 0x0000001109100220 */ /* 0x001fe20000410000 */
[----:B------:R-:W-:-:S03]  /*323c0*/  @P0 FMUL.FTZ R19, R17, 0.5 ;  /* 0x3f00000011130820 */ /* 0x000fc60000410000 */
[----:B------:R-:W-:-:S04]  /*323d0*/  @P0 FADD.FTZ R18, -R16, -RZ ;  /* 0x800000ff10120221 */ /* 0x000fc80000010100 */
[----:B------:R-:W-:Y:S01]  /*323e0*/  @P0 FFMA R17, R16, R18, R9 ;  /* 0x0000001210110223 */ /* 0x000fe20000000009 */
[----:B------:R-:W-:-:S03]  /*323f0*/  @!P0 MOV R9, R0 ;  /* 0x0000000000098202 */ /* 0x000fc60000000f00 */
[----:B------:R-:W-:-:S04]  /*32400*/  @P0 FFMA R16, R17, R19, R16 ;  /* 0x0000001311100223 */ /* 0x000fc80000000010 */
[----:B------:R-:W-:-:S07]  /*32410*/  @P0 FMUL.FTZ R9, R16, 2.3283064365386962891e-10 ;  /* 0x2f80000010090820 */ /* 0x000fce0000410000 */
.L_x_1458:
[----:B------:R-:W-:Y:S01]  /*32420*/  HFMA2 R17, -RZ, RZ, 0, 0 ;  /* 0x00000000ff117431 */ /* 0x000fe200000001ff */
[----:B------:R-:W-:Y:S02]  /*32430*/  MOV R16, R2 ;  /* 0x0000000200107202 */ /* 0x000fe40000000f00 */
[----:B------:R-:W-:Y:S02]  /*32440*/  MOV R0, R9 ;  /* 0x0000000900007202 */ /* 0x000fe40000000f00 */
[----:B------:R-:W-:Y:S05]  /*32450*/  RET.REL.NODEC R16 `(_ZN3cub18CUB_300001_SM_10006detail6reduce18DeviceReduceKernelINS2_10policy_hubIfyN4cuda3std3__44plusIfEEE10Policy1000EN6thrust24THRUST_300001_SM_1000_NS6detail15normal_iteratorINSD_10device_ptrI6float2EEEEyS9_f27Point_To_Trajectory_FunctorEEvT0_PT3_T1_NS0_13GridEvenShareISO_EET2_T4_) ;  /* 0xfffffcd810e87950 */ /* 0x000fea0003c3ffff */
        .weak           $__internal_1_$__cuda_sm3x_div_rn_noftz_f32_slowpath
        .type           $__internal_1_$__cuda_sm3x_div_rn_noftz_f32_slowpath,@function
        .size           $__internal_1_$__cuda_sm3x_div_rn_noftz_f32_slowpath,(.L_x_5771 - $__internal_1_$__cuda_sm3x_div_rn_noftz_f32_slowpath)
$__internal_1_$__cuda_sm3x_div_rn_noftz_f32_slowpath:
[----:B------:R-:W-:Y:S01]  /*32460*/  SHF.R.U32.HI R19, RZ, 0x17, R0 ;  /* 0x00000017ff137819 */ /* 0x000fe20000011600 */
[----:B------:R-:W-:Y:S01]  /*32470*/  BSSY.RECONVERGENT B2, `(.L_x_1459) ;  /* 0x0000063000027945 */ /* 0x000fe20003800200 */
[----:B------:R-:W-:Y:S02]  /*32480*/  SHF.R.U32.HI R32, RZ, 0x17, R2 ;  /* 0x00000017ff207819 */ /* 0x000fe40000011602 */
[----:B------:R-:W-:Y:S02]  /*32490*/  LOP3.LUT R19, R19, 0xff, RZ, 0xc0, !PT ;  /* 0x000000ff13137812 */ /* 0x000fe400078ec0ff */
[----:B------:R-:W-:Y:S02]  /*324a0*/  LOP3.LUT R32, R32, 0xff, RZ, 0xc0, !PT ;  /* 0x000000ff20207812 */ /* 0x000fe400078ec0ff */
[----:B------:R-:W-:Y:S02]  /*324b0*/  IADD3 R34, PT, PT, R19, -0x1, RZ ;  /* 0xffffffff13227810 */ /* 0x000fe40007ffe0ff */
[----:B------:R-:W-:-:S02]  /*324c0*/  IADD3 R35, PT, PT, R32, -0x1, RZ ;  /* 0xffffffff20237810 */ /* 0x000fc40007ffe0ff */
[----:B------:R-:W-:-:S04]  /*324d0*/  ISETP.GT.U32.AND P0, PT, R34, 0xfd, PT ;  /* 0x000000fd2200780c */ /* 0x000fc80003f04070 */
[----:B------:R-:W-:-:S13]  /*324e0*/  ISETP.GT.U32.OR P0, PT, R35, 0xfd, P0 ;  /* 0x000000fd2300780c */ /* 0x000fda0000704470 */
[----:B------:R-:W-:Y:S01]  /*324f0*/  @!P0 MOV R18, RZ ;  /* 0x000000ff00128202 */ /* 0x000fe20000000f00 */
[----:B------:R-:W-:Y:S06]  /*32500*/  @!P0 BRA `(.L_x_1460) ;  /* 0x00000000005c8947 */ /* 0x000fec0003800000 */
[----:B------:R-:W-:Y:S02]  /*32510*/  FSETP.GTU.FTZ.AND P0, PT, |R2|, +INF , PT ;  /* 0x7f8000000200780b */ /* 0x000fe40003f1c200 */
[----:B------:R-:W-:-:S04]  /*32520*/  FSETP.GTU.FTZ.AND P1, PT, |R0|, +INF , PT ;  /* 0x7f8000000000780b */ /* 0x000fc80003f3c200 */
[----:B------:R-:W-:-:S13]  /*32530*/  PLOP3.LUT P0, PT, P0, P1, PT, 0xf8, 0x8f ;  /* 0x00000000008f781c */ /* 0x000fda0000703f70 */
[----:B------:R-:W-:Y:S05]  /*32540*/  @P0 BRA `(.L_x_1461) ;  /* 0x0000000400500947 */ /* 0x000fea0003800000 */
[----:B------:R-:W-:-:S13]  /*32550*/  LOP3.LUT P0, RZ, R0, 0x7fffffff, R2, 0xc8, !PT ;  /* 0x7fffffff00ff7812 */ /* 0x000fda000780c802 */
[----:B------:R-:W-:Y:S05]  /*32560*/  @!P0 BRA `(.L_x_1462) ;  /* 0x0000000400408947 */ /* 0x000fea0003800000 */
[----:B------:R-:W-:Y:S02]  /*32570*/  FSETP.NEU.FTZ.AND P2, PT, |R2|, +INF , PT ;  /* 0x7f8000000200780b */ /* 0x000fe40003f5d200 */
[----:B------:R-:W-:Y:S02]  /*32580*/  FSETP.NEU.FTZ.AND P0, PT, |R0|, +INF , PT ;  /* 0x7f8000000000780b */ /* 0x000fe40003f1d200 */
[----:B------:R-:W-:-:S11]  /*32590*/  FSETP.NEU.FTZ.AND P1, PT, |R2|, +INF , PT ;  /* 0x7f8000000200780b */ /* 0x000fd60003f3d200 */
[----:B------:R-:W-:Y:S05]  /*325a0*/  @!P0 BRA !P2, `(.L_x_1462) ;  /* 0x0000000400308947 */ /* 0x000fea0005000000 */
[----:B------:R-:W-:-:S04]  /*325b0*/  LOP3.LUT P2, RZ, R2, 0x7fffffff, RZ, 0xc0, !PT ;  /* 0x7fffffff02ff7812 */ /* 0x000fc8000784c0ff */
[----:B------:R-:W-:-:S13]  /*325c0*/  PLOP3.LUT P2, PT, P0, P2, PT, 0x2f, 0xf2 ;  /* 0x0000000000f2781c */ /* 0x000fda0000744577 */
[----:B------:R-:W-:Y:S05]  /*325d0*/  @P2 BRA `(.L_x_1463) ;  /* 0x00000004001c2947 */ /* 0x000fea0003800000 */
[----:B------:R-:W-:-:S04]  /*325e0*/  LOP3.LUT P0, RZ, R0, 0x7fffffff, RZ, 0xc0, !PT ;  /* 0x7fffffff00ff7812 */ /* 0x000fc8000780c0ff */
[----:B------:R-:W-:-:S13]  /*325f0*/  PLOP3.LUT P0, PT, P1, P0, PT, 0x2f, 0xf2 ;  /* 0x0000000000f2781c */ /* 0x000fda0000f00577 */
[----:B------:R-:W-:Y:S05]  /*32600*/  @P0 BRA `(.L_x_1464) ;  /* 0x0000000400040947 */ /* 0x000fea0003800000 */
[----:B------:R-:W-:Y:S02]  /*32610*/  ISETP.GE.AND P0, PT, R35, RZ, PT ;  /* 0x000000ff2300720c */ /* 0x000fe40003f06270 */
[----:B------:R-:W-:-:S11]  /*32620*/  ISETP.GE.AND P1, PT, R34, RZ, PT ;  /* 0x000000ff2200720c */ /* 0x000fd60003f26270 */
[----:B------:R-:W-:Y:S01]  /*32630*/  @P0 MOV R18, RZ ;  /* 0x000000ff00120202 */ /* 0x000fe20000000f00 */
[----:B------:R-:W-:Y:S01]  /*32640*/  @!P0 FFMA R2, R2, 1.84467440737095516160e+19, RZ ;  /* 0x5f80000002028823 */ /* 0x000fe200000000ff */
[----:B------:R-:W-:Y:S01]  /*32650*/  @!P0 MOV R18, 0xffffffc0 ;  /* 0xffffffc000128802 */ /* 0x000fe20000000f00 */
[----:B------:R-:W-:-:S03]  /*32660*/  @!P1 FFMA R0, R0, 1.84467440737095516160e+19, RZ ;  /* 0x5f80000000009823 */ /* 0x000fc600000000ff */
[----:B------:R-:W-:-:S07]  /*32670*/  @!P1 IADD3 R18, PT, PT, R18, 0x40, RZ ;  /* 0x0000004012129810 */ /* 0x000fce0007ffe0ff */
.L_x_1460:
[----:B------:R-:W-:Y:S01]  /*32680*/  LEA R34, R19, 0xc0800000, 0x17 ;  /* 0xc080000013227811 */ /* 0x000fe200078eb8ff */
[----:B------:R-:W-:Y:S03]  /*32690*/  BSSY.RECONVERGENT B3, `(.L_x_1465) ;  /* 0x0000036000037945 */ /* 0x000fe60003800200 */
[----:B------:R-:W-:Y:S02]  /*326a0*/  IADD3 R0, PT, PT, -R34, R0, RZ ;  /* 0x0000000022007210 */ /* 0x000fe40007ffe1ff */
[----:B------:R-:W-:Y:S02]  /*326b0*/  IADD3 R34, PT, PT, R32, -0x7f, RZ ;  /* 0xffffff8120227810 */ /* 0x000fe40007ffe0ff */
[----:B------:R-:W0:Y:S01]  /*326c0*/  MUFU.RCP R35, R0 ;  /* 0x0000000000237308 */ /* 0x000e220000001000 */
[----:B------:R-:W-:Y:S02]  /*326d0*/  FADD.FTZ R32, -R0, -RZ ;  /* 0x800000ff00207221 */ /* 0x000fe40000010100 */
[C---:B------:R-:W-:Y:S01]  /*326e0*/  IMAD R2, R34.reuse, -0x800000, R2 ;  /* 0xff80000022027824 */ /* 0x040fe200078e0202 */
[----:B------:R-:W-:-:S04]  /*326f0*/  IADD3 R34, PT, PT, R34, 0x7f, -R19 ;  /* 0x0000007f22227810 */ /* 0x000fc80007ffe813 */
[----:B------:R-:W-:Y:S01]  /*32700*/  IADD3 R34, PT, PT, R34, R18, RZ ;  /* 0x0000001222227210 */ /* 0x000fe20007ffe0ff */
[----:B0-----:R-:W-:-:S04]  /*32710*/  FFMA R0, R35, R32, 1 ;  /* 0x3f80000023007423 */ /* 0x001fc80000000020 */
[----:B------:R-:W-:-:S04]  /*32720*/  FFMA R0, R35, R0, R35 ;  /* 0x0000000023007223 */ /* 0x000fc80000000023 */
[----:B------:R-:W-:-:S04]  /*32730*/  FFMA R19, R2, R0, RZ ;  /* 0x0000000002137223 */ /* 0x000fc800000000ff */
[----:B------:R-:W-:-:S04]  /*32740*/  FFMA R18, R32, R19, R2 ;  /* 0x0000001320127223 */ /* 0x000fc80000000002 */
[----:B------:R-:W-:-:S04]  /*32750*/  FFMA R19, R0, R18, R19 ;  /* 0x0000001200137223 */ /* 0x000fc80000000013 */
[----:B------:R-:W-:-:S04]  /*32760*/  FFMA R32, R32, R19, R2 ;  /* 0x0000001320207223 */ /* 0x000fc80000000002 */
[----:B------:R-:W-:-:S05]  /*32770*/  FFMA R2, R0, R32, R19 ;  /* 0x0000002000027223 */ /* 0x000fca0000000013 */
[----:B------:R-:W-:-:S04]  /*32780*/  SHF.R.U32.HI R18, RZ, 0x17, R2 ;  /* 0x00000017ff127819 */ /* 0x000fc80000011602 */
[----:B------:R-:W-:-:S04]  /*32790*/  LOP3.LUT R18, R18, 0xff, RZ, 0xc0, !PT ;  /* 0x000000ff12127812 */ /* 0x000fc800078ec0ff */
[----:B------:R-:W-:-:S04]  /*327a0*/  IADD3 R18, PT, PT, R18, R34, RZ ;  /* 0x0000002212127210 */ /* 0x000fc80007ffe0ff */
[----:B------:R-:W-:-:S04]  /*327b0*/  IADD3 R35, PT, PT, R18, -0x1, RZ ;  /* 0xffffffff12237810 */ /* 0x000fc80007ffe0ff */
[----:B------:R-:W-:-:S13]  /*327c0*/  ISETP.GE.U32.AND P0, PT, R35, 0xfe, PT ;  /* 0x000000fe2300780c */ /* 0x000fda0003f06070 */
[----:B------:R-:W-:Y:S05]  /*327d0*/  @!P0 BRA `(.L_x_1466) ;  /* 0x0000000000808947 */ /* 0x000fea0003800000 */
[----:B------:R-:W-:-:S13]  /*327e0*/  ISETP.GT.AND P0, PT, R18, 0xfe, PT ;  /* 0x000000fe1200780c */ /* 0x000fda0003f04270 */
[----:B------:R-:W-:Y:S05]  /*327f0*/  @P0 BRA `(.L_x_1467) ;  /* 0x00000000006c0947 */ /* 0x000fea0003800000 */
[----:B------:R-:W-:-:S13]  /*32800*/  ISETP.GE.AND P0, PT, R18, 0x1, PT ;  /* 0x000000011200780c */ /* 0x000fda0003f06270 */
[----:B------:R-:W-:Y:S05]  /*32810*/  @P0 BRA `(.L_x_1468) ;  /* 0x0000000000740947 */ /* 0x000fea0003800000 */
[----:B------:R-:W-:Y:S02]  /*32820*/  ISETP.GE.AND P0, PT, R18, -0x18, PT ;  /* 0xffffffe81200780c */ /* 0x000fe40003f06270 */
[----:B------:R-:W-:-:S11]  /*32830*/  LOP3.LUT R2, R2, 0x80000000, RZ, 0xc0, !PT ;  /* 0x8000000002027812 */ /* 0x000fd600078ec0ff */
[----:B------:R-:W-:Y:S05]  /*32840*/  @!P0 BRA `(.L_x_1468) ;  /* 0x0000000000688947 */ /* 0x000fea0003800000 */
[CCC-:B------:R-:W-:Y:S01]  /*32850*/  FFMA.RP R35, R0.reuse, R32.reuse, R19.reuse ;  /* 0x0000002000237223 */ /* 0x1c0fe20000008013 */
[CCC-:B------:R-:W-:Y:S01]  /*32860*/  FFMA.RM R34, R0.reuse, R32.reuse, R19.reuse ;  /* 0x0000002000227223 */ /* 0x1c0fe20000004013 */
[----:B------:R-:W-:Y:S01]  /*32870*/  FFMA.RZ R0, R0, R32, R19 ;  /* 0x0000002000007223 */ /* 0x000fe2000000c013 */
[C---:B------:R-:W-:Y:S02]  /*32880*/  IADD3 R19, PT, PT, R18.reuse, 0x20, RZ ;  /* 0x0000002012137810 */ /* 0x040fe40007ffe0ff */
[----:B------:R-:W-:Y:S02]  /*32890*/  ISETP.NE.AND P1, PT, R18, RZ, PT ;  /* 0x000000ff1200720c */ /* 0x000fe40003f25270 */
[----:B------:R-:W-:Y:S02]  /*328a0*/  LOP3.LUT R0, R0, 0x7fffff, RZ, 0xc0, !PT ;  /* 0x007fffff00007812 */ /* 0x000fe400078ec0ff */
[----:B------:R-:W-:Y:S02]  /*328b0*/  ISETP.NE.AND P2, PT, R18, RZ, PT ;  /* 0x000000ff1200720c */ /* 0x000fe40003f45270 */
[----:B------:R-:W-:-:S02]  /*328c0*/  LOP3.LUT R0, R0, 0x800000, RZ, 0xfc, !PT ;  /* 0x0080000000007812 */ /* 0x000fc400078efcff */
[----:B------:R-:W-:Y:S02]  /*328d0*/  IADD3 R18, PT, PT, -R18, RZ, RZ ;  /* 0x000000ff12127210 */ /* 0x000fe40007ffe1ff */
[----:B------:R-:W-:Y:S02]  /*328e0*/  SHF.L.U32 R19, R0, R19, RZ ;  /* 0x0000001300137219 */ /* 0x000fe400000006ff */
[----:B------:R-:W-:Y:S02]  /*328f0*/  FSETP.NEU.FTZ.AND P0, PT, R35, R34, PT ;  /* 0x000000222300720b */ /* 0x000fe40003f1d000 */
[----:B------:R-:W-:Y:S02]  /*32900*/  ISETP.NE.AND P2, PT, R19, RZ, P2 ;  /* 0x000000ff1300720c */ /* 0x000fe40001745270 */
[----:B------:R-:W-:Y:S02]  /*32910*/  SEL R18, R18, RZ, P1 ;  /* 0x000000ff12127207 */ /* 0x000fe40000800000 */
[----:B------:R-:W-:-:S02]  /*32920*/  PLOP3.LUT P0, PT, P0, P2, PT, 0xf8, 0x8f ;  /* 0x00000000008f781c */ /* 0x000fc40000705f70 */
[----:B------:R-:W-:Y:S02]  /*32930*/  SHF.R.U32.HI R18, RZ, R18, R0 ;  /* 0x00000012ff127219 */ /* 0x000fe40000011600 */
[----:B------:R-:W-:Y:S02]  /*32940*/  SEL R19, RZ, 0x1, !P0 ;  /* 0x00000001ff137807 */ /* 0x000fe40004000000 */
[----:B------:R-:W-:-:S04]  /*32950*/  SHF.R.U32.HI R0, RZ, 0x1, R18 ;  /* 0x00000001ff007819 */ /* 0x000fc80000011612 */
[----:B------:R-:W-:-:S04]  /*32960*/  LOP3.LUT R19, R19, 0x1, R0, 0xf8, !PT ;  /* 0x0000000113137812 */ /* 0x000fc800078ef800 */
[----:B------:R-:W-:-:S04]  /*32970*/  LOP3.LUT R18, R19, R18, RZ, 0xc0, !PT ;  /* 0x0000001213127212 */ /* 0x000fc800078ec0ff */
[----:B------:R-:W-:-:S04]  /*32980*/  IADD3 R0, PT, PT, R0, R18, RZ ;  /* 0x0000001200007210 */ /* 0x000fc80007ffe0ff */
[----:B------:R-:W-:Y:S01]  /*32990*/  LOP3.LUT R2, R0, R2, RZ, 0xfc, !PT ;  /* 0x0000000200027212 */ /* 0x000fe200078efcff */
[----:B------:R-:W-:Y:S06]  /*329a0*/  BRA `(.L_x_1468) ;  /* 0x0000000000107947 */ /* 0x000fec0003800000 */
.L_x_1467:
[----:B------:R-:W-:-:S04]  /*329b0*/  LOP3.LUT R2, R2, 0x80000000, RZ, 0xc0, !PT ;  /* 0x8000000002027812 */ /* 0x000fc800078ec0ff */
[----:B------:R-:W-:Y:S01]  /*329c0*/  LOP3.LUT R2, R2, 0x7f800000, RZ, 0xfc, !PT ;  /* 0x7f80000002027812 */ /* 0x000fe200078efcff */
[----:B------:R-:W-:Y:S06]  /*329d0*/  BRA `(.L_x_1468) ;  /* 0x0000000000047947 */ /* 0x000fec0003800000 */
.L_x_1466:
[----:B------:R-:W-:-:S07]  /*329e0*/  LEA R2, R34, R2, 0x17 ;  /* 0x0000000222027211 */ /* 0x000fce00078eb8ff */
.L_x_1468:
[----:B------:R-:W-:Y:S05]  /*329f0*/  BSYNC.RECONVERGENT B3 ;  /* 0x0000000000037941 */ /* 0x000fea0003800200 */
.L_x_1465:
[----:B------:R-:W-:Y:S01]  /*32a00*/  MOV R0, R2 ;  /* 0x0000000200007202 */ /* 0x000fe20000000f00 */
[----:B------:R-:W-:Y:S06]  /*32a10*/  BRA `(.L_x_1469) ;  /* 0x0000000000207947 */ /* 0x000fec0003800000 */
.L_x_1464:
[----:B------:R-:W-:-:S04]  /*32a20*/  LOP3.LUT R0, R0, 0x80000000, R2, 0x48, !PT ;  /* 0x8000000000007812 */ /* 0x000fc800078e4802 */
[----:B------:R-:W-:Y:S01]  /*32a30*/  LOP3.LUT R0, R0, 0x7f800000, RZ, 0xfc, !PT ;  /* 0x7f80000000007812 */ /* 0x000fe200078efcff */
[----:B------:R-:W-:Y:S06]  /*32a40*/  BRA `(.L_x_1469) ;  /* 0x0000000000147947 */ /* 0x000fec0003800000 */
.L_x_1463:
[----:B------:R-:W-:Y:S01]  /*32a50*/  LOP3.LUT R0, R0, 0x80000000, R2, 0x48, !PT ;  /* 0x8000000000007812 */ /* 0x000fe200078e4802 */
[----:B------:R-:W-:Y:S06]  /*32a60*/  BRA `(.L_x_1469) ;  /* 0x00000000000c7947 */ /* 0x000fec0003800000 */
.L_x_1462:
[----:B------:R-:W0:Y:S01]  /*32a70*/  MUFU.RSQ R0, -QNAN ;  /* 0xffc0000000007908 */ /* 0x000e220000001400 */
[----:B------:R-:W-:Y:S05]  /*32a80*/  BRA `(.L_x_1469) ;  /* 0x0000000000047947 */ /* 0x000fea0003800000 */
.L_x_1461:
[----:B------:R-:W-:-:S07]  /*32a90*/  FADD.FTZ R0, R2, R0 ;  /* 0x0000000002007221 */ /* 0x000fce0000010000 */
.L_x_1469:
[----:B------:R-:W-:Y:S05]  /*32aa0*/  BSYNC.RECONVERGENT B2 ;  /* 0x0000000000027941 */ /* 0x000fea0003800200 */
.L_x_1459:
[----:B------:R-:W-:Y:S01]  /*32ab0*/  HFMA2 R19, -RZ, RZ, 0, 0 ;  /* 0x00000000ff137431 */ /* 0x000fe200000001ff */
[----:B------:R-:W-:-:S04]  /*32ac0*/  MOV R18, R9 ;  /* 0x0000000900127202 */ /* 0x000fc80000000f00 */
[----:B0-----:R-:W-:Y:S05]  /*32ad0*/  RET.REL.NODEC R18 `(_ZN3cub18CUB_300001_SM_10006detail6reduce18DeviceReduceKernelINS2_10policy_hubIfyN4cuda3std3__44plusIfEEE10Policy1000EN6thrust24THRUST_300001_SM_1000_NS6detail15normal_iteratorINSD_10device_ptrI6float2EEEEyS9_f27Point_To_Trajectory_FunctorEEvT0_PT3_T1_NS0_13GridEvenShareISO_EET2_T4_) ;  /* 0xfffffcd412487950 */ /* 0x001fea0003c3ffff */
.L_x_1470:
        /* <DEDUP_REMOVED lines=10> */
.L_x_5771:


//--------------------- .text._ZN3cub18CUB_300001_SM_10006detail6reduce28DeviceReduceSingleTileKernelINS2_10policy_hubIfyN4cuda3std3__44plusIfEEE10Policy1000EN6thrust24THRUST_300001_SM_1000_NS6detail15normal_iteratorINSD_10device_ptrI6float2EEEEPfyS9_ff27Point_To_Trajectory_FunctorEEvT0_T1_T2_T3_T4_T6_ --------------------------
	.section	.text._ZN3cub18CUB_300001_SM_10006detail6reduce28DeviceReduceSingleTileKernelINS2_10policy_hubIfyN4cuda3std3__44plusIfEEE10Policy1000EN6thrust24THRUST_300001_SM_1000_NS6detail15normal_iteratorINSD_10device_ptrI6float2EEEEPfyS9_ff27Point_To_Trajectory_FunctorEEvT0_T1_T2_T3_T4_T6_,"ax",@progbits
	.align	128
        .global         _ZN3cub18CUB_300001_SM_10006detail6reduce28DeviceReduceSingleTileKernelINS2_10policy_hubIfyN4cuda3std3__44plusIfEEE10Policy1000EN6thrust24THRUST_300001_SM_1000_NS6detail15normal_iteratorINSD_10device_ptrI6float2EEEEPfyS9_ff27Point_To_Trajectory_FunctorEEvT0_T1_T2_T3_T4_T6_
        .type           _ZN3cub18CUB_300001_SM_10006detail6reduce28DeviceReduceSingleTileKernelINS2_10policy_hubIfyN4cuda3std3__44plusIfEEE10Policy1000EN6thrust24THRUST_300001_SM_1000_NS6detail15normal_iteratorINSD_10device_ptrI6float2EEEEPfyS9_ff27Point_To_Trajectory_FunctorEEvT0_T1_T2_T3_T4_T6_,@function
        .size           _ZN3cub18CUB_300001_SM_10006detail6reduce28DeviceReduceSingleTileKernelINS2_10policy_hubIfyN4cuda3std3__44plusIfEEE10Policy1000EN6thrust24THRUST_300001_SM_1000_NS6detail15normal_iteratorINSD_10device_ptrI6float2EEEEPfyS9_ff27Point_To_Trajectory_FunctorEEvT0_T1_T2_T3_T4_T6_,(.L_x_5773 - _ZN3cub18CUB_300001_SM_10006detail6reduce28DeviceReduceSingleTileKernelINS2_10policy_hubIfyN4cuda3std3__44plusIfEEE10Policy1000EN6thrust24THRUST_300001_SM_1000_NS6detail15normal_iteratorINSD_10device_ptrI6float2EEEEPfyS9_ff27Point_To_Trajectory_FunctorEEvT0_T1_T2_T3_T4_T6_)
        .other          _ZN3cub18CUB_300001_SM_10006detail6reduce28DeviceReduceSingleTileKernelINS2_10policy_hubIfyN4cuda3std3__44plusIfEEE10Policy1000EN6thrust24THRUST_300001_SM_1000_NS6detail15normal_iteratorINSD_10device_ptrI6float2EEEEPfyS9_ff27Point_To_Trajectory_FunctorEEvT0_T1_T2_T3_T4_T6_,@"STO_CUDA_ENTRY STV_DEFAULT"
_ZN3cub18CUB_300001_SM_10006detail6reduce28DeviceReduceSingleTileKernelINS2_10policy_hubIfyN4cuda3std3__44plusIfEEE10Policy1000EN6thrust24THRUST_300001_SM_1000_NS6detail15normal_iteratorINSD_10device_ptrI6float2EEEEPfyS9_ff27Point_To_Trajectory_FunctorEEvT0_T1_T2_T3_T4_T6_:
.text._ZN3cub18CUB_300001_SM_10006detail6reduce28DeviceReduceSingleTileKernelINS2_10policy_hubIfyN4cuda3std3__44plusIfEEE10Policy1000EN6thrust24THRUST_300001_SM_1000_NS6detail15normal_iteratorINSD_10device_ptrI6float2EEEEPfyS9_ff27Point_To_Trajectory_FunctorEEvT0_T1_T2_T3_T4_T6_:
[----:B------:R-:W-:Y:S01]  /*0000*/  LDC R1, c[0x0][0x37c] ;  /* 0x0000df00ff017b82 */ /* 0x000fe20000000800 */
[----:B------:R-:W0:Y:S01]  /*0010*/  LDCU.64 UR4, c[0x0][0x390] ;  /* 0x00007200ff0477ac */ /* 0x000e220008000a00 */
[----:B------:R-:W1:Y:S01]  /*0020*/  LDCU.64 UR6, c[0x0][0x358] ;  /* 0x00006b00ff0677ac */ /* 0x000e620008000a00 */
[----:B0-----:R-:W-:-:S04]  /*0030*/  UISETP.NE.U32.AND UP0, UPT, UR4, URZ, UPT ;  /* 0x000000ff0400728c */ /* 0x001fc8000bf05070 */
[----:B------:R-:W-:-:S09]  /*0040*/  UISETP.NE.AND.EX UP0, UPT, UR5, URZ, UPT, UP0 ;  /* 0x000000ff0500728c */ /* 0x000fd2000bf05300 */
[----:B-1----:R-:W-:Y:S05]  /*0050*/  BRA.U UP0, `(.L_x_1471) ;  /* 0x00000001001c7547 */ /* 0x002fea000b800000 */
[----:B------:R-:W0:Y:S02]  /*0060*/  S2R R0, SR_TID.X ;  /* 0x0000000000007919 */ /* 0x000e240000002100 */
[----:B0-----:R-:W-:-:S13]  /*0070*/  ISETP.NE.AND P0, PT, R0, RZ, PT ;  /* 0x000000ff0000720c */ /* 0x001fda0003f05270 */
[----:B------:R-:W-:Y:S05]  /*0080*/  @P0 EXIT ;  /* 0x000000000000094d */ /* 0x000fea0003800000 */
[----:B------:R-:W0:Y:S08]  /*0090*/  LDC R5, c[0x0][0x39c] ;  /* 0x0000e700ff057b82 */ /* 0x000e300000000800 */
[----:B------:R-:W0:Y:S02]  /*00a0*/  LDC.64 R2, c[0x0][0x388] ;  /* 0x0000e200ff027b82 */ /* 0x000e240000000a00 */
[----:B0-----:R-:W-:Y:S01]  /*00b0*/  STG.E desc[UR6][R2.64], R5 ;  /* 0x0000000502007986 */ /* 0x001fe2000c101906 */
[----:B------:R-:W-:Y:S05]  /*00c0*/  EXIT ;  /* 0x000000000000794d */ /* 0x000fea0003800000 */
.L_x_1471:
[----:B------:R-:W-:Y:S01]  /*00d0*/  UISETP.GT.U32.AND UP0, UPT, UR4, 0xfff, UPT ;  /* 0x00000fff0400788c */ /* 0x000fe2000bf04070 */
[----:B------:R-:W-:Y:S03]  /*00e0*/  BSSY.RECONVERGENT B0, `(.L_x_1472) ;  /* 0x0003210000007945 */ /* 0x000fe60003800200 */
[----:B------:R-:W-:-:S09]  /*00f0*/  UISETP.GT.U32.AND.EX UP0, UPT, UR5, URZ, UPT, UP0 ;  /* 0x000000ff0500728c */ /* 0x000fd2000bf04100 */
[----:B------:R-:W-:Y:S05]  /*0100*/  BRA.U UP0, `(.L_x_1473) ;  /* 0x00000039008c7547 */ /* 0x000fea000b800000 */
[----:B------:R-:W0:Y:S01]  /*0110*/  S2R R15, SR_TID.X ;  /* 0x00000000000f7919 */ /* 0x000e220000002100 */
[----:B------:R-:W-:Y:S01]  /*0120*/  BSSY.RECONVERGENT B1, `(.L_x_1474) ;  /* 0x0000170000017945 */ /* 0x000fe20003800200 */
[----:B------:R-:W-:Y:S01]  /*0130*/  HFMA2 R16, -RZ, RZ, 0, 0 ;  /* 0x00000000ff107431 */ /* 0x000fe200000001ff */
[----:B0-----:R-:W-:Y:S02]  /*0140*/  ISETP.GE.U32.AND P0, PT, R15, UR4, PT ;  /* 0x000000040f007c0c */ /* 0x001fe4000bf06070 */
[----:B------:R-:W-:-:S11]  /*0150*/  MOV R23, R15 ;  /* 0x0000000f00177202 */ /* 0x000fd60000000f00 */
[----:B------:R-:W-:Y:S05]  /*0160*/  @P0 BRA `(.L_x_1475) ;  /* 0x0000001400ac0947 */ /* 0x000fea0003800000 */
[----:B------:R-:W0:Y:S01]  /*0170*/  LDC R2, c[0x0][0x3a8] ;  /* 0x0000ea00ff027b82 */ /* 0x000e220000000800 */
[----:B------:R-:W-:Y:S02]  /*0180*/  MOV R16, 0x7f7fffff ;  /* 0x7f7fffff00107802 */ /* 0x000fe40000000f00 */
[----:B0-----:R-:W-:-:S13]  /*0190*/  ISETP.GE.AND P0, PT, R2, 0x1, PT ;  /* 0x000000010200780c */ /* 0x001fda0003f06270 */
[----:B------:R-:W-:Y:S05]  /*01a0*/  @!P0 BRA `(.L_x_1476) ;  /* 0x0000001400988947 */ /* 0x000fea0003800000 */
[----:B------:R-:W0:Y:S02]  /*01b0*/  LDC.64 R6, c[0x0][0x380] ;  /* 0x0000e000ff067b82 */ /* 0x000e240000000a00 */
[----:B0-----:R-:W-:-:S06]  /*01c0*/  IMAD.WIDE.U32 R6, R15, 0x8, R6 ;  /* 0x000000080f067825 */ /* 0x001fcc00078e0006 */
        /* <DEDUP_REMOVED lines=11> */
.L_x_1498:
[----:B------:R-:W-:-:S05]  /*0280*/  SHF.L.U32 R23, R18, 0x1, RZ ;  /* 0x0000000112177819 */ /* 0x000fca00000006ff */
[----:B0-----:R-:W-:-:S05]  /*0290*/  IMAD.WIDE.U32 R22, R23, 0x8, R20 ;  /* 0x0000000817167825 */ /* 0x001fca00078e0014 */
[----:B------:R-:W2:Y:S04]  /*02a0*/  LDG.E.64 R12, desc[UR6][R22.64] ;  /* 0x00000006160c7981 */ /* 0x000ea8000c1e1b00 */
[----:B------:R-:W2:Y:S01]  /*02b0*/  LDG.E.64 R2, desc[UR6][R22.64+0x8] ;  /* 0x0000080616027981 */ /* 0x000ea2000c1e1b00 */
[----:B------:R-:W-:Y:S01]  /*02c0*/  IADD3 R18, PT, PT, R18, 0x4, RZ ;  /* 0x0000000412127810 */ /* 0x000fe20007ffe0ff */
[----:B------:R-:W-:Y:S03]  /*02d0*/  BSSY.RECONVERGENT B4, `(.L_x_1478) ;  /* 0x0000015000047945 */ /* 0x000fe60003800200 */
[----:B------:R-:W-:Y:S01]  /*02e0*/  ISETP.NE.AND P3, PT, R18, R17, PT ;  /* 0x000000111200720c */ /* 0x000fe20003f65270 */
        /* <DEDUP_REMOVED lines=18> */
[----:B------:R-:W-:Y:S05]  /*0410*/  CALL.REL.NOINC `($__internal_3_$__cuda_sm3x_div_rn_noftz_f32_slowpath) ;  /* 0x0000031c00e47944 */ /* 0x000fea0003c00000 */
.L_x_1479:
[----:B------:R-:W-:Y:S05]  /*0420*/  BSYNC.RECONVERGENT B4 ;  /* 0x0000000000047941 */ /* 0x000fea0003800200 */
.L_x_1478:
        /* <DEDUP_REMOVED lines=14> */
[----:B------:R-:W-:Y:S05]  /*0510*/  CALL.REL.NOINC `($__internal_2_$__cuda_sm20_sqrt_rn_f32_slowpath) ;  /* 0x0000031c004c7944 */ /* 0x000fea0003c00000 */
[----:B------:R-:W-:Y:S05]  /*0520*/  BRA `(.L_x_1482) ;  /* 0x0000000000107947 */ /* 0x000fea0003800000 */
.L_x_1481:
[----:B------:R-:W-:Y:S01]  /*0530*/  FMUL.FTZ R9, R24, R3 ;  /* 0x0000000318097220 */ /* 0x000fe20000410000 */
[----:B------:R-:W-:-:S03]  /*0540*/  FMUL.FTZ R2, R3, 0.5 ;  /* 0x3f00000003027820 */ /* 0x000fc60000410000 */
[----:B------:R-:W-:-:S04]  /*0550*/  FFMA R0, -R9, R9, R24 ;  /* 0x0000000909007223 */ /* 0x000fc80000000118 */
[----:B------:R-:W-:-:S07]  /*0560*/  FFMA R9, R0, R2, R9 ;  /* 0x0000000200097223 */ /* 0x000fce0000000009 */
.L_x_1482:
[----:B------:R-:W-:Y:S05]  /*0570*/  BSYNC.RECONVERGENT B2 ;  /* 0x0000000000027941 */ /* 0x000fea0003800200 */
.L_x_1480:
        /* <DEDUP_REMOVED lines=24> */
.L_x_1484:
[----:B------:R-:W-:Y:S05]  /*0700*/  BSYNC.RECONVERGENT B4 ;  /* 0x0000000000047941 */ /* 0x000fea0003800200 */
.L_x_1483:
        /* <DEDUP_REMOVED lines=16> */
.L_x_1486:
[----:B------:R-:W-:Y:S01]  /*0810*/  FMUL.FTZ R9, R24, R3 ;  /* 0x0000000318097220 */ /* 0x000fe20000410000 */
[----:B------:R-:W-:-:S03]  /*0820*/  FMUL.FTZ R2, R3, 0.5 ;  /* 0x3f00000003027820 */ /* 0x000fc60000410000 */
[----:B------:R-:W-:-:S04]  /*0830*/  FFMA R0, -R9, R9, R24 ;  /* 0x0000000909007223 */ /* 0x000fc80000000118 */
[----:B------:R-:W-:-:S07]  /*0840*/  FFMA R9, R0, R2, R9 ;  /* 0x0000000200097223 */ /* 0x000fce0000000009 */
.L_x_1487:
[----:B------:R-:W-:Y:S05]  /*0850*/  BSYNC.RECONVERGENT B2 ;  /* 0x0000000000027941 */ /* 0x000fea0003800200 */
.L_x_1485:
        /* <DEDUP_REMOVED lines=24> */
.L_x_1489:
[----:B------:R-:W-:Y:S05]  /*09e0*/  BSYNC.RECONVERGENT B4 ;  /* 0x0000000000047941 */ /* 0x000fea0003800200 */
.L_x_1488:
        /* <DEDUP_REMOVED lines=16> */
.L_x_1491:
[----:B------:R-:W-:Y:S01]  /*0af0*/  FMUL.FTZ R9, R24, R3 ;  /* 0x0000000318097220 */ /* 0x000fe20000410000 */
[----:B------:R-:W-:-:S03]  /*0b00*/  FMUL.FTZ R2, R3, 0.5 ;  /* 0x3f00000003027820 */ /* 0x000fc60000410000 */
[----:B------:R-:W-:-:S04]  /*0b10*/  FFMA R0, -R9, R9, R24 ;  /* 0x0000000909007223 */ /* 0x000fc80000000118 */
[----:B------:R-:W-:-:S07]  /*0b20*/  FFMA R9, R0, R2, R9 ;  /* 0x0000000200097223 */ /* 0x000fce0000000009 */
.L_x_1492:
[----:B------:R-:W-:Y:S05]  /*0b30*/  BSYNC.RECONVERGENT B2 ;  /* 0x0000000000027941 */ /* 0x000fea0003800200 */
.L_x_1490:
        /* <DEDUP_REMOVED lines=24> */
.L_x_1494:
[----:B------:R-:W-:Y:S05]  /*0cc0*/  BSYNC.RECONVERGENT B4 ;  /* 0x0000000000047941 */ /* 0x000fea0003800200 */
.L_x_1493:
        /* <DEDUP_REMOVED lines=16> */
.L_x_1496:
[----:B------:R-:W-:Y:S01]  /*0dd0*/  FMUL.FTZ R9, R24, R3 ;  /* 0x0000000318097220 */ /* 0x000fe20000410000 */
[----:B------:R-:W-:-:S03]  /*0de0*/  FMUL.FTZ R2, R3, 0.5 ;  /* 0x3f00000003027820 */ /* 0x000fc60000410000 */
[----:B------:R-:W-:-:S04]  /*0df0*/  FFMA R0, -R9, R9, R24 ;  /* 0x0000000909007223 */ /* 0x000fc80000000118 */
[----:B------:R-:W-:-:S07]  /*0e00*/  FFMA R9, R0, R2, R9 ;  /* 0x0000000200097223 */ /* 0x000fce0000000009 */
.L_x_1497:
[----:B------:R-:W-:Y:S05]  /*0e10*/  BSYNC.RECONVERGENT B2 ;  /* 0x0000000000027941 */ /* 0x000fea0003800200 */
.L_x_1495:
[----:B------:R-:W-:-:S04]  /*0e20*/  FSETP.GEU.AND P0, PT, R9, R16, PT ;  /* 0x000000100900720b */ /* 0x000fc80003f0e000 */
[----:B------:R-:W-:Y:S01]  /*0e30*/  FSEL R16, R9, R16, !P0 ;  /* 0x0000001009107208 */ /* 0x000fe20004000000 */
[----:B------:R-:W-:Y:S08]  /*0e40*/  @P3 BRA `(.L_x_1498) ;  /* 0xfffffff4000c3947 */ /* 0x000ff0000383ffff */
.L_x_1477:
        /* <DEDUP_REMOVED lines=29> */
.L_x_1501:
[----:B------:R-:W-:Y:S05]  /*1020*/  BSYNC.RECONVERGENT B4 ;  /* 0x0000000000047941 */ /* 0x000fea0003800200 */
.L_x_1500:
        /* <DEDUP_REMOVED lines=16> */
.L_x_1503:
[----:B------:R-:W-:Y:S01]  /*1130*/  FMUL.FTZ R9, R20, R3 ;  /* 0x0000000314097220 */ /* 0x000fe20000410000 */
[----:B------:R-:W-:-:S03]  /*1140*/  FMUL.FTZ R2, R3, 0.5 ;  /* 0x3f00000003027820 */ /* 0x000fc60000410000 */
[----:B------:R-:W-:-:S04]  /*1150*/  FFMA R0, -R9, R9, R20 ;  /* 0x0000000909007223 */ /* 0x000fc80000000114 */
[----:B------:R-:W-:-:S07]  /*1160*/  FFMA R9, R0, R2, R9 ;  /* 0x0000000200097223 */ /* 0x000fce0000000009 */
.L_x_1504:
[----:B------:R-:W-:Y:S05]  /*1170*/  BSYNC.RECONVERGENT B2 ;  /* 0x0000000000027941 */ /* 0x000fea0003800200 */
.L_x_1502:
        /* <DEDUP_REMOVED lines=27> */
.L_x_1506:
[----:B------:R-:W-:Y:S05]  /*1330*/  BSYNC.RECONVERGENT B4 ;  /* 0x0000000000047941 */ /* 0x000fea0003800200 */
.L_x_1505:
        /* <DEDUP_REMOVED lines=16> */
.L_x_1508:
[----:B------:R-:W-:Y:S01]  /*1440*/  FMUL.FTZ R9, R20, R3 ;  /* 0x0000000314097220 */ /* 0x000fe20000410000 */
[----:B------:R-:W-:-:S03]  /*1450*/  FMUL.FTZ R2, R3, 0.5 ;  /* 0x3f00000003027820 */ /* 0x000fc60000410000 */
[----:B------:R-:W-:-:S04]  /*1460*/  FFMA R0, -R9, R9, R20 ;  /* 0x0000000909007223 */ /* 0x000fc80000000114 */
[----:B------:R-:W-:-:S07]  /*1470*/  FFMA R9, R0, R2, R9 ;  /* 0x0000000200097223 */ /* 0x000fce0000000009 */
.L_x_1509:
[----:B------:R-:W-:Y:S05]  /*1480*/  BSYNC.RECONVERGENT B2 ;  /* 0x0000000000027941 */ /* 0x000fea0003800200 */
.L_x_1507:
[----:B------:R-:W-:Y:S02]  /*1490*/  FSETP.GEU.AND P0, PT, R9, R16, PT ;  /* 0x000000100900720b */ /* 0x000fe40003f0e000 */
[----:B------:R-:W-:Y:S02]  /*14a0*/  IADD3 R17, PT, PT, -R17, R18, RZ ;  /* 0x0000001211117210 */ /* 0x000fe40007ffe1ff */
[----:B------:R-:W-:-:S09]  /*14b0*/  FSEL R16, R9, R16, !P0 ;  /* 0x0000001009107208 */ /* 0x000fd20004000000 */
.L_x_1499:
        /* <DEDUP_REMOVED lines=29> */
.L_x_1511:
[----:B------:R-:W-:Y:S05]  /*1690*/  BSYNC.RECONVERGENT B4 ;  /* 0x0000000000047941 */ /* 0x000fea0003800200 */
.L_x_1510:
        /* <DEDUP_REMOVED lines=16> */
.L_x_1513:
[----:B------:R-:W-:Y:S01]  /*17a0*/  FMUL.FTZ R9, R18, R3 ;  /* 0x0000000312097220 */ /* 0x000fe20000410000 */
[----:B------:R-:W-:-:S03]  /*17b0*/  FMUL.FTZ R2, R3, 0.5 ;  /* 0x3f00000003027820 */ /* 0x000fc60000410000 */
[----:B------:R-:W-:-:S04]  /*17c0*/  FFMA R0, -R9, R9, R18 ;  /* 0x0000000909007223 */ /* 0x000fc80000000112 */
[----:B------:R-:W-:-:S07]  /*17d0*/  FFMA R9, R0, R2, R9 ;  /* 0x0000000200097223 */ /* 0x000fce0000000009 */
.L_x_1514:
[----:B------:R-:W-:Y:S05]  /*17e0*/  BSYNC.RECONVERGENT B2 ;  /* 0x0000000000027941 */ /* 0x000fea0003800200 */
.L_x_1512:
[----:B------:R-:W-:-:S04]  /*17f0*/  FSETP.GEU.AND P0, PT, R9, R16, PT ;  /* 0x000000100900720b */ /* 0x000fc80003f0e000 */
[----:B------:R-:W-:-:S09]  /*1800*/  FSEL R16, R9, R16, !P0 ;  /* 0x0000001009107208 */ /* 0x000fd20004000000 */
.L_x_1476:
[----:B------:R-:W-:-:S07]  /*1810*/  IADD3 R23, PT, PT, R15, 0x100, RZ ;  /* 0x000001000f177810 */ /* 0x000fce0007ffe0ff */
.L_x_1475:
[----:B------:R-:W-:Y:S05]  /*1820*/  BSYNC.RECONVERGENT B1 ;  /* 0x0000000000017941 */ /* 0x000fea0003800200 */
.L_x_1474:
[----:B------:R-:W0:Y:S01]  /*1830*/  LDCU UR4, c[0x0][0x390] ;  /* 0x00007200ff0477ac */ /* 0x000e220008000800 */
[----:B------:R-:W-:Y:S01]  /*1840*/  BSSY.RECONVERGENT B1, `(.L_x_1515) ;  /* 0x00001b9000017945 */ /* 0x000fe20003800200 */
[----:B0-----:R-:W-:-:S04]  /*1850*/  MOV R0, UR4 ;  /* 0x0000000400007c02 */ /* 0x001fc80008000f00 */
[----:B------:R-:W-:-:S13]  /*1860*/  ISETP.GE.U32.AND P0, PT, R23, R0, PT ;  /* 0x000000001700720c */ /* 0x000fda0003f06070 */
[----:B------:R-:W-:Y:S05]  /*1870*/  @P0 BRA `(.L_x_1516) ;  /* 0x0000001800d40947 */ /* 0x000fea0003800000 */
[----:B------:R-:W0:Y:S02]  /*1880*/  LDC R18, c[0x0][0x3a8] ;  /* 0x0000ea00ff127b82 */ /* 0x000e240000000800 */
[----:B0-----:R-:W-:-:S13]  /*1890*/  ISETP.GE.AND P0, PT, R18, 0x1, PT ;  /* 0x000000011200780c */ /* 0x001fda0003f06270 */
[----:B------:R-:W-:Y:S05]  /*18a0*/  @!P0 BRA `(.L_x_1517) ;  /* 0x0000001400c88947 */ /* 0x000fea0003800000 */
[----:B------:R-:W0:Y:S01]  /*18b0*/  LDC.64 R20, c[0x0][0x3a0] ;  /* 0x0000e800ff147b82 */ /* 0x000e220000000a00 */
[C---:B------:R-:W-:Y:S02]  /*18c0*/  LOP3.LUT R17, R18.reuse, 0x7ffffffc, RZ, 0xc0, !PT ;  /* 0x7ffffffc12117812 */ /* 0x040fe400078ec0ff */
[C---:B------:R-:W-:Y:S02]  /*18d0*/  IADD3 R19, PT, PT, R18.reuse, -0x1, RZ ;  /* 0xffffffff12137810 */ /* 0x040fe40007ffe0ff */
[----:B------:R-:W-:Y:S02]  /*18e0*/  LOP3.LUT R18, R18, 0x3, RZ, 0xc0, !PT ;  /* 0x0000000312127812 */ /* 0x000fe400078ec0ff */
[----:B0-----:R-:W-:Y:S02]  /*18f0*/  IADD3 R22, P0, PT, R20, 0x20, RZ ;  /* 0x0000002014167810 */ /* 0x001fe40007f1e0ff */
[----:B------:R-:W-:Y:S02]  /*1900*/  IADD3 R20, PT, PT, -R17, RZ, RZ ;  /* 0x000000ff11147210 */ /* 0x000fe40007ffe1ff */
[----:B------:R-:W-:-:S09]  /*1910*/  IADD3.X R21, PT, PT, RZ, R21, RZ, P0, !PT ;  /* 0x00000015ff157210 */ /* 0x000fd200007fe4ff */
.L_x_1557:
[----:B-----5:R-:W0:Y:S02]  /*1920*/  LDC.64 R6, c[0x0][0x380] ;  /* 0x0000e000ff067b82 */ /* 0x020e240000000a00 */
[----:B0-----:R-:W-:-:S06]  /*1930*/  IMAD.WIDE R6, R23, 0x8, R6 ;  /* 0x0000000817067825 */ /* 0x001fcc00078e0206 */
        /* <DEDUP_REMOVED lines=9> */
.L_x_1539:
[----:B------:R-:W2:Y:S04]  /*19d0*/  LDG.E.64 R12, desc[UR6][R26.64+-0x20] ;  /* 0xffffe0061a0c7981 */ /* 0x000ea8000c1e1b00 */
[----:B------:R-:W2:Y:S01]  /*19e0*/  LDG.E.64 R2, desc[UR6][R26.64+-0x18] ;  /* 0xffffe8061a027981 */ /* 0x000ea2000c1e1b00 */
[----:B------:R-:W-:Y:S01]  /*19f0*/  IADD3 R24, PT, PT, R24, 0x4, RZ ;  /* 0x0000000418187810 */ /* 0x000fe20007ffe0ff */
[----:B------:R-:W-:Y:S03]  /*1a00*/  BSSY.RECONVERGENT B4, `(.L_x_1519) ;  /* 0x0000015000047945 */ /* 0x000fe60003800200 */
[----:B------:R-:W-:Y:S01]  /*1a10*/  ISETP.NE.AND P3, PT, R24, RZ, PT ;  /* 0x000000ff1800720c */ /* 0x000fe20003f65270 */
        /* <DEDUP_REMOVED lines=19> */
.L_x_1520:
[----:B------:R-:W-:Y:S05]  /*1b50*/  BSYNC.RECONVERGENT B4 ;  /* 0x0000000000047941 */ /* 0x000fea0003800200 */
.L_x_1519:
        /* <DEDUP_REMOVED lines=16> */
.L_x_1522:
[----:B------:R-:W-:Y:S01]  /*1c60*/  FMUL.FTZ R9, R28, R3 ;  /* 0x000000031c097220 */ /* 0x000fe20000410000 */
[----:B------:R-:W-:-:S03]  /*1c70*/  FMUL.FTZ R2, R3, 0.5 ;  /* 0x3f00000003027820 */ /* 0x000fc60000410000 */
[----:B------:R-:W-:-:S04]  /*1c80*/  FFMA R0, -R9, R9, R28 ;  /* 0x0000000909007223 */ /* 0x000fc8000000011c */
[----:B------:R-:W-:-:S07]  /*1c90*/  FFMA R9, R0, R2, R9 ;  /* 0x0000000200097223 */ /* 0x000fce0000000009 */
.L_x_1523:
[----:B------:R-:W-:Y:S05]  /*1ca0*/  BSYNC.RECONVERGENT B2 ;  /* 0x0000000000027941 */ /* 0x000fea0003800200 */
.L_x_1521:
        /* <DEDUP_REMOVED lines=24> */
.L_x_1525:
[----:B------:R-:W-:Y:S05]  /*1e30*/  BSYNC.RECONVERGENT B4 ;  /* 0x0000000000047941 */ /* 0x000fea0003800200 */
.L_x_1524:
        /* <DEDUP_REMOVED lines=16> */
.L_x_1527:
[----:B------:R-:W-:Y:S01]  /*1f40*/  FMUL.FTZ R9, R28, R3 ;  /* 0x000000031c097220 */ /* 0x000fe20000410000 */
[----:B------:R-:W-:-:S03]  /*1f50*/  FMUL.FTZ R2, R3, 0.5 ;  /* 0x3f00000003027820 */ /* 0x000fc60000410000 */
[----:B------:R-:W-:-:S04]  /*1f60*/  FFMA R0, -R9, R9, R28 ;  /* 0x0000000909007223 */ /* 0x000fc8000000011c */
[----:B------:R-:W-:-:S07]  /*1f70*/  FFMA R9, R0, R2, R9 ;  /* 0x0000000200097223 */ /* 0x000fce0000000009 */
.L_x_1528:
[----:B------:R-:W-:Y:S05]  /*1f80*/  BSYNC.RECONVERGENT B2 ;  /* 0x0000000000027941 */ /* 0x000fea0003800200 */
.L_x_1526:
        /* <DEDUP_REMOVED lines=24> */
.L_x_1530:
[----:B------:R-:W-:Y:S05]  /*2110*/  BSYNC.RECONVERGENT B4 ;  /* 0x0000000000047941 */ /* 0x000fea0003800200 */
.L_x_1529:
        /* <DEDUP_REMOVED lines=16> */
.L_x_1532:
[----:B------:R-:W-:Y:S01]  /*2220*/  FMUL.FTZ R9, R28, R3 ;  /* 0x000000031c097220 */ /* 0x000fe20000410000 */
[----:B------:R-:W-:-:S03]  /*2230*/  FMUL.FTZ R2, R3, 0.5 ;  /* 0x3f00000003027820 */ /* 0x000fc60000410000 */
[----:B------:R-:W-:-:S04]  /*2240*/  FFMA R0, -R9, R9, R28 ;  /* 0x0000000909007223 */ /* 0x000fc8000000011c */
[----:B------:R-:W-:-:S07]  /*2250*/  FFMA R9, R0, R2, R9 ;  /* 0x0000000200097223 */ /* 0x000fce0000000009 */
.L_x_1533:
[----:B------:R-:W-:Y:S05]  /*2260*/  BSYNC.RECONVERGENT B2 ;  /* 0x0000000000027941 */ /* 0x000fea0003800200 */
.L_x_1531:
        /* <DEDUP_REMOVED lines=24> */
.L_x_1535:
[----:B------:R-:W-:Y:S05]  /*23f0*/  BSYNC.RECONVERGENT B4 ;  /* 0x0000000000047941 */ /* 0x000fea0003800200 */
.L_x_1534:
        /* <DEDUP_REMOVED lines=16> */
.L_x_1537:
[----:B------:R-:W-:Y:S01]  /*2500*/  FMUL.FTZ R9, R28, R3 ;  /* 0x000000031c097220 */ /* 0x000fe20000410000 */
[----:B------:R-:W-:-:S03]  /*2510*/  FMUL.FTZ R2, R3, 0.5 ;  /* 0x3f00000003027820 */ /* 0x000fc60000410000 */
[----:B------:R-:W-:-:S04]  /*2520*/  FFMA R0, -R9, R9, R28 ;  /* 0x0000000909007223 */ /* 0x000fc8000000011c */
[----:B------:R-:W-:-:S07]  /*2530*/  FFMA R9, R0, R2, R9 ;  /* 0x0000000200097223 */ /* 0x000fce0000000009 */
.L_x_1538:
[----:B------:R-:W-:Y:S05]  /*2540*/  BSYNC.RECONVERGENT B2 ;  /* 0x0000000000027941 */ /* 0x000fea0003800200 */
.L_x_1536:
[CC--:B------:R-:W-:Y:S02]  /*2550*/  FSETP.GEU.AND P0, PT, R9.reuse, R25.reuse, PT ;  /* 0x000000190900720b */ /* 0x0c0fe40003f0e000 */
[----:B------:R-:W-:Y:S02]  /*2560*/  IADD3 R26, P1, PT, R26, 0x40, RZ ;  /* 0x000000401a1a7810 */ /* 0x000fe40007f3e0ff */
[----:B------:R-:W-:Y:S02]  /*2570*/  FSEL R25, R9, R25, !P0 ;  /* 0x0000001909197208 */ /* 0x000fe40004000000 */
[----:B------:R-:W-:Y:S01]  /*2580*/  IADD3.X R27, PT, PT, RZ, R27, RZ, P1, !PT ;  /* 0x0000001bff1b7210 */ /* 0x000fe20000ffe4ff */
[----:B------:R-:W-:Y:S08]  /*2590*/  @P3 BRA `(.L_x_1539) ;  /* 0xfffffff4000c3947 */ /* 0x000ff0000383ffff */
[----:B------:R-:W-:-:S07]  /*25a0*/  MOV R24, R17 ;  /* 0x0000001100187202 */ /* 0x000fce0000000f00 */
.L_x_1518:
        /* <DEDUP_REMOVED lines=29> */
.L_x_1543:
[----:B------:R-:W-:Y:S05]  /*2780*/  BSYNC.RECONVERGENT B4 ;  /* 0x0000000000047941 */ /* 0x000fea0003800200 */
.L_x_1542:
        /* <DEDUP_REMOVED lines=16> */
.L_x_1545:
[----:B------:R-:W-:Y:S01]  /*2890*/  FMUL.FTZ R9, R26, R3 ;  /* 0x000000031a097220 */ /* 0x000fe20000410000 */
[----:B------:R-:W-:-:S03]  /*28a0*/  FMUL.FTZ R2, R3, 0.5 ;  /* 0x3f00000003027820 */ /* 0x000fc60000410000 */
[----:B------:R-:W-:-:S04]  /*28b0*/  FFMA R0, -R9, R9, R26 ;  /* 0x0000000909007223 */ /* 0x000fc8000000011a */
[----:B------:R-:W-:-:S07]  /*28c0*/  FFMA R9, R0, R2, R9 ;  /* 0x0000000200097223 */ /* 0x000fce0000000009 */
.L_x_1546:
[----:B------:R-:W-:Y:S05]  /*28d0*/  BSYNC.RECONVERGENT B2 ;  /* 0x0000000000027941 */ /* 0x000fea0003800200 */
.L_x_1544:
        /* <DEDUP_REMOVED lines=27> */
.L_x_1548:
[----:B------:R-:W-:Y:S05]  /*2a90*/  BSYNC.RECONVERGENT B4 ;  /* 0x0000000000047941 */ /* 0x000fea0003800200 */
.L_x_1547:
        /* <DEDUP_REMOVED lines=16> */
.L_x_1550:
[----:B------:R-:W-:Y:S01]  /*2ba0*/  FMUL.FTZ R9, R26, R3 ;  /* 0x000000031a097220 */ /* 0x000fe20000410000 */
[----:B------:R-:W-:-:S03]  /*2bb0*/  FMUL.FTZ R2, R3, 0.5 ;  /* 0x3f00000003027820 */ /* 0x000fc60000410000 */
[----:B------:R-:W-:-:S04]  /*2bc0*/  FFMA R0, -R9, R9, R26 ;  /* 0x0000000909007223 */ /* 0x000fc8000000011a */
[----:B------:R-:W-:-:S07]  /*2bd0*/  FFMA R9, R0, R2, R9 ;  /* 0x0000000200097223 */ /* 0x000fce0000000009 */
.L_x_1551:
[----:B------:R-:W-:Y:S05]  /*2be0*/  BSYNC.RECONVERGENT B2 ;  /* 0x0000000000027941 */ /* 0x000fea0003800200 */
.L_x_1549:
[C---:B------:R-:W-:Y:S02]  /*2bf0*/  FSETP.GEU.AND P0, PT, R9.reuse, R25, PT ;  /* 0x000000190900720b */ /* 0x040fe40003f0e000 */
[----:B------:R-:W-:Y:S02]  /*2c00*/  IADD3 R24, PT, PT, -R24, R27, RZ ;  /* 0x0000001b18187210 */ /* 0x000fe40007ffe1ff */
[----:B------:R-:W-:-:S09]  /*2c10*/  FSEL R25, R9, R25, !P0 ;  /* 0x0000001909197208 */ /* 0x000fd20004000000 */
.L_x_1541:
[----:B------:R-:W0:Y:S02]  /*2c20*/  LDCU UR4, c[0x0][0x3a8] ;  /* 0x00007500ff0477ac */ /* 0x000e240008000800 */
[----:B0-----:R-:W-:-:S09]  /*2c30*/  ULOP3.LUT UP0, URZ, UR4, 0x1, URZ, 0xc0, !UPT ;  /* 0x0000000104ff7892 */ /* 0x001fd2000f80c0ff */
[----:B------:R-:W-:Y:S05]  /*2c40*/  BRA.U !UP0, `(.L_x_1540) ;  /* 0x0000000108c47547 */ /* 0x000fea000b800000 */
        /* <DEDUP_REMOVED lines=25> */
.L_x_1553:
[----:B------:R-:W-:Y:S05]  /*2de0*/  BSYNC.RECONVERGENT B4 ;  /* 0x0000000000047941 */ /* 0x000fea0003800200 */
.L_x_1552:
        /* <DEDUP_REMOVED lines=16> */
.L_x_1555:
[----:B------:R-:W-:Y:S01]  /*2ef0*/  FMUL.FTZ R9, R24, R3 ;  /* 0x0000000318097220 */ /* 0x000fe20000410000 */
[----:B------:R-:W-:-:S03]  /*2f00*/  FMUL.FTZ R2, R3, 0.5 ;  /* 0x3f00000003027820 */ /* 0x000fc60000410000 */
[----:B------:R-:W-:-:S04]  /*2f10*/  FFMA R0, -R9, R9, R24 ;  /* 0x0000000909007223 */ /* 0x000fc80000000118 */
[----:B------:R-:W-:-:S07]  /*2f20*/  FFMA R9, R0, R2, R9 ;  /* 0x0000000200097223 */ /* 0x000fce0000000009 */
.L_x_1556:
[----:B------:R-:W-:Y:S05]  /*2f30*/  BSYNC.RECONVERGENT B2 ;  /* 0x0000000000027941 */ /* 0x000fea0003800200 */
.L_x_1554:
[----:B------:R-:W-:-:S04]  /*2f40*/  FSETP.GEU.AND P0, PT, R9, R25, PT ;  /* 0x000000190900720b */ /* 0x000fc80003f0e000 */
[----:B------:R-:W-:-:S09]  /*2f50*/  FSEL R25, R9, R25, !P0 ;  /* 0x0000001909197208 */ /* 0x000fd20004000000 */
.L_x_1540:
[----:B------:R-:W0:Y:S01]  /*2f60*/  LDCU UR4, c[0x0][0x390] ;  /* 0x00007200ff0477ac */ /* 0x000e220008000800 */
[----:B------:R-:W-:Y:S01]  /*2f70*/  IADD3 R23, PT, PT, R23, 0x100, RZ ;  /* 0x0000010017177810 */ /* 0x000fe20007ffe0ff */
[----:B------:R-:W-:Y:S01]  /*2f80*/  FADD R16, R16, R25 ;  /* 0x0000001910107221 */ /* 0x000fe20000000000 */
[----:B0-----:R-:W-:-:S04]  /*2f90*/  MOV R0, UR4 ;  /* 0x0000000400007c02 */ /* 0x001fc80008000f00 */
[----:B------:R-:W-:-:S13]  /*2fa0*/  ISETP.GE.AND P0, PT, R23, R0, PT ;  /* 0x000000001700720c */ /* 0x000fda0003f06270 */
[----:B------:R-:W-:Y:S05]  /*2fb0*/  @!P0 BRA `(.L_x_1557) ;  /* 0xffffffe800588947 */ /* 0x000fea000383ffff */
[----:B------:R-:W-:Y:S05]  /*2fc0*/  BRA `(.L_x_1516) ;  /* 0x0000000400007947 */ /* 0x000fea0003800000 */
.L_x_1517:
[----:B------:R-:W-:Y:S01]  /*2fd0*/  LOP3.LUT R3, RZ, R23, RZ, 0x33, !PT ;  /* 0x00000017ff037212 */ /* 0x000fe200078e33ff */
[----:B------:R-:W-:Y:S03]  /*2fe0*/  BSSY.RECONVERGENT B2, `(.L_x_1558) ;  /* 0x000000e000027945 */ /* 0x000fe60003800200 */
[----:B------:R-:W-:-:S04]  /*2ff0*/  IADD3 R3, PT, PT, R3, R0, RZ ;  /* 0x0000000003037210 */ /* 0x000fc80007ffe0ff */
[C---:B------:R-:W-:Y:S02]  /*3000*/  LOP3.LUT R2, R3.reuse, 0x300, RZ, 0xc0, !PT ;  /* 0x0000030003027812 */ /* 0x040fe400078ec0ff */
[----:B------:R-:W-:Y:S02]  /*3010*/  ISETP.GE.U32.AND P1, PT, R3, 0x300, PT ;  /* 0x000003000300780c */ /* 0x000fe40003f26070 */
[----:B------:R-:W-:-:S13]  /*3020*/  ISETP.NE.AND P0, PT, R2, 0x300, PT ;  /* 0x000003000200780c */ /* 0x000fda0003f05270 */
[----:B------:R-:W-:Y:S05]  /*3030*/  @!P0 BRA `(.L_x_1559) ;  /* 0x0000000000208947 */ /* 0x000fea0003800000 */
[----:B------:R-:W-:Y:S01]  /*3040*/  LEA.HI R2, R3, 0x1, RZ, 0x18 ;  /* 0x0000000103027811 */ /* 0x000fe200078fc0ff */
[----:B------:R-:W-:-:S03]  /*3050*/  HFMA2 R3, -RZ, RZ, 0, 0 ;  /* 0x00000000ff037431 */ /* 0x000fc600000001ff */
[----:B------:R-:W-:-:S07]  /*3060*/  LOP3.LUT R2, R2, 0x3, RZ, 0xc0, !PT ;  /* 0x0000000302027812 */ /* 0x000fce00078ec0ff */
.L_x_1560:
[----:B------:R-:W-:Y:S01]  /*3070*/  IADD3 R3, PT, PT, R3, 0x1, RZ ;  /* 0x0000000103037810 */ /* 0x000fe20007ffe0ff */
[----:B------:R-:W-:Y:S01]  /*3080*/  FADD R16, R16, 3.40282346638528859812e+38 ;  /* 0x7f7fffff10107421 */ /* 0x000fe20000000000 */
[----:B------:R-:W-:Y:S02]  /*3090*/  IADD3 R23, PT, PT, R23, 0x100, RZ ;  /* 0x0000010017177810 */ /* 0x000fe40007ffe0ff */
[----:B------:R-:W-:-:S13]  /*30a0*/  ISETP.NE.AND P0, PT, R3, R2, PT ;  /* 0x000000020300720c */ /* 0x000fda0003f05270 */
[----:B------:R-:W-:Y:S05]  /*30b0*/  @P0 BRA `(.L_x_1560) ;  /* 0xfffffffc00ec0947 */ /* 0x000fea000383ffff */
.L_x_1559:
[----:B------:R-:W-:Y:S05]  /*30c0*/  BSYNC.RECONVERGENT B2 ;  /* 0x0000000000027941 */ /* 0x000fea0003800200 */
.L_x_1558:
        /* <DEDUP_REMOVED lines=8> */
.L_x_1563:
        /* <DEDUP_REMOVED lines=19> */
.L_x_1562:
[----:B------:R-:W-:Y:S05]  /*3280*/  BSYNC.RECONVERGENT B2 ;  /* 0x0000000000027941 */ /* 0x000fea0003800200 */
.L_x_1561:
[----:B------:R-:W-:Y:S01]  /*3290*/  IADD3 R2, PT, PT, -R23, R0, RZ ;  /* 0x0000000017027210 */ /* 0x000fe20007ffe1ff */
        /* <DEDUP_REMOVED lines=13> */
.L_x_1565:
[----:B------:R-:W-:Y:S05]  /*3370*/  BSYNC.RECONVERGENT B2 ;  /* 0x0000000000027941 */ /* 0x000fea0003800200 */
.L_x_1564:
[----:B------:R-:W-:-:S13]  /*3380*/  ISETP.LT.OR P0, PT, R23, R0, P0 ;  /* 0x000000001700720c */ /* 0x000fda0000701670 */
[----:B------:R-:W-:-:S04]  /*3390*/  @P0 FADD R2, R16, 3.40282346638528859812e+38 ;  /* 0x7f7fffff10020421 */ /* 0x000fc80000000000 */
[----:B------:R-:W-:-:S04]  /*33a0*/  @P0 FADD R2, R2, 3.40282346638528859812e+38 ;  /* 0x7f7fffff02020421 */ /* 0x000fc80000000000 */
[----:B------:R-:W-:-:S04]  /*33b0*/  @P0 FADD R2, R2, 3.40282346638528859812e+38 ;  /* 0x7f7fffff02020421 */ /* 0x000fc80000000000 */
[----:B------:R-:W-:-:S07]  /*33c0*/  @P0 FADD R16, R2, 3.40282346638528859812e+38 ;  /* 0x7f7fffff02100421 */ /* 0x000fce0000000000 */
.L_x_1516:
[----:B------:R-:W-:Y:S05]  /*33d0*/  BSYNC.RECONVERGENT B1 ;  /* 0x0000000000017941 */ /* 0x000fea0003800200 */
.L_x_1515:
[----:B------:R-:W0:Y:S01]  /*33e0*/  LDCU UR8, c[0x0][0x394] ;  /* 0x00007280ff0877ac */ /* 0x000e220008000800 */
[----:B------:R-:W-:Y:S02]  /*33f0*/  ISETP.GE.U32.AND P0, PT, R0, 0x100, PT ;  /* 0x000001000000780c */ /* 0x000fe40003f06070 */
[----:B0-----:R-:W-:-:S04]  /*3400*/  MOV R2, UR8 ;  /* 0x0000000800027c02 */ /* 0x001fc80008000f00 */
[----:B------:R-:W-:-:S13]  /*3410*/  ISETP.GE.AND.EX P0, PT, R2, RZ, PT, P0 ;  /* 0x000000ff0200720c */ /* 0x000fda0003f06300 */
[----:B------:R-:W-:Y:S05]  /*3420*/  @!P0 BRA `(.L_x_1566) ;  /* 0x0000000000ac8947 */ /* 0x000fea0003800000 */
[----:B-----5:R-:W0:Y:S01]  /*3430*/  S2R R6, SR_LANEID ;  /* 0x0000000000067919 */ /* 0x020e220000000000 */
[----:B------:R-:W-:Y:S01]  /*3440*/  ISETP.NE.AND P5, PT, R15, RZ, PT ;  /* 0x000000ff0f00720c */ /* 0x000fe20003fa5270 */
[----:B------:R-:W1:Y:S02]  /*3450*/  SHFL.DOWN PT, R0, R16, 0x1, 0x1f ;  /* 0x08201f0010007f89 */ /* 0x000e6400000e0000 */
[----:B-1----:R-:W-:Y:S01]  /*3460*/  FADD R0, R0, R16 ;  /* 0x0000001000007221 */ /* 0x002fe20000000000 */
[C---:B0-----:R-:W-:Y:S02]  /*3470*/  ISETP.GT.AND P0, PT, R6.reuse, 0x1e, PT ;  /* 0x0000001e0600780c */ /* 0x041fe40003f04270 */
[----:B------:R-:W-:Y:S02]  /*3480*/  ISETP.NE.AND P1, PT, R6, RZ, PT ;  /* 0x000000ff0600720c */ /* 0x000fe40003f25270 */
        /* <DEDUP_REMOVED lines=16> */
[----:B------:R-:W-:-:S04]  /*3590*/  ISETP.GT.AND P0, PT, R6, 0xf, PT ;  /* 0x0000000f0600780c */ /* 0x000fc80003f04270 */
[----:B------:R-:W0:Y:S02]  /*35a0*/  SHFL.DOWN PT, R3, R0, 0x10, 0x1f ;  /* 0x0a001f0000037f89 */ /* 0x000e2400000e0000 */
[----:B0-----:R-:W-:-:S05]  /*35b0*/  FADD R3, R0, R3 ;  /* 0x0000000300037221 */ /* 0x001fca0000000000 */
[----:B------:R1:W-:Y:S01]  /*35c0*/  @!P1 STS [R2+0x8], R3 ;  /* 0x0000080302009388 */ /* 0x0003e20000000800 */
[----:B------:R-:W-:Y:S01]  /*35d0*/  FSEL R8, R0, R3, P0 ;  /* 0x0000000300087208 */ /* 0x000fe20000000000 */
[----:B------:R-:W-:Y:S06]  /*35e0*/  BAR.SYNC.DEFER_BLOCKING 0x0 ;  /* 0x0000000000007b1d */ /* 0x000fec0000010000 */
[----:B------:R-:W-:Y:S05]  /*35f0*/  @P5 BRA `(.L_x_1567) ;  /* 0x000002e800f85947 */ /* 0x000fea0003800000 */
[----:B------:R-:W0:Y:S01]  /*3600*/  S2UR UR5, SR_CgaCtaId ;  /* 0x00000000000579c3 */ /* 0x000e220000008800 */
[----:B------:R-:W-:Y:S02]  /*3610*/  UMOV UR4, 0x400 ;  /* 0x0000040000047882 */ /* 0x000fe40000000000 */
[----:B0-----:R-:W-:-:S09]  /*3620*/  ULEA UR4, UR5, UR4, 0x18 ;  /* 0x0000000405047291 */ /* 0x001fd2000f8ec0ff */
[----:B-1----:R-:W0:Y:S04]  /*3630*/  LDS R3, [UR4+0xc] ;  /* 0x00000c04ff037984 */ /* 0x002e280008000800 */
        /* <DEDUP_REMOVED lines=10> */
.L_x_1566:
[----:B-----5:R-:W0:Y:S01]  /*36e0*/  S2R R6, SR_LANEID ;  /* 0x0000000000067919 */ /* 0x020e220000000000 */
[C---:B------:R-:W-:Y:S02]  /*36f0*/  LOP3.LUT R2, R15.reuse, 0x3e0, RZ, 0xc0, !PT ;  /* 0x000003e00f027812 */ /* 0x040fe400078ec0ff */
[----:B------:R-:W-:Y:S02]  /*3700*/  ISETP.NE.AND P5, PT, R15, RZ, PT ;  /* 0x000000ff0f00720c */ /* 0x000fe40003fa5270 */
[----:B------:R-:W-:Y:S02]  /*3710*/  IADD3 R3, PT, PT, R2, 0x20, RZ ;  /* 0x0000002002037810 */ /* 0x000fe40007ffe0ff */
[----:B------:R-:W-:Y:S02]  /*3720*/  LOP3.LUT R5, RZ, R2, RZ, 0x33, !PT ;  /* 0x00000002ff057212 */ /* 0x000fe400078e33ff */
[-C--:B------:R-:W-:Y:S02]  /*3730*/  ISETP.GT.AND P0, PT, R3, R0.reuse, PT ;  /* 0x000000000300720c */ /* 0x080fe40003f04270 */
[----:B------:R-:W-:-:S04]  /*3740*/  IADD3 R5, PT, PT, R5, R0, RZ ;  /* 0x0000000005057210 */ /* 0x000fc80007ffe0ff */
[----:B------:R-:W-:-:S05]  /*3750*/  SEL R5, R5, 0x1f, P0 ;  /* 0x0000001f05057807 */ /* 0x000fca0000000000 */
[----:B------:R-:W1:Y:S01]  /*3760*/  SHFL.DOWN PT, R2, R16, 0x1, R5 ;  /* 0x0820000010027989 */ /* 0x000e6200000e0005 */
[C---:B0-----:R-:W-:Y:S02]  /*3770*/  ISETP.GE.AND P0, PT, R6.reuse, R5, PT ;  /* 0x000000050600720c */ /* 0x041fe40003f06270 */
[C---:B------:R-:W-:Y:S02]  /*3780*/  IADD3 R4, PT, PT, R6.reuse, 0x2, RZ ;  /* 0x0000000206047810 */ /* 0x040fe40007ffe0ff */
[----:B------:R-:W-:-:S09]  /*3790*/  ISETP.NE.AND P1, PT, R6, RZ, PT ;  /* 0x000000ff0600720c */ /* 0x000fd20003f25270 */
[----:B-1----:R-:W-:Y:S01]  /*37a0*/  @!P0 FADD R16, R2, R16 ;  /* 0x0000001002108221 */ /* 0x002fe20000000000 */
[----:B------:R-:W-:Y:S02]  /*37b0*/  ISETP.GT.AND P0, PT, R4, R5, PT ;  /* 0x000000050400720c */ /* 0x000fe40003f04270 */
[----:B------:R-:W-:Y:S01]  /*37c0*/  IADD3 R4, PT, PT, R6, 0x4, RZ ;  /* 0x0000000406047810 */ /* 0x000fe20007ffe0ff */
[----:B------:R-:W0:Y:S01]  /*37d0*/  @!P1 S2R R7, SR_CgaCtaId ;  /* 0x0000000000079919 */ /* 0x000e220000008800 */
[----:B------:R-:W-:Y:S01]  /*37e0*/  @!P1 SHF.R.U32.HI R3, RZ, 0x3, R15 ;  /* 0x00000003ff039819 */ /* 0x000fe2000001160f */
[----:B------:R-:W1:Y:S03]  /*37f0*/  SHFL.DOWN PT, R2, R16, 0x2, R5 ;  /* 0x0840000010027989 */ /* 0x000e6600000e0005 */
[----:B------:R-:W-:-:S05]  /*3800*/  @!P1 LOP3.LUT R3, R3, 0x7c, RZ, 0xc0, !PT ;  /* 0x0000007c03039812 */ /* 0x000fca00078ec0ff */
[----:B-1----:R-:W-:Y:S01]  /*3810*/  @!P0 FADD R16, R16, R2 ;  /* 0x0000000210108221 */ /* 0x002fe20000000000 */
[-C--:B------:R-:W-:Y:S02]  /*3820*/  ISETP.GT.AND P0, PT, R4, R5.reuse, PT ;  /* 0x000000050400720c */ /* 0x080fe40003f04270 */
        /* <DEDUP_REMOVED lines=8> */
[----:B------:R-:W-:Y:S02]  /*38b0*/  @!P1 MOV R4, 0x400 ;  /* 0x0000040000049802 */ /* 0x000fe40000000f00 */
[----:B------:R-:W1:Y:S02]  /*38c0*/  SHFL.DOWN PT, R2, R16, 0x10, R5 ;  /* 0x0a00000010027989 */ /* 0x000e6400000e0005 */
[----:B0-----:R-:W-:-:S04]  /*38d0*/  @!P1 LEA R4, R7, R4, 0x18 ;  /* 0x0000000407049211 */ /* 0x001fc800078ec0ff */
[----:B------:R-:W-:-:S03]  /*38e0*/  @!P1 IADD3 R3, PT, PT, R3, R4, RZ ;  /* 0x0000000403039210 */ /* 0x000fc60007ffe0ff */
[----:B-1----:R-:W-:-:S05]  /*38f0*/  @!P0 FADD R16, R16, R2 ;  /* 0x0000000210108221 */ /* 0x002fca0000000000 */
[----:B------:R-:W-:-:S05]  /*3900*/  MOV R8, R16 ;  /* 0x0000001000087202 */ /* 0x000fca0000000f00 */
[----:B------:R0:W-:Y:S01]  /*3910*/  @!P1 STS [R3+0x8], R8 ;  /* 0x0000080803009388 */ /* 0x0001e20000000800 */
[----:B------:R-:W-:Y:S06]  /*3920*/  BAR.SYNC.DEFER_BLOCKING 0x0 ;  /* 0x0000000000007b1d */ /* 0x000fec0000010000 */
[----:B------:R-:W-:Y:S05]  /*3930*/  @P5 BRA `(.L_x_1567) ;  /* 0x000002e800285947 */ /* 0x000fea0003800000 */
[----:B------:R-:W1:Y:S01]  /*3940*/  S2UR UR5, SR_CgaCtaId ;  /* 0x00000000000579c3 */ /* 0x000e620000008800 */
[----:B------:R-:W-:Y:S01]  /*3950*/  UMOV UR4, 0x400 ;  /* 0x0000040000047882 */ /* 0x000fe20000000000 */
[C---:B------:R-:W-:Y:S02]  /*3960*/  ISETP.GT.U32.AND P2, PT, R0.reuse, 0x20, PT ;  /* 0x000000200000780c */ /* 0x040fe40003f44070 */
[----:B------:R-:W-:Y:S02]  /*3970*/  MOV R2, UR8 ;  /* 0x0000000800027c02 */ /* 0x000fe40008000f00 */
[----:B------:R-:W-:Y:S02]  /*3980*/  ISETP.GT.U32.AND P3, PT, R0, 0x40, PT ;  /* 0x000000400000780c */ /* 0x000fe40003f64070 */
[----:B------:R-:W-:Y:S02]  /*3990*/  MOV R9, UR8 ;  /* 0x0000000800097c02 */ /* 0x000fe40008000f00 */
[----:B------:R-:W-:-:S02]  /*39a0*/  ISETP.GT.AND.EX P2, PT, R2, RZ, PT, P2 ;  /* 0x000000ff0200720c */ /* 0x000fc40003f44320 */
[C---:B------:R-:W-:Y:S02]  /*39b0*/  ISETP.GT.AND.EX P3, PT, R9.reuse, RZ, PT, P3 ;  /* 0x000000ff0900720c */ /* 0x040fe40003f64330 */
[C---:B------:R-:W-:Y:S02]  /*39c0*/  ISETP.GT.U32.AND P1, PT, R0.reuse, 0x60, PT ;  /* 0x000000600000780c */ /* 0x040fe40003f24070 */
[----:B------:R-:W-:Y:S02]  /*39d0*/  ISETP.GT.U32.AND P0, PT, R0, 0x80, PT ;  /* 0x000000800000780c */ /* 0x000fe40003f04070 */
[----:B------:R-:W-:Y:S02]  /*39e0*/  ISETP.GT.AND.EX P1, PT, R2, RZ, PT, P1 ;  /* 0x000000ff0200720c */ /* 0x000fe40003f24310 */
[----:B------:R-:W-:Y:S02]  /*39f0*/  ISETP.GT.AND.EX P0, PT, R9, RZ, PT, P0 ;  /* 0x000000ff0900720c */ /* 0x000fe40003f04300 */
[C---:B------:R-:W-:Y:S01]  /*3a00*/  ISETP.GT.U32.AND P6, PT, R0.reuse, 0xa0, PT ;  /* 0x000000a00000780c */ /* 0x040fe20003fc4070 */
[----:B-1----:R-:W-:Y:S01]  /*3a10*/  ULEA UR4, UR5, UR4, 0x18 ;  /* 0x0000000405047291 */ /* 0x002fe2000f8ec0ff */
[----:B------:R-:W-:-:S08]  /*3a20*/  ISETP.GT.U32.AND P4, PT, R0, 0xc0, PT ;  /* 0x000000c00000780c */ /* 0x000fd00003f84070 */
[----:B0-----:R-:W0:Y:S04]  /*3a30*/  LDS R3, [UR4+0xc] ;  /* 0x00000c04ff037984 */ /* 0x001e280008000800 */
[----:B------:R-:W1:Y:S04]  /*3a40*/  LDS.128 R4, [UR4+0x10] ;  /* 0x00001004ff047984 */ /* 0x000e680008000c00 */
[----:B------:R-:W2:Y:S01]  /*3a50*/  LDS.64 R10, [UR4+0x20] ;  /* 0x00002004ff0a7984 */ /* 0x000ea20008000a00 */
[----:B0-----:R-:W-:Y:S01]  /*3a60*/  @P2 FADD R8, R8, R3 ;  /* 0x0000000308082221 */ /* 0x001fe20000000000 */
[----:B------:R-:W-:-:S02]  /*3a70*/  MOV R3, UR8 ;  /* 0x0000000800037c02 */ /* 0x000fc40008000f00 */
[----:B------:R-:W-:Y:S01]  /*3a80*/  ISETP.GT.AND.EX P2, PT, R2, RZ, PT, P6 ;  /* 0x000000ff0200720c */ /* 0x000fe20003f44360 */
[----:B-1----:R-:W-:Y:S01]  /*3a90*/  @P3 FADD R8, R8, R4 ;  /* 0x0000000408083221 */ /* 0x002fe20000000000 */
[----:B------:R-:W-:Y:S02]  /*3aa0*/  ISETP.GT.U32.AND P3, PT, R0, 0xe0, PT ;  /* 0x000000e00000780c */ /* 0x000fe40003f64070 */
[----:B------:R-:W-:Y:S01]  /*3ab0*/  ISETP.GT.AND.EX P4, PT, R3, RZ, PT, P4 ;  /* 0x000000ff0300720c */ /* 0x000fe20003f84340 */
[----:B------:R-:W-:Y:S01]  /*3ac0*/  @P1 FADD R8, R8, R5 ;  /* 0x0000000508081221 */ /* 0x000fe20000000000 */
[----:B------:R-:W-:-:S03]  /*3ad0*/  MOV R0, UR8 ;  /* 0x0000000800007c02 */ /* 0x000fc60008000f00 */
[----:B------:R-:W-:Y:S01]  /*3ae0*/  @P0 FADD R8, R8, R6 ;  /* 0x0000000608080221 */ /* 0x000fe20000000000 */
[----:B------:R-:W-:-:S03]  /*3af0*/  ISETP.GT.AND.EX P1, PT, R0, RZ, PT, P3 ;  /* 0x000000ff0000720c */ /* 0x000fc60003f24330 */
[----:B------:R-:W-:-:S04]  /*3b00*/  @P2 FADD R8, R8, R7 ;  /* 0x0000000708082221 */ /* 0x000fc80000000000 */
[----:B--2---:R-:W-:-:S06]  /*3b10*/  @P4 FADD R8, R8, R10 ;  /* 0x0000000a08084221 */ /* 0x004fcc0000000000 */
[----:B------:R-:W-:Y:S01]  /*3b20*/  @P1 FADD R8, R8, R11 ;  /* 0x0000000b08081221 */ /* 0x000fe20000000000 */
[----:B------:R-:W-:Y:S06]  /*3b30*/  BRA `(.L_x_1567) ;  /* 0x000002e400a87947 */ /* 0x000fec0003800000 */
.L_x_1473:
[----:B------:R-:W0:Y:S01]  /*3b40*/  LDCU UR4, c[0x0][0x3a8] ;  /* 0x00007500ff0477ac */ /* 0x000e220008000800 */
[----:B------:R-:W1:Y:S01]  /*3b50*/  S2R R15, SR_TID.X ;  /* 0x00000000000f7919 */ /* 0x000e620000002100 */
[----:B------:R-:W-:Y:S01]  /*3b60*/  MOV R17, 0x7f800000 ;  /* 0x7f80000000117802 */ /* 0x000fe20000000f00 */
[----:B0-----:R-:W-:-:S09]  /*3b70*/  UISETP.GE.AND UP0, UPT, UR4, 0x1, UPT ;  /* 0x000000010400788c */ /* 0x001fd2000bf06270 */
[----:B------:R-:W-:Y:S05]  /*3b80*/  BRA.U !UP0, `(.L_x_1568) ;  /* 0x0000016508187547 */ /* 0x000fea000b800000 */
[----:B------:R-:W1:Y:S02]  /*3b90*/  LDC.64 R26, c[0x0][0x380] ;  /* 0x0000e000ff1a7b82 */ /* 0x000e640000000a00 */
[----:B-1----:R-:W-:-:S05]  /*3ba0*/  IMAD.WIDE.U32 R26, R15, 0x8, R26 ;  /* 0x000000080f1a7825 */ /* 0x002fca00078e001a */
        /* <DEDUP_REMOVED lines=12> */
.L_x_1590:
        /* <DEDUP_REMOVED lines=26> */
.L_x_1571:
[----:B------:R-:W-:Y:S05]  /*3e10*/  BSYNC.RECONVERGENT B1 ;  /* 0x0000000000017941 */ /* 0x000fea0003800200 */
.L_x_1570:
        /* <DEDUP_REMOVED lines=16> */
.L_x_1573:
[----:B------:R-:W-:Y:S01]  /*3f20*/  FMUL.FTZ R9, R24, R3 ;  /* 0x0000000318097220 */ /* 0x000fe20000410000 */
[----:B------:R-:W-:-:S03]  /*3f30*/  FMUL.FTZ R2, R3, 0.5 ;  /* 0x3f00000003027820 */ /* 0x000fc60000410000 */
[----:B------:R-:W-:-:S04]  /*3f40*/  FFMA R0, -R9, R9, R24 ;  /* 0x0000000909007223 */ /* 0x000fc80000000118 */
[----:B------:R-:W-:-:S07]  /*3f50*/  FFMA R9, R0, R2, R9 ;  /* 0x0000000200097223 */ /* 0x000fce0000000009 */
.L_x_1574:
[----:B------:R-:W-:Y:S05]  /*3f60*/  BSYNC.RECONVERGENT B1 ;  /* 0x0000000000017941 */ /* 0x000fea0003800200 */
.L_x_1572:
        /* <DEDUP_REMOVED lines=24> */
.L_x_1576:
[----:B------:R-:W-:Y:S05]  /*40f0*/  BSYNC.RECONVERGENT B1 ;  /* 0x0000000000017941 */ /* 0x000fea0003800200 */
.L_x_1575:
        /* <DEDUP_REMOVED lines=16> */
.L_x_1578:
[----:B------:R-:W-:Y:S01]  /*4200*/  FMUL.FTZ R9, R24, R3 ;  /* 0x0000000318097220 */ /* 0x000fe20000410000 */
[----:B------:R-:W-:-:S03]  /*4210*/  FMUL.FTZ R2, R3, 0.5 ;  /* 0x3f00000003027820 */ /* 0x000fc60000410000 */
[----:B------:R-:W-:-:S04]  /*4220*/  FFMA R0, -R9, R9, R24 ;  /* 0x0000000909007223 */ /* 0x000fc80000000118 */
[----:B------:R-:W-:-:S07]  /*4230*/  FFMA R9, R0, R2, R9 ;  /* 0x0000000200097223 */ /* 0x000fce0000000009 */
.L_x_1579:
[----:B------:R-:W-:Y:S05]  /*4240*/  BSYNC.RECONVERGENT B1 ;  /* 0x0000000000017941 */ /* 0x000fea0003800200 */
.L_x_1577:
        /* <DEDUP_REMOVED lines=24> */
.L_x_1581:
[----:B------:R-:W-:Y:S05]  /*43d0*/  BSYNC.RECONVERGENT B1 ;  /* 0x0000000000017941 */ /* 0x000fea0003800200 */
.L_x_1580:
        /* <DEDUP_REMOVED lines=16> */
.L_x_1583:
[----:B------:R-:W-:Y:S01]  /*44e0*/  FMUL.FTZ R9, R24, R3 ;  /* 0x0000000318097220 */ /* 0x000fe20000410000 */
[----:B------:R-:W-:-:S03]  /*44f0*/  FMUL.FTZ R2, R3, 0.5 ;  /* 0x3f00000003027820 */ /* 0x000fc60000410000 */
[----:B------:R-:W-:-:S04]  /*4500*/  FFMA R0, -R9, R9, R24 ;  /* 0x0000000909007223 */ /* 0x000fc80000000118 */
[----:B------:R-:W-:-:S07]  /*4510*/  FFMA R9, R0, R2, R9 ;  /* 0x0000000200097223 */ /* 0x000fce0000000009 */
.L_x_1584:
[----:B------:R-:W-:Y:S05]  /*4520*/  BSYNC.RECONVERGENT B1 ;  /* 0x0000000000017941 */ /* 0x000fea0003800200 */
.L_x_1582:
        /* <DEDUP_REMOVED lines=24> */
.L_x_1586:
[----:B------:R-:W-:Y:S05]  /*46b0*/  BSYNC.RECONVERGENT B1 ;  /* 0x0000000000017941 */ /* 0x000fea0003800200 */
.L_x_1585:
        /* <DEDUP_REMOVED lines=16> */
.L_x_1588:
[----:B------:R-:W-:Y:S01]  /*47c0*/  FMUL.FTZ R9, R24, R3 ;  /* 0x0000000318097220 */ /* 0x000fe20000410000 */
[----:B------:R-:W-:-:S03]  /*47d0*/  FMUL.FTZ R2, R3, 0.5 ;  /* 0x3f00000003027820 */ /* 0x000fc60000410000 */
[----:B------:R-:W-:-:S04]  /*47e0*/  FFMA R0, -R9, R9, R24 ;  /* 0x0000000909007223 */ /* 0x000fc80000000118 */
[----:B------:R-:W-:-:S07]  /*47f0*/  FFMA R9, R0, R2, R9 ;  /* 0x0000000200097223 */ /* 0x000fce0000000009 */
.L_x_1589:
[----:B------:R-:W-:Y:S05]  /*4800*/  BSYNC.RECONVERGENT B1 ;  /* 0x0000000000017941 */ /* 0x000fea0003800200 */
.L_x_1587:
[----:B------:R-:W-:-:S04]  /*4810*/  FSETP.GEU.AND P0, PT, R9, R16, PT ;  /* 0x000000100900720b */ /* 0x000fc80003f0e000 */
[----:B------:R-:W-:Y:S01]  /*4820*/  FSEL R16, R9, R16, !P0 ;  /* 0x0000001009107208 */ /* 0x000fe20004000000 */
[----:B------:R-:W-:Y:S08]  /*4830*/  @P3 BRA `(.L_x_1590) ;  /* 0xfffffff4000c3947 */ /* 0x000ff0000383ffff */
.L_x_1569:
        /* <DEDUP_REMOVED lines=32> */
.L_x_1594:
[----:B------:R-:W-:Y:S05]  /*4a40*/  BSYNC.RECONVERGENT B1 ;  /* 0x0000000000017941 */ /* 0x000fea0003800200 */
.L_x_1593:
        /* <DEDUP_REMOVED lines=16> */
.L_x_1596:
[----:B------:R-:W-:Y:S01]  /*4b50*/  FMUL.FTZ R9, R20, R3 ;  /* 0x0000000314097220 */ /* 0x000fe20000410000 */
[----:B------:R-:W-:-:S03]  /*4b60*/  FMUL.FTZ R2, R3, 0.5 ;  /* 0x3f00000003027820 */ /* 0x000fc60000410000 */
[----:B------:R-:W-:-:S04]  /*4b70*/  FFMA R0, -R9, R9, R20 ;  /* 0x0000000909007223 */ /* 0x000fc80000000114 */
[----:B------:R-:W-:-:S07]  /*4b80*/  FFMA R9, R0, R2, R9 ;  /* 0x0000000200097223 */ /* 0x000fce0000000009 */
.L_x_1597:
[----:B------:R-:W-:Y:S05]  /*4b90*/  BSYNC.RECONVERGENT B1 ;  /* 0x0000000000017941 */ /* 0x000fea0003800200 */
.L_x_1595:
        /* <DEDUP_REMOVED lines=27> */
.L_x_1599:
[----:B------:R-:W-:Y:S05]  /*4d50*/  BSYNC.RECONVERGENT B1 ;  /* 0x0000000000017941 */ /* 0x000fea0003800200 */
.L_x_1598:
        /* <DEDUP_REMOVED lines=16> */
.L_x_1601:
[----:B------:R-:W-:Y:S01]  /*4e60*/  FMUL.FTZ R9, R20, R3 ;  /* 0x0000000314097220 */ /* 0x000fe20000410000 */
[----:B------:R-:W-:-:S03]  /*4e70*/  FMUL.FTZ R2, R3, 0.5 ;  /* 0x3f00000003027820 */ /* 0x000fc60000410000 */
[----:B------:R-:W-:-:S04]  /*4e80*/  FFMA R0, -R9, R9, R20 ;  /* 0x0000000909007223 */ /* 0x000fc80000000114 */
[----:B------:R-:W-:-:S07]  /*4e90*/  FFMA R9, R0, R2, R9 ;  /* 0x0000000200097223 */ /* 0x000fce0000000009 */
.L_x_1602:
[----:B------:R-:W-:Y:S05]  /*4ea0*/  BSYNC.RECONVERGENT B1 ;  /* 0x0000000000017941 */ /* 0x000fea0003800200 */
.L_x_1600:
[----:B------:R-:W-:Y:S02]  /*4eb0*/  FSETP.GEU.AND P0, PT, R9, R16, PT ;  /* 0x000000100900720b */ /* 0x000fe40003f0e000 */
[----:B------:R-:W-:Y:S02]  /*4ec0*/  IADD3 R17, PT, PT, -R17, R18, RZ ;  /* 0x0000001211117210 */ /* 0x000fe40007ffe1ff */
[----:B------:R-:W-:-:S09]  /*4ed0*/  FSEL R16, R9, R16, !P0 ;  /* 0x0000001009107208 */ /* 0x000fd20004000000 */
.L_x_1592:
        /* <DEDUP_REMOVED lines=29> */
.L_x_1604:
[----:B------:R-:W-:Y:S05]  /*50b0*/  BSYNC.RECONVERGENT B1 ;  /* 0x0000000000017941 */ /* 0x000fea0003800200 */
.L_x_1603:
        /* <DEDUP_REMOVED lines=16> */
.L_x_1606:
[----:B------:R-:W-:Y:S01]  /*51c0*/  FMUL.FTZ R9, R18, R3 ;  /* 0x0000000312097220 */ /* 0x000fe20000410000 */
[----:B------:R-:W-:-:S03]  /*51d0*/  FMUL.FTZ R2, R3, 0.5 ;  /* 0x3f00000003027820 */ /* 0x000fc60000410000 */
[----:B------:R-:W-:-:S04]  /*51e0*/  FFMA R0, -R9, R9, R18 ;  /* 0x0000000909007223 */ /* 0x000fc80000000112 */
[----:B------:R-:W-:-:S07]  /*51f0*/  FFMA R9, R0, R2, R9 ;  /* 0x0000000200097223 */ /* 0x000fce0000000009 */
.L_x_1607:
[----:B------:R-:W-:Y:S05]  /*5200*/  BSYNC.RECONVERGENT B1 ;  /* 0x0000000000017941 */ /* 0x000fea0003800200 */
.L_x_1605:
[----:B------:R-:W-:-:S04]  /*5210*/  FSETP.GEU.AND P0, PT, R9, R16, PT ;  /* 0x000000100900720b */ /* 0x000fc80003f0e000 */
[----:B------:R-:W-:-:S09]  /*5220*/  FSEL R16, R9, R16, !P0 ;  /* 0x0000001009107208 */ /* 0x000fd20004000000 */
.L_x_1591:
        /* <DEDUP_REMOVED lines=10> */
.L_x_1629:
[----:B------:R-:W-:-:S05]  /*52d0*/  SHF.L.U32 R23, R19, 0x1, RZ ;  /* 0x0000000113177819 */ /* 0x000fca00000006ff */
[----:B-1----:R-:W-:-:S05]  /*52e0*/  IMAD.WIDE.U32 R22, R23, 0x8, R20 ;  /* 0x0000000817167825 */ /* 0x002fca00078e0014 */
        /* <DEDUP_REMOVED lines=24> */
.L_x_1610:
[----:B------:R-:W-:Y:S05]  /*5470*/  BSYNC.RECONVERGENT B1 ;  /* 0x0000000000017941 */ /* 0x000fea0003800200 */
.L_x_1609:
        /* <DEDUP_REMOVED lines=16> */
.L_x_1612:
[----:B------:R-:W-:Y:S01]  /*5580*/  FMUL.FTZ R9, R24, R3 ;  /* 0x0000000318097220 */ /* 0x000fe20000410000 */
[----:B------:R-:W-:-:S03]  /*5590*/  FMUL.FTZ R2, R3, 0.5 ;  /* 0x3f00000003027820 */ /* 0x000fc60000410000 */
[----:B------:R-:W-:-:S04]  /*55a0*/  FFMA R0, -R9, R9, R24 ;  /* 0x0000000909007223 */ /* 0x000fc80000000118 */
[----:B------:R-:W-:-:S07]  /*55b0*/  FFMA R9, R0, R2, R9 ;  /* 0x0000000200097223 */ /* 0x000fce0000000009 */
.L_x_1613:
[----:B------:R-:W-:Y:S05]  /*55c0*/  BSYNC.RECONVERGENT B1 ;  /* 0x0000000000017941 */ /* 0x000fea0003800200 */
.L_x_1611:
        /* <DEDUP_REMOVED lines=24> */
.L_x_1615:
[----:B------:R-:W-:Y:S05]  /*5750*/  BSYNC.RECONVERGENT B1 ;  /* 0x0000000000017941 */ /* 0x000fea0003800200 */
.L_x_1614:
        /* <DEDUP_REMOVED lines=16> */
.L_x_1617:
[----:B------:R-:W-:Y:S01]  /*5860*/  FMUL.FTZ R9, R24, R3 ;  /* 0x0000000318097220 */ /* 0x000fe20000410000 */
[----:B------:R-:W-:-:S03]  /*5870*/  FMUL.FTZ R2, R3, 0.5 ;  /* 0x3f00000003027820 */ /* 0x000fc60000410000 */
[----:B------:R-:W-:-:S04]  /*5880*/  FFMA R0, -R9, R9, R24 ;  /* 0x0000000909007223 */ /* 0x000fc80000000118 */
[----:B------:R-:W-:-:S07]  /*5890*/  FFMA R9, R0, R2, R9 ;  /* 0x0000000200097223 */ /* 0x000fce0000000009 */
.L_x_1618:
[----:B------:R-:W-:Y:S05]  /*58a0*/  BSYNC.RECONVERGENT B1 ;  /* 0x0000000000017941 */ /* 0x000fea0003800200 */
.L_x_1616:
        /* <DEDUP_REMOVED lines=24> */
.L_x_1620:
[----:B------:R-:W-:Y:S05]  /*5a30*/  BSYNC.RECONVERGENT B1 ;  /* 0x0000000000017941 */ /* 0x000fea0003800200 */
.L_x_1619:
        /* <DEDUP_REMOVED lines=16> */
.L_x_1622:
[----:B------:R-:W-:Y:S01]  /*5b40*/  FMUL.FTZ R9, R24, R3 ;  /* 0x0000000318097220 */ /* 0x000fe20000410000 */
[----:B------:R-:W-:-:S03]  /*5b50*/  FMUL.FTZ R2, R3, 0.5 ;  /* 0x3f00000003027820 */ /* 0x000fc60000410000 */
[----:B------:R-:W-:-:S04]  /*5b60*/  FFMA R0, -R9, R9, R24 ;  /* 0x0000000909007223 */ /* 0x000fc80000000118 */
[----:B------:R-:W-:-:S07]  /*5b70*/  FFMA R9, R0, R2, R9 ;  /* 0x0000000200097223 */ /* 0x000fce0000000009 */
.L_x_1623:
[----:B------:R-:W-:Y:S05]  /*5b80*/  BSYNC.RECONVERGENT B1 ;  /* 0x0000000000017941 */ /* 0x000fea0003800200 */
.L_x_1621:
        /* <DEDUP_REMOVED lines=24> */
.L_x_1625:
[----:B------:R-:W-:Y:S05]  /*5d10*/  BSYNC.RECONVERGENT B1 ;  /* 0x0000000000017941 */ /* 0x000fea0003800200 */
.L_x_1624:
        /* <DEDUP_REMOVED lines=16> */
.L_x_1627:
[----:B------:R-:W-:Y:S01]  /*5e20*/  FMUL.FTZ R9, R24, R3 ;  /* 0x0000000318097220 */ /* 0x000fe20000410000 */
[----:B------:R-:W-:-:S03]  /*5e30*/  FMUL.FTZ R2, R3, 0.5 ;  /* 0x3f00000003027820 */ /* 0x000fc60000410000 */
[----:B------:R-:W-:-:S04]  /*5e40*/  FFMA R0, -R9, R9, R24 ;  /* 0x0000000909007223 */ /* 0x000fc80000000118 */
[----:B------:R-:W-:-:S07]  /*5e50*/  FFMA R9, R0, R2, R9 ;  /* 0x0000000200097223 */ /* 0x000fce0000000009 */
.L_x_1628:
[----:B------:R-:W-:Y:S05]  /*5e60*/  BSYNC.RECONVERGENT B1 ;  /* 0x0000000000017941 */ /* 0x000fea0003800200 */
.L_x_1626:
[----:B------:R-:W-:-:S04]  /*5e70*/  FSETP.GEU.AND P0, PT, R9, R17, PT ;  /* 0x000000110900720b */ /* 0x000fc80003f0e000 */
[----:B------:R-:W-:Y:S01]  /*5e80*/  FSEL R17, R9, R17, !P0 ;  /* 0x0000001109117208 */ /* 0x000fe20004000000 */
[----:B------:R-:W-:Y:S08]  /*5e90*/  @P3 BRA `(.L_x_1629) ;  /* 0xfffffff4000c3947 */ /* 0x000ff0000383ffff */
.L_x_1608:
        /* <DEDUP_REMOVED lines=29> */
.L_x_1633:
[----:B------:R-:W-:Y:S05]  /*6070*/  BSYNC.RECONVERGENT B1 ;  /* 0x0000000000017941 */ /* 0x000fea0003800200 */
.L_x_1632:
        /* <DEDUP_REMOVED lines=16> */
.L_x_1635:
[----:B------:R-:W-:Y:S01]  /*6180*/  FMUL.FTZ R9, R20, R3 ;  /* 0x0000000314097220 */ /* 0x000fe20000410000 */
[----:B------:R-:W-:-:S03]  /*6190*/  FMUL.FTZ R2, R3, 0.5 ;  /* 0x3f00000003027820 */ /* 0x000fc60000410000 */
[----:B------:R-:W-:-:S04]  /*61a0*/  FFMA R0, -R9, R9, R20 ;  /* 0x0000000909007223 */ /* 0x000fc80000000114 */
[----:B------:R-:W-:-:S07]  /*61b0*/  FFMA R9, R0, R2, R9 ;  /* 0x0000000200097223 */ /* 0x000fce0000000009 */
.L_x_1636:
[----:B------:R-:W-:Y:S05]  /*61c0*/  BSYNC.RECONVERGENT B1 ;  /* 0x0000000000017941 */ /* 0x000fea0003800200 */
.L_x_1634:
        /* <DEDUP_REMOVED lines=27> */
.L_x_1638:
[----:B------:R-:W-:Y:S05]  /*6380*/  BSYNC.RECONVERGENT B1 ;  /* 0x0000000000017941 */ /* 0x000fea0003800200 */
.L_x_1637:
        /* <DEDUP_REMOVED lines=16> */
.L_x_1640:
[----:B------:R-:W-:Y:S01]  /*6490*/  FMUL.FTZ R9, R20, R3 ;  /* 0x0000000314097220 */ /* 0x000fe20000410000 */
[----:B------:R-:W-:-:S03]  /*64a0*/  FMUL.FTZ R2, R3, 0.5 ;  /* 0x3f00000003027820 */ /* 0x000fc60000410000 */
[----:B------:R-:W-:-:S04]  /*64b0*/  FFMA R0, -R9, R9, R20 ;  /* 0x0000000909007223 */ /* 0x000fc80000000114 */
[----:B------:R-:W-:-:S07]  /*64c0*/  FFMA R9, R0, R2, R9 ;  /* 0x0000000200097223 */ /* 0x000fce0000000009 */
.L_x_1641:
[----:B------:R-:W-:Y:S05]  /*64d0*/  BSYNC.RECONVERGENT B1 ;  /* 0x0000000000017941 */ /* 0x000fea0003800200 */
.L_x_1639:
[C---:B------:R-:W-:Y:S02]  /*64e0*/  FSETP.GEU.AND P0, PT, R9.reuse, R17, PT ;  /* 0x000000110900720b */ /* 0x040fe40003f0e000 */
[----:B------:R-:W-:Y:S02]  /*64f0*/  IADD3 R18, PT, PT, -R18, R19, RZ ;  /* 0x0000001312127210 */ /* 0x000fe40007ffe1ff */
[----:B------:R-:W-:-:S09]  /*6500*/  FSEL R17, R9, R17, !P0 ;  /* 0x0000001109117208 */ /* 0x000fd20004000000 */
.L_x_1631:
        /* <DEDUP_REMOVED lines=29> */
.L_x_1643:
[----:B------:R-:W-:Y:S05]  /*66e0*/  BSYNC.RECONVERGENT B1 ;  /* 0x0000000000017941 */ /* 0x000fea0003800200 */
.L_x_1642:
        /* <DEDUP_REMOVED lines=16> */
.L_x_1645:
[----:B------:R-:W-:Y:S01]  /*67f0*/  FMUL.FTZ R9, R18, R3 ;  /* 0x0000000312097220 */ /* 0x000fe20000410000 */
[----:B------:R-:W-:-:S03]  /*6800*/  FMUL.FTZ R2, R3, 0.5 ;  /* 0x3f00000003027820 */ /* 0x000fc60000410000 */
[----:B------:R-:W-:-:S04]  /*6810*/  FFMA R0, -R9, R9, R18 ;  /* 0x0000000909007223 */ /* 0x000fc80000000112 */
[----:B------:R-:W-:-:S07]  /*6820*/  FFMA R9, R0, R2, R9 ;  /* 0x0000000200097223 */ /* 0x000fce0000000009 */
.L_x_1646:
[----:B------:R-:W-:Y:S05]  /*6830*/  BSYNC.RECONVERGENT B1 ;  /* 0x0000000000017941 */ /* 0x000fea0003800200 */
.L_x_1644:
[----:B------:R-:W-:-:S04]  /*6840*/  FSETP.GEU.AND P0, PT, R9, R17, PT ;  /* 0x000000110900720b */ /* 0x000fc80003f0e000 */
[----:B------:R-:W-:-:S09]  /*6850*/  FSEL R17, R9, R17, !P0 ;  /* 0x0000001109117208 */ /* 0x000fd20004000000 */
.L_x_1630:
        /* <DEDUP_REMOVED lines=10> */
.L_x_1668:
        /* <DEDUP_REMOVED lines=26> */
.L_x_1649:
[----:B------:R-:W-:Y:S05]  /*6aa0*/  BSYNC.RECONVERGENT B1 ;  /* 0x0000000000017941 */ /* 0x000fea0003800200 */
.L_x_1648:
        /* <DEDUP_REMOVED lines=16> */
.L_x_1651:
[----:B------:R-:W-:Y:S01]  /*6bb0*/  FMUL.FTZ R9, R28, R3 ;  /* 0x000000031c097220 */ /* 0x000fe20000410000 */
[----:B------:R-:W-:-:S03]  /*6bc0*/  FMUL.FTZ R2, R3, 0.5 ;  /* 0x3f00000003027820 */ /* 0x000fc60000410000 */
[----:B------:R-:W-:-:S04]  /*6bd0*/  FFMA R0, -R9, R9, R28 ;  /* 0x0000000909007223 */ /* 0x000fc8000000011c */
[----:B------:R-:W-:-:S07]  /*6be0*/  FFMA R9, R0, R2, R9 ;  /* 0x0000000200097223 */ /* 0x000fce0000000009 */
.L_x_1652:
[----:B------:R-:W-:Y:S05]  /*6bf0*/  BSYNC.RECONVERGENT B1 ;  /* 0x0000000000017941 */ /* 0x000fea0003800200 */
.L_x_1650:
        /* <DEDUP_REMOVED lines=24> */
.L_x_1654:
[----:B------:R-:W-:Y:S05]  /*6d80*/  BSYNC.RECONVERGENT B1 ;  /* 0x0000000000017941 */ /* 0x000fea0003800200 */
.L_x_1653:
        /* <DEDUP_REMOVED lines=16> */
.L_x_1656:
[----:B------:R-:W-:Y:S01]  /*6e90*/  FMUL.FTZ R9, R28, R3 ;  /* 0x000000031c097220 */ /* 0x000fe20000410000 */
[----:B------:R-:W-:-:S03]  /*6ea0*/  FMUL.FTZ R2, R3, 0.5 ;  /* 0x3f00000003027820 */ /* 0x000fc60000410000 */
[----:B------:R-:W-:-:S04]  /*6eb0*/  FFMA R0, -R9, R9, R28 ;  /* 0x0000000909007223 */ /* 0x000fc8000000011c */
[----:B------:R-:W-:-:S07]  /*6ec0*/  FFMA R9, R0, R2, R9 ;  /* 0x0000000200097223 */ /* 0x000fce0000000009 */
.L_x_1657:
[----:B------:R-:W-:Y:S05]  /*6ed0*/  BSYNC.RECONVERGENT B1 ;  /* 0x0000000000017941 */ /* 0x000fea0003800200 */
.L_x_1655:
        /* <DEDUP_REMOVED lines=24> */
.L_x_1659:
[----:B------:R-:W-:Y:S05]  /*7060*/  BSYNC.RECONVERGENT B1 ;  /* 0x0000000000017941 */ /* 0x000fea0003800200 */
.L_x_1658:
        /* <DEDUP_REMOVED lines=16> */
.L_x_1661:
[----:B------:R-:W-:Y:S01]  /*7170*/  FMUL.FTZ R9, R28, R3 ;  /* 0x000000031c097220 */ /* 0x000fe20000410000 */
[----:B------:R-:W-:-:S03]  /*7180*/  FMUL.FTZ R2, R3, 0.5 ;  /* 0x3f00000003027820 */ /* 0x000fc60000410000 */
[----:B------:R-:W-:-:S04]  /*7190*/  FFMA R0, -R9, R9, R28 ;  /* 0x0000000909007223 */ /* 0x000fc8000000011c */
[----:B------:R-:W-:-:S07]  /*71a0*/  FFMA R9, R0, R2, R9 ;  /* 0x0000000200097223 */ /* 0x000fce0000000009 */
.L_x_1662:
[----:B------:R-:W-:Y:S05]  /*71b0*/  BSYNC.RECONVERGENT B1 ;  /* 0x0000000000017941 */ /* 0x000fea0003800200 */
.L_x_1660:
        /* <DEDUP_REMOVED lines=24> */
.L_x_1664:
[----:B------:R-:W-:Y:S05]  /*7340*/  BSYNC.RECONVERGENT B1 ;  /* 0x0000000000017941 */ /* 0x000fea0003800200 */
.L_x_1663:
        /* <DEDUP_REMOVED lines=16> */
.L_x_1666:
[----:B------:R-:W-:Y:S01]  /*7450*/  FMUL.FTZ R9, R28, R3 ;  /* 0x000000031c097220 */ /* 0x000fe20000410000 */
[----:B------:R-:W-:-:S03]  /*7460*/  FMUL.FTZ R2, R3, 0.5 ;  /* 0x3f00000003027820 */ /* 0x000fc60000410000 */
[----:B------:R-:W-:-:S04]  /*7470*/  FFMA R0, -R9, R9, R28 ;  /* 0x0000000909007223 */ /* 0x000fc8000000011c */
[----:B------:R-:W-:-:S07]  /*7480*/  FFMA R9, R0, R2, R9 ;  /* 0x0000000200097223 */ /* 0x000fce0000000009 */
.L_x_1667:
[----:B------:R-:W-:Y:S05]  /*7490*/  BSYNC.RECONVERGENT B1 ;  /* 0x0000000000017941 */ /* 0x000fea0003800200 */
.L_x_1665:
[----:B------:R-:W-:-:S04]  /*74a0*/  FSETP.GEU.AND P0, PT, R9, R18, PT ;  /* 0x000000120900720b */ /* 0x000fc80003f0e000 */
[----:B------:R-:W-:Y:S01]  /*74b0*/  FSEL R18, R9, R18, !P0 ;  /* 0x0000001209127208 */ /* 0x000fe20004000000 */
[----:B------:R-:W-:Y:S08]  /*74c0*/  @P3 BRA `(.L_x_1668) ;  /* 0xfffffff4000c3947 */ /* 0x000ff0000383ffff */
.L_x_1647:
        /* <DEDUP_REMOVED lines=29> */
.L_x_1672:
[----:B------:R-:W-:Y:S05]  /*76a0*/  BSYNC.RECONVERGENT B1 ;  /* 0x0000000000017941 */ /* 0x000fea0003800200 */
.L_x_1671:
        /* <DEDUP_REMOVED lines=16> */
.L_x_1674:
[----:B------:R-:W-:Y:S01]  /*77b0*/  FMUL.FTZ R9, R22, R3 ;  /* 0x0000000316097220 */ /* 0x000fe20000410000 */
[----:B------:R-:W-:-:S03]  /*77c0*/  FMUL.FTZ R2, R3, 0.5 ;  /* 0x3f00000003027820 */ /* 0x000fc60000410000 */
[----:B------:R-:W-:-:S04]  /*77d0*/  FFMA R0, -R9, R9, R22 ;  /* 0x0000000909007223 */ /* 0x000fc80000000116 */
[----:B------:R-:W-:-:S07]  /*77e0*/  FFMA R9, R0, R2, R9 ;  /* 0x0000000200097223 */ /* 0x000fce0000000009 */
.L_x_1675:
[----:B------:R-:W-:Y:S05]  /*77f0*/  BSYNC.RECONVERGENT B1 ;  /* 0x0000000000017941 */ /* 0x000fea0003800200 */
.L_x_1673:
        /* <DEDUP_REMOVED lines=27> */
.L_x_1677:
[----:B------:R-:W-:Y:S05]  /*79b0*/  BSYNC.RECONVERGENT B1 ;  /* 0x0000000000017941 */ /* 0x000fea0003800200 */
.L_x_1676:
        /* <DEDUP_REMOVED lines=16> */
.L_x_1679:
[----:B------:R-:W-:Y:S01]  /*7ac0*/  FMUL.FTZ R9, R22, R3 ;  /* 0x0000000316097220 */ /* 0x000fe20000410000 */
[----:B------:R-:W-:-:S03]  /*7ad0*/  FMUL.FTZ R2, R3, 0.5 ;  /* 0x3f00000003027820 */ /* 0x000fc60000410000 */
[----:B------:R-:W-:-:S04]  /*7ae0*/  FFMA R0, -R9, R9, R22 ;  /* 0x0000000909007223 */ /* 0x000fc80000000116 */
[----:B------:R-:W-:-:S07]  /*7af0*/  FFMA R9, R0, R2, R9 ;  /* 0x0000000200097223 */ /* 0x000fce0000000009 */
.L_x_1680:
[----:B------:R-:W-:Y:S05]  /*7b00*/  BSYNC.RECONVERGENT B1 ;  /* 0x0000000000017941 */ /* 0x000fea0003800200 */
.L_x_1678:
[----:B------:R-:W-:Y:S02]  /*7b10*/  FSETP.GEU.AND P0, PT, R9, R18, PT ;  /* 0x000000120900720b */ /* 0x000fe40003f0e000 */
[----:B------:R-:W-:Y:S02]  /*7b20*/  IADD3 R19, PT, PT, -R19, R20, RZ ;  /* 0x0000001413137210 */ /* 0x000fe40007ffe1ff */
[----:B------:R-:W-:-:S09]  /*7b30*/  FSEL R18, R9, R18, !P0 ;  /* 0x0000001209127208 */ /* 0x000fd20004000000 */
.L_x_1670:
        /* <DEDUP_REMOVED lines=29> */
.L_x_1682:
[----:B------:R-:W-:Y:S05]  /*7d10*/  BSYNC.RECONVERGENT B1 ;  /* 0x0000000000017941 */ /* 0x000fea0003800200 */
.L_x_1681:
        /* <DEDUP_REMOVED lines=16> */
.L_x_1684:
[----:B------:R-:W-:Y:S01]  /*7e20*/  FMUL.FTZ R9, R20, R3 ;  /* 0x0000000314097220 */ /* 0x000fe20000410000 */
[----:B------:R-:W-:-:S03]  /*7e30*/  FMUL.FTZ R2, R3, 0.5 ;  /* 0x3f00000003027820 */ /* 0x000fc60000410000 */
[----:B------:R-:W-:-:S04]  /*7e40*/  FFMA R0, -R9, R9, R20 ;  /* 0x0000000909007223 */ /* 0x000fc80000000114 */
[----:B------:R-:W-:-:S07]  /*7e50*/  FFMA R9, R0, R2, R9 ;  /* 0x0000000200097223 */ /* 0x000fce0000000009 */
.L_x_1685:
[----:B------:R-:W-:Y:S05]  /*7e60*/  BSYNC.RECONVERGENT B1 ;  /* 0x0000000000017941 */ /* 0x000fea0003800200 */
.L_x_1683:
[----:B------:R-:W-:-:S04]  /*7e70*/  FSETP.GEU.AND P0, PT, R9, R18, PT ;  /* 0x000000120900720b */ /* 0x000fc80003f0e000 */
[----:B------:R-:W-:-:S09]  /*7e80*/  FSEL R18, R9, R18, !P0 ;  /* 0x0000001209127208 */ /* 0x000fd20004000000 */
.L_x_1669:
        /* <DEDUP_REMOVED lines=10> */
.L_x_1707:
        /* <DEDUP_REMOVED lines=26> */
.L_x_1688:
[----:B------:R-:W-:Y:S05]  /*80d0*/  BSYNC.RECONVERGENT B1 ;  /* 0x0000000000017941 */ /* 0x000fea0003800200 */
.L_x_1687:
        /* <DEDUP_REMOVED lines=16> */
.L_x_1690:
[----:B------:R-:W-:Y:S01]  /*81e0*/  FMUL.FTZ R9, R28, R3 ;  /* 0x000000031c097220 */ /* 0x000fe20000410000 */
[----:B------:R-:W-:-:S03]  /*81f0*/  FMUL.FTZ R2, R3, 0.5 ;  /* 0x3f00000003027820 */ /* 0x000fc60000410000 */
[----:B------:R-:W-:-:S04]  /*8200*/  FFMA R0, -R9, R9, R28 ;  /* 0x0000000909007223 */ /* 0x000fc8000000011c */
[----:B------:R-:W-:-:S07]  /*8210*/  FFMA R9, R0, R2, R9 ;  /* 0x0000000200097223 */ /* 0x000fce0000000009 */
.L_x_1691:
[----:B------:R-:W-:Y:S05]  /*8220*/  BSYNC.RECONVERGENT B1 ;  /* 0x0000000000017941 */ /* 0x000fea0003800200 */
.L_x_1689:
        /* <DEDUP_REMOVED lines=24> */
.L_x_1693:
[----:B------:R-:W-:Y:S05]  /*83b0*/  BSYNC.RECONVERGENT B1 ;  /* 0x0000000000017941 */ /* 0x000fea0003800200 */
.L_x_1692:
        /* <DEDUP_REMOVED lines=16> */
.L_x_1695:
[----:B------:R-:W-:Y:S01]  /*84c0*/  FMUL.FTZ R9, R28, R3 ;  /* 0x000000031c097220 */ /* 0x000fe20000410000 */
[----:B------:R-:W-:-:S03]  /*84d0*/  FMUL.FTZ R2, R3, 0.5 ;  /* 0x3f00000003027820 */ /* 0x000fc60000410000 */
[----:B------:R-:W-:-:S04]  /*84e0*/  FFMA R0, -R9, R9, R28 ;  /* 0x0000000909007223 */ /* 0x000fc8000000011c */
[----:B------:R-:W-:-:S07]  /*84f0*/  FFMA R9, R0, R2, R9 ;  /* 0x0000000200097223 */ /* 0x000fce0000000009 */
.L_x_1696:
[----:B------:R-:W-:Y:S05]  /*8500*/  BSYNC.RECONVERGENT B1 ;  /* 0x0000000000017941 */ /* 0x000fea0003800200 */
.L_x_1694:
        /* <DEDUP_REMOVED lines=24> */
.L_x_1698:
[----:B------:R-:W-:Y:S05]  /*8690*/  BSYNC.RECONVERGENT B1 ;  /* 0x0000000000017941 */ /* 0x000fea0003800200 */
.L_x_1697:
        /* <DEDUP_REMOVED lines=16> */
.L_x_1700:
[----:B------:R-:W-:Y:S01]  /*87a0*/  FMUL.FTZ R9, R28, R3 ;  /* 0x000000031c097220 */ /* 0x000fe20000410000 */
[----:B------:R-:W-:-:S03]  /*87b0*/  FMUL.FTZ R2, R3, 0.5 ;  /* 0x3f00000003027820 */ /* 0x000fc60000410000 */
[----:B------:R-:W-:-:S04]  /*87c0*/  FFMA R0, -R9, R9, R28 ;  /* 0x0000000909007223 */ /* 0x000fc8000000011c */
[----:B------:R-:W-:-:S07]  /*87d0*/  FFMA R9, R0, R2, R9 ;  /* 0x0000000200097223 */ /* 0x000fce0000000009 */
.L_x_1701:
[----:B------:R-:W-:Y:S05]  /*87e0*/  BSYNC.RECONVERGENT B1 ;  /* 0x0000000000017941 */ /* 0x000fea0003800200 */
.L_x_1699:
        /* <DEDUP_REMOVED lines=24> */
.L_x_1703:
[----:B------:R-:W-:Y:S05]  /*8970*/  BSYNC.RECONVERGENT B1 ;  /* 0x0000000000017941 */ /* 0x000fea0003800200 */
.L_x_1702:
        /* <DEDUP_REMOVED lines=16> */
.L_x_1705:
[----:B------:R-:W-:Y:S01]  /*8a80*/  FMUL.FTZ R9, R28, R3 ;  /* 0x000000031c097220 */ /* 0x000fe20000410000 */
[----:B------:R-:W-:-:S03]  /*8a90*/  FMUL.FTZ R2, R3, 0.5 ;  /* 0x3f00000003027820 */ /* 0x000fc60000410000 */
[----:B------:R-:W-:-:S04]  /*8aa0*/  FFMA R0, -R9, R9, R28 ;  /* 0x0000000909007223 */ /* 0x000fc8000000011c */
[----:B------:R-:W-:-:S07]  /*8ab0*/  FFMA R9, R0, R2, R9 ;  /* 0x0000000200097223 */ /* 0x000fce0000000009 */
.L_x_1706:
[----:B------:R-:W-:Y:S05]  /*8ac0*/  BSYNC.RECONVERGENT B1 ;  /* 0x0000000000017941 */ /* 0x000fea0003800200 */
.L_x_1704:
[----:B------:R-:W-:-:S04]  /*8ad0*/  FSETP.GEU.AND P0, PT, R9, R19, PT ;  /* 0x000000130900720b */ /* 0x000fc80003f0e000 */
[----:B------:R-:W-:Y:S01]  /*8ae0*/  FSEL R19, R9, R19, !P0 ;  /* 0x0000001309137208 */ /* 0x000fe20004000000 */
[----:B------:R-:W-:Y:S08]  /*8af0*/  @P3 BRA `(.L_x_1707) ;  /* 0xfffffff4000c3947 */ /* 0x000ff0000383ffff */
.L_x_1686:
        /* <DEDUP_REMOVED lines=29> */
.L_x_1711:
[----:B------:R-:W-:Y:S05]  /*8cd0*/  BSYNC.RECONVERGENT B1 ;  /* 0x0000000000017941 */ /* 0x000fea0003800200 */
.L_x_1710:
        /* <DEDUP_REMOVED lines=16> */
.L_x_1713:
[----:B------:R-:W-:Y:S01]  /*8de0*/  FMUL.FTZ R9, R22, R3 ;  /* 0x0000000316097220 */ /* 0x000fe20000410000 */
[----:B------:R-:W-:-:S03]  /*8df0*/  FMUL.FTZ R2, R3, 0.5 ;  /* 0x3f00000003027820 */ /* 0x000fc60000410000 */
[----:B------:R-:W-:-:S04]  /*8e00*/  FFMA R0, -R9, R9, R22 ;  /* 0x0000000909007223 */ /* 0x000fc80000000116 */
[----:B------:R-:W-:-:S07]  /*8e10*/  FFMA R9, R0, R2, R9 ;  /* 0x0000000200097223 */ /* 0x000fce0000000009 */
.L_x_1714:
[----:B------:R-:W-:Y:S05]  /*8e20*/  BSYNC.RECONVERGENT B1 ;  /* 0x0000000000017941 */ /* 0x000fea0003800200 */
.L_x_1712:
        /* <DEDUP_REMOVED lines=27> */
.L_x_1716:
[----:B------:R-:W-:Y:S05]  /*8fe0*/  BSYNC.RECONVERGENT B1 ;  /* 0x0000000000017941 */ /* 0x000fea0003800200 */
.L_x_1715:
        /* <DEDUP_REMOVED lines=16> */
.L_x_1718:
[----:B------:R-:W-:Y:S01]  /*90f0*/  FMUL.FTZ R9, R22, R3 ;  /* 0x0000000316097220 */ /* 0x000fe20000410000 */
[----:B------:R-:W-:-:S03]  /*9100*/  FMUL.FTZ R2, R3, 0.5 ;  /* 0x3f00000003027820 */ /* 0x000fc60000410000 */
[----:B------:R-:W-:-:S04]  /*9110*/  FFMA R0, -R9, R9, R22 ;  /* 0x0000000909007223 */ /* 0x000fc80000000116 */
[----:B------:R-:W-:-:S07]  /*9120*/  FFMA R9, R0, R2, R9 ;  /* 0x0000000200097223 */ /* 0x000fce0000000009 */
.L_x_1719:
[----:B------:R-:W-:Y:S05]  /*9130*/  BSYNC.RECONVERGENT B1 ;  /* 0x0000000000017941 */ /* 0x000fea0003800200 */
.L_x_1717:
[C---:B------:R-:W-:Y:S02]  /*9140*/  FSETP.GEU.AND P0, PT, R9.reuse, R19, PT ;  /* 0x000000130900720b */ /* 0x040fe40003f0e000 */
[----:B------:R-:W-:Y:S02]  /*9150*/  IADD3 R20, PT, PT, -R20, R21, RZ ;  /* 0x0000001514147210 */ /* 0x000fe40007ffe1ff */
[----:B------:R-:W-:-:S09]  /*9160*/  FSEL R19, R9, R19, !P0 ;  /* 0x0000001309137208 */ /* 0x000fd20004000000 */
.L_x_1709:
        /* <DEDUP_REMOVED lines=29> */
.L_x_1721:
[----:B------:R-:W-:Y:S05]  /*9340*/  BSYNC.RECONVERGENT B1 ;  /* 0x0000000000017941 */ /* 0x000fea0003800200 */
.L_x_1720:
        /* <DEDUP_REMOVED lines=16> */
.L_x_1723:
[----:B------:R-:W-:Y:S01]  /*9450*/  FMUL.FTZ R9, R20, R3 ;  /* 0x0000000314097220 */ /* 0x000fe20000410000 */
[----:B------:R-:W-:-:S03]  /*9460*/  FMUL.FTZ R2, R3, 0.5 ;  /* 0x3f00000003027820 */ /* 0x000fc60000410000 */
[----:B------:R-:W-:-:S04]  /*9470*/  FFMA R0, -R9, R9, R20 ;  /* 0x0000000909007223 */ /* 0x000fc80000000114 */
[----:B------:R-:W-:-:S07]  /*9480*/  FFMA R9, R0, R2, R9 ;  /* 0x0000000200097223 */ /* 0x000fce0000000009 */
.L_x_1724:
[----:B------:R-:W-:Y:S05]  /*9490*/  BSYNC.RECONVERGENT B1 ;  /* 0x0000000000017941 */ /* 0x000fea0003800200 */
.L_x_1722:
[----:B------:R-:W-:-:S04]  /*94a0*/  FSETP.GEU.AND P0, PT, R9, R19, PT ;  /* 0x000000130900720b */ /* 0x000fc80003f0e000 */
[----:B------:R-:W-:-:S09]  /*94b0*/  FSEL R19, R9, R19, !P0 ;  /* 0x0000001309137208 */ /* 0x000fd20004000000 */
.L_x_1708:
        /* <DEDUP_REMOVED lines=10> */
.L_x_1746:
        /* <DEDUP_REMOVED lines=26> */
.L_x_1727:
[----:B------:R-:W-:Y:S05]  /*9700*/  BSYNC.RECONVERGENT B1 ;  /* 0x0000000000017941 */ /* 0x000fea0003800200 */
.L_x_1726:
        /* <DEDUP_REMOVED lines=16> */
.L_x_1729:
[----:B------:R-:W-:Y:S01]  /*9810*/  FMUL.FTZ R9, R30, R3 ;  /* 0x000000031e097220 */ /* 0x000fe20000410000 */
[----:B------:R-:W-:-:S03]  /*9820*/  FMUL.FTZ R2, R3, 0.5 ;  /* 0x3f00000003027820 */ /* 0x000fc60000410000 */
[----:B------:R-:W-:-:S04]  /*9830*/  FFMA R0, -R9, R9, R30 ;  /* 0x0000000909007223 */ /* 0x000fc8000000011e */
[----:B------:R-:W-:-:S07]  /*9840*/  FFMA R9, R0, R2, R9 ;  /* 0x0000000200097223 */ /* 0x000fce0000000009 */
.L_x_1730:
[----:B------:R-:W-:Y:S05]  /*9850*/  BSYNC.RECONVERGENT B1 ;  /* 0x0000000000017941 */ /* 0x000fea0003800200 */
.L_x_1728:
        /* <DEDUP_REMOVED lines=24> */
.L_x_1732:
[----:B------:R-:W-:Y:S05]  /*99e0*/  BSYNC.RECONVERGENT B1 ;  /* 0x0000000000017941 */ /* 0x000fea0003800200 */
.L_x_1731:
        /* <DEDUP_REMOVED lines=16> */
.L_x_1734:
[----:B------:R-:W-:Y:S01]  /*9af0*/  FMUL.FTZ R9, R30, R3 ;  /* 0x000000031e097220 */ /* 0x000fe20000410000 */
[----:B------:R-:W-:-:S03]  /*9b00*/  FMUL.FTZ R2, R3, 0.5 ;  /* 0x3f00000003027820 */ /* 0x000fc60000410000 */
[----:B------:R-:W-:-:S04]  /*9b10*/  FFMA R0, -R9, R9, R30 ;  /* 0x0000000909007223 */ /* 0x000fc8000000011e */
[----:B------:R-:W-:-:S07]  /*9b20*/  FFMA R9, R0, R2, R9 ;  /* 0x0000000200097223 */ /* 0x000fce0000000009 */
.L_x_1735:
[----:B------:R-:W-:Y:S05]  /*9b30*/  BSYNC.RECONVERGENT B1 ;  /* 0x0000000000017941 */ /* 0x000fea0003800200 */
.L_x_1733:
        /* <DEDUP_REMOVED lines=24> */
.L_x_1737:
[----:B------:R-:W-:Y:S05]  /*9cc0*/  BSYNC.RECONVERGENT B1 ;  /* 0x0000000000017941 */ /* 0x000fea0003800200 */
.L_x_1736:
        /* <DEDUP_REMOVED lines=16> */
.L_x_1739:
[----:B------:R-:W-:Y:S01]  /*9dd0*/  FMUL.FTZ R9, R30, R3 ;  /* 0x000000031e097220 */ /* 0x000fe20000410000 */
[----:B------:R-:W-:-:S03]  /*9de0*/  FMUL.FTZ R2, R3, 0.5 ;  /* 0x3f00000003027820 */ /* 0x000fc60000410000 */
[----:B------:R-:W-:-:S04]  /*9df0*/  FFMA R0, -R9, R9, R30 ;  /* 0x0000000909007223 */ /* 0x000fc8000000011e */
[----:B------:R-:W-:-:S07]  /*9e00*/  FFMA R9, R0, R2, R9 ;  /* 0x0000000200097223 */ /* 0x000fce0000000009 */
.L_x_1740:
[----:B------:R-:W-:Y:S05]  /*9e10*/  BSYNC.RECONVERGENT B1 ;  /* 0x0000000000017941 */ /* 0x000fea0003800200 */
.L_x_1738:
        /* <DEDUP_REMOVED lines=24> */
.L_x_1742:
[----:B------:R-:W-:Y:S05]  /*9fa0*/  BSYNC.RECONVERGENT B1 ;  /* 0x0000000000017941 */ /* 0x000fea0003800200 */
.L_x_1741:
        /* <DEDUP_REMOVED lines=16> */
.L_x_1744:
[----:B------:R-:W-:Y:S01]  /*a0b0*/  FMUL.FTZ R9, R30, R3 ;  /* 0x000000031e097220 */ /* 0x000fe20000410000 */
[----:B------:R-:W-:-:S03]  /*a0c0*/  FMUL.FTZ R2, R3, 0.5 ;  /* 0x3f00000003027820 */ /* 0x000fc60000410000 */
[----:B------:R-:W-:-:S04]  /*a0d0*/  FFMA R0, -R9, R9, R30 ;  /* 0x0000000909007223 */ /* 0x000fc8000000011e */
[----:B------:R-:W-:-:S07]  /*a0e0*/  FFMA R9, R0, R2, R9 ;  /* 0x0000000200097223 */ /* 0x000fce0000000009 */
.L_x_1745:
[----:B------:R-:W-:Y:S05]  /*a0f0*/  BSYNC.RECONVERGENT B1 ;  /* 0x0000000000017941 */ /* 0x000fea0003800200 */
.L_x_1743:
[----:B------:R-:W-:-:S04]  /*a100*/  FSETP.GEU.AND P0, PT, R9, R20, PT ;  /* 0x000000140900720b */ /* 0x000fc80003f0e000 */
[----:B------:R-:W-:Y:S01]  /*a110*/  FSEL R20, R9, R20, !P0 ;  /* 0x0000001409147208 */ /* 0x000fe20004000000 */
[----:B------:R-:W-:Y:S08]  /*a120*/  @P3 BRA `(.L_x_1746) ;  /* 0xfffffff4000c3947 */ /* 0x000ff0000383ffff */
.L_x_1725:
        /* <DEDUP_REMOVED lines=29> */
.L_x_1750:
[----:B------:R-:W-:Y:S05]  /*a300*/  BSYNC.RECONVERGENT B1 ;  /* 0x0000000000017941 */ /* 0x000fea0003800200 */
.L_x_1749:
        /* <DEDUP_REMOVED lines=16> */
.L_x_1752:
[----:B------:R-:W-:Y:S01]  /*a410*/  FMUL.FTZ R9, R24, R3 ;  /* 0x0000000318097220 */ /* 0x000fe20000410000 */
[----:B------:R-:W-:-:S03]  /*a420*/  FMUL.FTZ R2, R3, 0.5 ;  /* 0x3f00000003027820 */ /* 0x000fc60000410000 */
[----:B------:R-:W-:-:S04]  /*a430*/  FFMA R0, -R9, R9, R24 ;  /* 0x0000000909007223 */ /* 0x000fc80000000118 */
[----:B------:R-:W-:-:S07]  /*a440*/  FFMA R9, R0, R2, R9 ;  /* 0x0000000200097223 */ /* 0x000fce0000000009 */
.L_x_1753:
[----:B------:R-:W-:Y:S05]  /*a450*/  BSYNC.RECONVERGENT B1 ;  /* 0x0000000000017941 */ /* 0x000fea0003800200 */
.L_x_1751:
        /* <DEDUP_REMOVED lines=27> */
.L_x_1755:
[----:B------:R-:W-:Y:S05]  /*a610*/  BSYNC.RECONVERGENT B1 ;  /* 0x0000000000017941 */ /* 0x000fea0003800200 */
.L_x_1754:
        /* <DEDUP_REMOVED lines=16> */
.L_x_1757:
[----:B------:R-:W-:Y:S01]  /*a720*/  FMUL.FTZ R9, R24, R3 ;  /* 0x0000000318097220 */ /* 0x000fe20000410000 */
[----:B------:R-:W-:-:S03]  /*a730*/  FMUL.FTZ R2, R3, 0.5 ;  /* 0x3f00000003027820 */ /* 0x000fc60000410000 */
[----:B------:R-:W-:-:S04]  /*a740*/  FFMA R0, -R9, R9, R24 ;  /* 0x0000000909007223 */ /* 0x000fc80000000118 */
[----:B------:R-:W-:-:S07]  /*a750*/  FFMA R9, R0, R2, R9 ;  /* 0x0000000200097223 */ /* 0x000fce0000000009 */
.L_x_1758:
[----:B------:R-:W-:Y:S05]  /*a760*/  BSYNC.RECONVERGENT B1 ;  /* 0x0000000000017941 */ /* 0x000fea0003800200 */
.L_x_1756:
[----:B------:R-:W-:Y:S02]  /*a770*/  FSETP.GEU.AND P0, PT, R9, R20, PT ;  /* 0x000000140900720b */ /* 0x000fe40003f0e000 */
[----:B------:R-:W-:Y:S02]  /*a780*/  IADD3 R21, PT, PT, -R21, R22, RZ ;  /* 0x0000001615157210 */ /* 0x000fe40007ffe1ff */
[----:B------:R-:W-:-:S09]  /*a790*/  FSEL R20, R9, R20, !P0 ;  /* 0x0000001409147208 */ /* 0x000fd20004000000 */
.L_x_1748:
        /* <DEDUP_REMOVED lines=29> */
.L_x_1760:
[----:B------:R-:W-:Y:S05]  /*a970*/  BSYNC.RECONVERGENT B1 ;  /* 0x0000000000017941 */ /* 0x000fea0003800200 */
.L_x_1759:
        /* <DEDUP_REMOVED lines=16> */
.L_x_1762:
[----:B------:R-:W-:Y:S01]  /*aa80*/  FMUL.FTZ R9, R22, R3 ;  /* 0x0000000316097220 */ /* 0x000fe20000410000 */
[----:B------:R-:W-:-:S03]  /*aa90*/  FMUL.FTZ R2, R3, 0.5 ;  /* 0x3f00000003027820 */ /* 0x000fc60000410000 */
[----:B------:R-:W-:-:S04]  /*aaa0*/  FFMA R0, -R9, R9, R22 ;  /* 0x0000000909007223 */ /* 0x000fc80000000116 */
[----:B------:R-:W-:-:S07]  /*aab0*/  FFMA R9, R0, R2, R9 ;  /* 0x0000000200097223 */ /* 0x000fce0000000009 */
.L_x_1763:
[----:B------:R-:W-:Y:S05]  /*aac0*/  BSYNC.RECONVERGENT B1 ;  /* 0x0000000000017941 */ /* 0x000fea0003800200 */
.L_x_1761:
[----:B------:R-:W-:-:S04]  /*aad0*/  FSETP.GEU.AND P0, PT, R9, R20, PT ;  /* 0x000000140900720b */ /* 0x000fc80003f0e000 */
[----:B------:R-:W-:-:S09]  /*aae0*/  FSEL R20, R9, R20, !P0 ;  /* 0x0000001409147208 */ /* 0x000fd20004000000 */
.L_x_1747:
        /* <DEDUP_REMOVED lines=10> */
.L_x_1785:
        /* <DEDUP_REMOVED lines=26> */
.L_x_1766:
[----:B------:R-:W-:Y:S05]  /*ad30*/  BSYNC.RECONVERGENT B1 ;  /* 0x0000000000017941 */ /* 0x000fea0003800200 */
.L_x_1765:
        /* <DEDUP_REMOVED lines=16> */
.L_x_1768:
[----:B------:R-:W-:Y:S01]  /*ae40*/  FMUL.FTZ R9, R30, R3 ;  /* 0x000000031e097220 */ /* 0x000fe20000410000 */
[----:B------:R-:W-:-:S03]  /*ae50*/  FMUL.FTZ R2, R3, 0.5 ;  /* 0x3f00000003027820 */ /* 0x000fc60000410000 */
[----:B------:R-:W-:-:S04]  /*ae60*/  FFMA R0, -R9, R9, R30 ;  /* 0x0000000909007223 */ /* 0x000fc8000000011e */
[----:B------:R-:W-:-:S07]  /*ae70*/  FFMA R9, R0, R2, R9 ;  /* 0x0000000200097223 */ /* 0x000fce0000000009 */
.L_x_1769:
[----:B------:R-:W-:Y:S05]  /*ae80*/  BSYNC.RECONVERGENT B1 ;  /* 0x0000000000017941 */ /* 0x000fea0003800200 */
.L_x_1767:
        /* <DEDUP_REMOVED lines=24> */
.L_x_1771:
[----:B------:R-:W-:Y:S05]  /*b010*/  BSYNC.RECONVERGENT B1 ;  /* 0x0000000000017941 */ /* 0x000fea0003800200 */
.L_x_1770:
        /* <DEDUP_REMOVED lines=16> */
.L_x_1773:
[----:B------:R-:W-:Y:S01]  /*b120*/  FMUL.FTZ R9, R30, R3 ;  /* 0x000000031e097220 */ /* 0x000fe20000410000 */
[----:B------:R-:W-:-:S03]  /*b130*/  FMUL.FTZ R2, R3, 0.5 ;  /* 0x3f00000003027820 */ /* 0x000fc60000410000 */
[----:B------:R-:W-:-:S04]  /*b140*/  FFMA R0, -R9, R9, R30 ;  /* 0x0000000909007223 */ /* 0x000fc8000000011e */
[----:B------:R-:W-:-:S07]  /*b150*/  FFMA R9, R0, R2, R9 ;  /* 0x0000000200097223 */ /* 0x000fce0000000009 */
.L_x_1774:
[----:B------:R-:W-:Y:S05]  /*b160*/  BSYNC.RECONVERGENT B1 ;  /* 0x0000000000017941 */ /* 0x000fea0003800200 */
.L_x_1772:
        /* <DEDUP_REMOVED lines=24> */
.L_x_1776:
[----:B------:R-:W-:Y:S05]  /*b2f0*/  BSYNC.RECONVERGENT B1 ;  /* 0x0000000000017941 */ /* 0x000fea0003800200 */
.L_x_1775:
        /* <DEDUP_REMOVED lines=16> */
.L_x_1778:
[----:B------:R-:W-:Y:S01]  /*b400*/  FMUL.FTZ R9, R30, R3 ;  /* 0x000000031e097220 */ /* 0x000fe20000410000 */
[----:B------:R-:W-:-:S03]  /*b410*/  FMUL.FTZ R2, R3, 0.5 ;  /* 0x3f00000003027820 */ /* 0x000fc60000410000 */
[----:B------:R-:W-:-:S04]  /*b420*/  FFMA R0, -R9, R9, R30 ;  /* 0x0000000909007223 */ /* 0x000fc8000000011e */
[----:B------:R-:W-:-:S07]  /*b430*/  FFMA R9, R0, R2, R9 ;  /* 0x0000000200097223 */ /* 0x000fce0000000009 */
.L_x_1779:
[----:B------:R-:W-:Y:S05]  /*b440*/  BSYNC.RECONVERGENT B1 ;  /* 0x0000000000017941 */ /* 0x000fea0003800200 */
.L_x_1777:
        /* <DEDUP_REMOVED lines=24> */
.L_x_1781:
[----:B------:R-:W-:Y:S05]  /*b5d0*/  BSYNC.RECONVERGENT B1 ;  /* 0x0000000000017941 */ /* 0x000fea0003800200 */
.L_x_1780:
        /* <DEDUP_REMOVED lines=16> */
.L_x_1783:
[----:B------:R-:W-:Y:S01]  /*b6e0*/  FMUL.FTZ R9, R30, R3 ;  /* 0x000000031e097220 */ /* 0x000fe20000410000 */
[----:B------:R-:W-:-:S03]  /*b6f0*/  FMUL.FTZ R2, R3, 0.5 ;  /* 0x3f00000003027820 */ /* 0x000fc60000410000 */
[----:B------:R-:W-:-:S04]  /*b700*/  FFMA R0, -R9, R9, R30 ;  /* 0x0000000909007223 */ /* 0x000fc8000000011e */
[----:B------:R-:W-:-:S07]  /*b710*/  FFMA R9, R0, R2, R9 ;  /* 0x0000000200097223 */ /* 0x000fce0000000009 */
.L_x_1784:
[----:B------:R-:W-:Y:S05]  /*b720*/  BSYNC.RECONVERGENT B1 ;  /* 0x0000000000017941 */ /* 0x000fea0003800200 */
.L_x_1782:
[----:B------:R-:W-:-:S04]  /*b730*/  FSETP.GEU.AND P0, PT, R9, R21, PT ;  /* 0x000000150900720b */ /* 0x000fc80003f0e000 */
[----:B------:R-:W-:Y:S01]  /*b740*/  FSEL R21, R9, R21, !P0 ;  /* 0x0000001509157208 */ /* 0x000fe20004000000 */
[----:B------:R-:W-:Y:S08]  /*b750*/  @P3 BRA `(.L_x_1785) ;  /* 0xfffffff4000c3947 */ /* 0x000ff0000383ffff */
.L_x_1764:
        /* <DEDUP_REMOVED lines=29> */
.L_x_1789:
[----:B------:R-:W-:Y:S05]  /*b930*/  BSYNC.RECONVERGENT B1 ;  /* 0x0000000000017941 */ /* 0x000fea0003800200 */
.L_x_1788:
        /* <DEDUP_REMOVED lines=16> */
.L_x_1791:
[----:B------:R-:W-:Y:S01]  /*ba40*/  FMUL.FTZ R9, R24, R3 ;  /* 0x0000000318097220 */ /* 0x000fe20000410000 */
[----:B------:R-:W-:-:S03]  /*ba50*/  FMUL.FTZ R2, R3, 0.5 ;  /* 0x3f00000003027820 */ /* 0x000fc60000410000 */
[----:B------:R-:W-:-:S04]  /*ba60*/  FFMA R0, -R9, R9, R24 ;  /* 0x0000000909007223 */ /* 0x000fc80000000118 */
[----:B------:R-:W-:-:S07]  /*ba70*/  FFMA R9, R0, R2, R9 ;  /* 0x0000000200097223 */ /* 0x000fce0000000009 */
.L_x_1792:
[----:B------:R-:W-:Y:S05]  /*ba80*/  BSYNC.RECONVERGENT B1 ;  /* 0x0000000000017941 */ /* 0x000fea0003800200 */
.L_x_1790:
        /* <DEDUP_REMOVED lines=27> */
.L_x_1794:
[----:B------:R-:W-:Y:S05]  /*bc40*/  BSYNC.RECONVERGENT B1 ;  /* 0x0000000000017941 */ /* 0x000fea0003800200 */
.L_x_1793:
        /* <DEDUP_REMOVED lines=16> */
.L_x_1796:
[----:B------:R-:W-:Y:S01]  /*bd50*/  FMUL.FTZ R9, R24, R3 ;  /* 0x0000000318097220 */ /* 0x000fe20000410000 */
[----:B------:R-:W-:-:S03]  /*bd60*/  FMUL.FTZ R2, R3, 0.5 ;  /* 0x3f00000003027820 */ /* 0x000fc60000410000 */
[----:B------:R-:W-:-:S04]  /*bd70*/  FFMA R0, -R9, R9, R24 ;  /* 0x0000000909007223 */ /* 0x000fc80000000118 */
[----:B------:R-:W-:-:S07]  /*bd80*/  FFMA R9, R0, R2, R9 ;  /* 0x0000000200097223 */ /* 0x000fce0000000009 */
.L_x_1797:
[----:B------:R-:W-:Y:S05]  /*bd90*/  BSYNC.RECONVERGENT B1 ;  /* 0x0000000000017941 */ /* 0x000fea0003800200 */
.L_x_1795:
[C---:B------:R-:W-:Y:S02]  /*bda0*/  FSETP.GEU.AND P0, PT, R9.reuse, R21, PT ;  /* 0x000000150900720b */ /* 0x040fe40003f0e000 */
[----:B------:R-:W-:Y:S02]  /*bdb0*/  IADD3 R22, PT, PT, -R22, R23, RZ ;  /* 0x0000001716167210 */ /* 0x000fe40007ffe1ff */
[----:B------:R-:W-:-:S09]  /*bdc0*/  FSEL R21, R9, R21, !P0 ;  /* 0x0000001509157208 */ /* 0x000fd20004000000 */
.L_x_1787:
        /* <DEDUP_REMOVED lines=29> */
.L_x_1799:
[----:B------:R-:W-:Y:S05]  /*bfa0*/  BSYNC.RECONVERGENT B1 ;  /* 0x0000000000017941 */ /* 0x000fea0003800200 */
.L_x_1798:
        /* <DEDUP_REMOVED lines=16> */
.L_x_1801:
[----:B------:R-:W-:Y:S01]  /*c0b0*/  FMUL.FTZ R9, R22, R3 ;  /* 0x0000000316097220 */ /* 0x000fe20000410000 */
[----:B------:R-:W-:-:S03]  /*c0c0*/  FMUL.FTZ R2, R3, 0.5 ;  /* 0x3f00000003027820 */ /* 0x000fc60000410000 */
[----:B------:R-:W-:-:S04]  /*c0d0*/  FFMA R0, -R9, R9, R22 ;  /* 0x0000000909007223 */ /* 0x000fc80000000116 */
[----:B------:R-:W-:-:S07]  /*c0e0*/  FFMA R9, R0, R2, R9 ;  /* 0x0000000200097223 */ /* 0x000fce0000000009 */
.L_x_1802:
[----:B------:R-:W-:Y:S05]  /*c0f0*/  BSYNC.RECONVERGENT B1 ;  /* 0x0000000000017941 */ /* 0x000fea0003800200 */
.L_x_1800:
[----:B------:R-:W-:-:S04]  /*c100*/  FSETP.GEU.AND P0, PT, R9, R21, PT ;  /* 0x000000150900720b */ /* 0x000fc80003f0e000 */
[----:B------:R-:W-:-:S09]  /*c110*/  FSEL R21, R9, R21, !P0 ;  /* 0x0000001509157208 */ /* 0x000fd20004000000 */
.L_x_1786:
        /* <DEDUP_REMOVED lines=10> */
.L_x_1824:
        /* <DEDUP_REMOVED lines=26> */
.L_x_1805:
[----:B------:R-:W-:Y:S05]  /*c360*/  BSYNC.RECONVERGENT B1 ;  /* 0x0000000000017941 */ /* 0x000fea0003800200 */
.L_x_1804:
        /* <DEDUP_REMOVED lines=16> */
.L_x_1807:
[----:B------:R-:W-:Y:S01]  /*c470*/  FMUL.FTZ R9, R32, R3 ;  /* 0x0000000320097220 */ /* 0x000fe20000410000 */
[----:B------:R-:W-:-:S03]  /*c480*/  FMUL.FTZ R2, R3, 0.5 ;  /* 0x3f00000003027820 */ /* 0x000fc60000410000 */
[----:B------:R-:W-:-:S04]  /*c490*/  FFMA R0, -R9, R9, R32 ;  /* 0x0000000909007223 */ /* 0x000fc80000000120 */
[----:B------:R-:W-:-:S07]  /*c4a0*/  FFMA R9, R0, R2, R9 ;  /* 0x0000000200097223 */ /* 0x000fce0000000009 */
.L_x_1808:
[----:B------:R-:W-:Y:S05]  /*c4b0*/  BSYNC.RECONVERGENT B1 ;  /* 0x0000000000017941 */ /* 0x000fea0003800200 */
.L_x_1806:
        /* <DEDUP_REMOVED lines=24> */
.L_x_1810:
[----:B------:R-:W-:Y:S05]  /*c640*/  BSYNC.RECONVERGENT B1 ;  /* 0x0000000000017941 */ /* 0x000fea0003800200 */
.L_x_1809:
        /* <DEDUP_REMOVED lines=16> */
.L_x_1812:
[----:B------:R-:W-:Y:S01]  /*c750*/  FMUL.FTZ R9, R32, R3 ;  /* 0x0000000320097220 */ /* 0x000fe20000410000 */
[----:B------:R-:W-:-:S03]  /*c760*/  FMUL.FTZ R2, R3, 0.5 ;  /* 0x3f00000003027820 */ /* 0x000fc60000410000 */
[----:B------:R-:W-:-:S04]  /*c770*/  FFMA R0, -R9, R9, R32 ;  /* 0x0000000909007223 */ /* 0x000fc80000000120 */
[----:B------:R-:W-:-:S07]  /*c780*/  FFMA R9, R0, R2, R9 ;  /* 0x0000000200097223 */ /* 0x000fce0000000009 */
.L_x_1813:
[----:B------:R-:W-:Y:S05]  /*c790*/  BSYNC.RECONVERGENT B1 ;  /* 0x0000000000017941 */ /* 0x000fea0003800200 */
.L_x_1811:
        /* <DEDUP_REMOVED lines=24> */
.L_x_1815:
[----:B------:R-:W-:Y:S05]  /*c920*/  BSYNC.RECONVERGENT B1 ;  /* 0x0000000000017941 */ /* 0x000fea0003800200 */
.L_x_1814:
        /* <DEDUP_REMOVED lines=16> */
.L_x_1817:
[----:B------:R-:W-:Y:S01]  /*ca30*/  FMUL.FTZ R9, R32, R3 ;  /* 0x0000000320097220 */ /* 0x000fe20000410000 */
[----:B------:R-:W-:-:S03]  /*ca40*/  FMUL.FTZ R2, R3, 0.5 ;  /* 0x3f00000003027820 */ /* 0x000fc60000410000 */
[----:B------:R-:W-:-:S04]  /*ca50*/  FFMA R0, -R9, R9, R32 ;  /* 0x0000000909007223 */ /* 0x000fc80000000120 */
[----:B------:R-:W-:-:S07]  /*ca60*/  FFMA R9, R0, R2, R9 ;  /* 0x0000000200097223 */ /* 0x000fce0000000009 */
.L_x_1818:
[----:B------:R-:W-:Y:S05]  /*ca70*/  BSYNC.RECONVERGENT B1 ;  /* 0x0000000000017941 */ /* 0x000fea0003800200 */
.L_x_1816:
        /* <DEDUP_REMOVED lines=24> */
.L_x_1820:
[----:B------:R-:W-:Y:S05]  /*cc00*/  BSYNC.RECONVERGENT B1 ;  /* 0x0000000000017941 */ /* 0x000fea0003800200 */
.L_x_1819:
        /* <DEDUP_REMOVED lines=16> */
.L_x_1822:
[----:B------:R-:W-:Y:S01]  /*cd10*/  FMUL.FTZ R9, R32, R3 ;  /* 0x0000000320097220 */ /* 0x000fe20000410000 */
[----:B------:R-:W-:-:S03]  /*cd20*/  FMUL.FTZ R2, R3, 0.5 ;  /* 0x3f00000003027820 */ /* 0x000fc60000410000 */
[----:B------:R-:W-:-:S04]  /*cd30*/  FFMA R0, -R9, R9, R32 ;  /* 0x0000000909007223 */ /* 0x000fc80000000120 */
[----:B------:R-:W-:-:S07]  /*cd40*/  FFMA R9, R0, R2, R9 ;  /* 0x0000000200097223 */ /* 0x000fce0000000009 */
.L_x_1823:
[----:B------:R-:W-:Y:S05]  /*cd50*/  BSYNC.RECONVERGENT B1 ;  /* 0x0000000000017941 */ /* 0x000fea0003800200 */
.L_x_1821:
[----:B------:R-:W-:-:S04]  /*cd60*/  FSETP.GEU.AND P0, PT, R9, R22, PT ;  /* 0x000000160900720b */ /* 0x000fc80003f0e000 */
[----:B------:R-:W-:Y:S01]  /*cd70*/  FSEL R22, R9, R22, !P0 ;  /* 0x0000001609167208 */ /* 0x000fe20004000000 */
[----:B------:R-:W-:Y:S08]  /*cd80*/  @P3 BRA `(.L_x_1824) ;  /* 0xfffffff4000c3947 */ /* 0x000ff0000383ffff */
.L_x_1803:
        /* <DEDUP_REMOVED lines=29> */
.L_x_1828:
[----:B------:R-:W-:Y:S05]  /*cf60*/  BSYNC.RECONVERGENT B1 ;  /* 0x0000000000017941 */ /* 0x000fea0003800200 */
.L_x_1827:
        /* <DEDUP_REMOVED lines=16> */
.L_x_1830:
[----:B------:R-:W-:Y:S01]  /*d070*/  FMUL.FTZ R9, R28, R3 ;  /* 0x000000031c097220 */ /* 0x000fe20000410000 */
[----:B------:R-:W-:-:S03]  /*d080*/  FMUL.FTZ R2, R3, 0.5 ;  /* 0x3f00000003027820 */ /* 0x000fc60000410000 */
[----:B------:R-:W-:-:S04]  /*d090*/  FFMA R0, -R9, R9, R28 ;  /* 0x0000000909007223 */ /* 0x000fc8000000011c */
[----:B------:R-:W-:-:S07]  /*d0a0*/  FFMA R9, R0, R2, R9 ;  /* 0x0000000200097223 */ /* 0x000fce0000000009 */
.L_x_1831:
[----:B------:R-:W-:Y:S05]  /*d0b0*/  BSYNC.RECONVERGENT B1 ;  /* 0x0000000000017941 */ /* 0x000fea0003800200 */
.L_x_1829:
        /* <DEDUP_REMOVED lines=27> */
.L_x_1833:
[----:B------:R-:W-:Y:S05]  /*d270*/  BSYNC.RECONVERGENT B1 ;  /* 0x0000000000017941 */ /* 0x000fea0003800200 */
.L_x_1832:
        /* <DEDUP_REMOVED lines=16> */
.L_x_1835:
[----:B------:R-:W-:Y:S01]  /*d380*/  FMUL.FTZ R9, R28, R3 ;  /* 0x000000031c097220 */ /* 0x000fe20000410000 */
[----:B------:R-:W-:-:S03]  /*d390*/  FMUL.FTZ R2, R3, 0.5 ;  /* 0x3f00000003027820 */ /* 0x000fc60000410000 */
[----:B------:R-:W-:-:S04]  /*d3a0*/  FFMA R0, -R9, R9, R28 ;  /* 0x0000000909007223 */ /* 0x000fc8000000011c */
[----:B------:R-:W-:-:S07]  /*d3b0*/  FFMA R9, R0, R2, R9 ;  /* 0x0000000200097223 */ /* 0x000fce0000000009 */
.L_x_1836:
[----:B------:R-:W-:Y:S05]  /*d3c0*/  BSYNC.RECONVERGENT B1 ;  /* 0x0000000000017941 */ /* 0x000fea0003800200 */
.L_x_1834:
[----:B------:R-:W-:Y:S02]  /*d3d0*/  FSETP.GEU.AND P0, PT, R9, R22, PT ;  /* 0x000000160900720b */ /* 0x000fe40003f0e000 */
[----:B------:R-:W-:Y:S02]  /*d3e0*/  IADD3 R23, PT, PT, -R23, R24, RZ ;  /* 0x0000001817177210 */ /* 0x000fe40007ffe1ff */
[----:B------:R-:W-:-:S09]  /*d3f0*/  FSEL R22, R9, R22, !P0 ;  /* 0x0000001609167208 */ /* 0x000fd20004000000 */
.L_x_1826:
        /* <DEDUP_REMOVED lines=29> */
.L_x_1838:
[----:B------:R-:W-:Y:S05]  /*d5d0*/  BSYNC.RECONVERGENT B1 ;  /* 0x0000000000017941 */ /* 0x000fea0003800200 */
.L_x_1837:
        /* <DEDUP_REMOVED lines=16> */
.L_x_1840:
[----:B------:R-:W-:Y:S01]  /*d6e0*/  FMUL.FTZ R9, R24, R3 ;  /* 0x0000000318097220 */ /* 0x000fe20000410000 */
[----:B------:R-:W-:-:S03]  /*d6f0*/  FMUL.FTZ R2, R3, 0.5 ;  /* 0x3f00000003027820 */ /* 0x000fc60000410000 */
[----:B------:R-:W-:-:S04]  /*d700*/  FFMA R0, -R9, R9, R24 ;  /* 0x0000000909007223 */ /* 0x000fc80000000118 */
[----:B------:R-:W-:-:S07]  /*d710*/  FFMA R9, R0, R2, R9 ;  /* 0x0000000200097223 */ /* 0x000fce0000000009 */
.L_x_1841:
[----:B------:R-:W-:Y:S05]  /*d720*/  BSYNC.RECONVERGENT B1 ;  /* 0x0000000000017941 */ /* 0x000fea0003800200 */
.L_x_1839:
[----:B------:R-:W-:-:S04]  /*d730*/  FSETP.GEU.AND P0, PT, R9, R22, PT ;  /* 0x000000160900720b */ /* 0x000fc80003f0e000 */
[----:B------:R-:W-:-:S09]  /*d740*/  FSEL R22, R9, R22, !P0 ;  /* 0x0000001609167208 */ /* 0x000fd20004000000 */
.L_x_1825:
        /* <DEDUP_REMOVED lines=10> */
.L_x_1863:
        /* <DEDUP_REMOVED lines=26> */
.L_x_1844:
[----:B------:R-:W-:Y:S05]  /*d990*/  BSYNC.RECONVERGENT B1 ;  /* 0x0000000000017941 */ /* 0x000fea0003800200 */
.L_x_1843:
        /* <DEDUP_REMOVED lines=16> */
.L_x_1846:
[----:B------:R-:W-:Y:S01]  /*daa0*/  FMUL.FTZ R9, R32, R3 ;  /* 0x0000000320097220 */ /* 0x000fe20000410000 */
[----:B------:R-:W-:-:S03]  /*dab0*/  FMUL.FTZ R2, R3, 0.5 ;  /* 0x3f00000003027820 */ /* 0x000fc60000410000 */
[----:B------:R-:W-:-:S04]  /*dac0*/  FFMA R0, -R9, R9, R32 ;  /* 0x0000000909007223 */ /* 0x000fc80000000120 */
[----:B------:R-:W-:-:S07]  /*dad0*/  FFMA R9, R0, R2, R9 ;  /* 0x0000000200097223 */ /* 0x000fce0000000009 */
.L_x_1847:
[----:B------:R-:W-:Y:S05]  /*dae0*/  BSYNC.RECONVERGENT B1 ;  /* 0x0000000000017941 */ /* 0x000fea0003800200 */
.L_x_1845:
        /* <DEDUP_REMOVED lines=24> */
.L_x_1849:
[----:B------:R-:W-:Y:S05]  /*dc70*/  BSYNC.RECONVERGENT B1 ;  /* 0x0000000000017941 */ /* 0x000fea0003800200 */
.L_x_1848:
        /* <DEDUP_REMOVED lines=16> */
.L_x_1851:
[----:B------:R-:W-:Y:S01]  /*dd80*/  FMUL.FTZ R9, R32, R3 ;  /* 0x0000000320097220 */ /* 0x000fe20000410000 */
[----:B------:R-:W-:-:S03]  /*dd90*/  FMUL.FTZ R2, R3, 0.5 ;  /* 0x3f00000003027820 */ /* 0x000fc60000410000 */
[----:B------:R-:W-:-:S04]  /*dda0*/  FFMA R0, -R9, R9, R32 ;  /* 0x0000000909007223 */ /* 0x000fc80000000120 */
[----:B------:R-:W-:-:S07]  /*ddb0*/  FFMA R9, R0, R2, R9 ;  /* 0x0000000200097223 */ /* 0x000fce0000000009 */
.L_x_1852:
[----:B------:R-:W-:Y:S05]  /*ddc0*/  BSYNC.RECONVERGENT B1 ;  /* 0x0000000000017941 */ /* 0x000fea0003800200 */
.L_x_1850:
        /* <DEDUP_REMOVED lines=24> */
.L_x_1854:
[----:B------:R-:W-:Y:S05]  /*df50*/  BSYNC.RECONVERGENT B1 ;  /* 0x0000000000017941 */ /* 0x000fea0003800200 */
.L_x_1853:
        /* <DEDUP_REMOVED lines=16> */
.L_x_1856:
[----:B------:R-:W-:Y:S01]  /*e060*/  FMUL.FTZ R9, R32, R3 ;  /* 0x0000000320097220 */ /* 0x000fe20000410000 */
[----:B------:R-:W-:-:S03]  /*e070*/  FMUL.FTZ R2, R3, 0.5 ;  /* 0x3f00000003027820 */ /* 0x000fc60000410000 */
[----:B------:R-:W-:-:S04]  /*e080*/  FFMA R0, -R9, R9, R32 ;  /* 0x0000000909007223 */ /* 0x000fc80000000120 */
[----:B------:R-:W-:-:S07]  /*e090*/  FFMA R9, R0, R2, R9 ;  /* 0x0000000200097223 */ /* 0x000fce0000000009 */
.L_x_1857:
[----:B------:R-:W-:Y:S05]  /*e0a0*/  BSYNC.RECONVERGENT B1 ;  /* 0x0000000000017941 */ /* 0x000fea0003800200 */
.L_x_1855:
        /* <DEDUP_REMOVED lines=24> */
.L_x_1859:
[----:B------:R-:W-:Y:S05]  /*e230*/  BSYNC.RECONVERGENT B1 ;  /* 0x0000000000017941 */ /* 0x000fea0003800200 */
.L_x_1858:
        /* <DEDUP_REMOVED lines=16> */
.L_x_1861:
[----:B------:R-:W-:Y:S01]  /*e340*/  FMUL.FTZ R9, R32, R3 ;  /* 0x0000000320097220 */ /* 0x000fe20000410000 */
[----:B------:R-:W-:-:S03]  /*e350*/  FMUL.FTZ R2, R3, 0.5 ;  /* 0x3f00000003027820 */ /* 0x000fc60000410000 */
[----:B------:R-:W-:-:S04]  /*e360*/  FFMA R0, -R9, R9, R32 ;  /* 0x0000000909007223 */ /* 0x000fc80000000120 */
[----:B------:R-:W-:-:S07]  /*e370*/  FFMA R9, R0, R2, R9 ;  /* 0x0000000200097223 */ /* 0x000fce0000000009 */
.L_x_1862:
[----:B------:R-:W-:Y:S05]  /*e380*/  BSYNC.RECONVERGENT B1 ;  /* 0x0000000000017941 */ /* 0x000fea0003800200 */
.L_x_1860:
[----:B------:R-:W-:-:S04]  /*e390*/  FSETP.GEU.AND P0, PT, R9, R23, PT ;  /* 0x000000170900720b */ /* 0x000fc80003f0e000 */
[----:B------:R-:W-:Y:S01]  /*e3a0*/  FSEL R23, R9, R23, !P0 ;  /* 0x0000001709177208 */ /* 0x000fe20004000000 */
[----:B------:R-:W-:Y:S08]  /*e3b0*/  @P3 BRA `(.L_x_1863) ;  /* 0xfffffff4000c3947 */ /* 0x000ff0000383ffff */
.L_x_1842:
        /* <DEDUP_REMOVED lines=29> */
.L_x_1867:
[----:B------:R-:W-:Y:S05]  /*e590*/  BSYNC.RECONVERGENT B1 ;  /* 0x0000000000017941 */ /* 0x000fea0003800200 */
.L_x_1866:
        /* <DEDUP_REMOVED lines=16> */
.L_x_1869:
[----:B------:R-:W-:Y:S01]  /*e6a0*/  FMUL.FTZ R9, R28, R3 ;  /* 0x000000031c097220 */ /* 0x000fe20000410000 */
[----:B------:R-:W-:-:S03]  /*e6b0*/  FMUL.FTZ R2, R3, 0.5 ;  /* 0x3f00000003027820 */ /* 0x000fc60000410000 */
[----:B------:R-:W-:-:S04]  /*e6c0*/  FFMA R0, -R9, R9, R28 ;  /* 0x0000000909007223 */ /* 0x000fc8000000011c */
[----:B------:R-:W-:-:S07]  /*e6d0*/  FFMA R9, R0, R2, R9 ;  /* 0x0000000200097223 */ /* 0x000fce0000000009 */
.L_x_1870:
[----:B------:R-:W-:Y:S05]  /*e6e0*/  BSYNC.RECONVERGENT B1 ;  /* 0x0000000000017941 */ /* 0x000fea0003800200 */
.L_x_1868:
        /* <DEDUP_REMOVED lines=27> */
.L_x_1872:
[----:B------:R-:W-:Y:S05]  /*e8a0*/  BSYNC.RECONVERGENT B1 ;  /* 0x0000000000017941 */ /* 0x000fea0003800200 */
.L_x_1871:
        /* <DEDUP_REMOVED lines=16> */
.L_x_1874:
[----:B------:R-:W-:Y:S01]  /*e9b0*/  FMUL.FTZ R9, R28, R3 ;  /* 0x000000031c097220 */ /* 0x000fe20000410000 */
[----:B------:R-:W-:-:S03]  /*e9c0*/  FMUL.FTZ R2, R3, 0.5 ;  /* 0x3f00000003027820 */ /* 0x000fc60000410000 */
[----:B------:R-:W-:-:S04]  /*e9d0*/  FFMA R0, -R9, R9, R28 ;  /* 0x0000000909007223 */ /* 0x000fc8000000011c */
[----:B------:R-:W-:-:S07]  /*e9e0*/  FFMA R9, R0, R2, R9 ;  /* 0x0000000200097223 */ /* 0x000fce0000000009 */
.L_x_1875:
[----:B------:R-:W-:Y:S05]  /*e9f0*/  BSYNC.RECONVERGENT B1 ;  /* 0x0000000000017941 */ /* 0x000fea0003800200 */
.L_x_1873:
[C---:B------:R-:W-:Y:S02]  /*ea00*/  FSETP.GEU.AND P0, PT, R9.reuse, R23, PT ;  /* 0x000000170900720b */ /* 0x040fe40003f0e000 */
[----:B------:R-:W-:Y:S02]  /*ea10*/  IADD3 R24, PT, PT, -R24, R25, RZ ;  /* 0x0000001918187210 */ /* 0x000fe40007ffe1ff */
[----:B------:R-:W-:-:S09]  /*ea20*/  FSEL R23, R9, R23, !P0 ;  /* 0x0000001709177208 */ /* 0x000fd20004000000 */
.L_x_1865:
        /* <DEDUP_REMOVED lines=29> */
.L_x_1877:
[----:B------:R-:W-:Y:S05]  /*ec00*/  BSYNC.RECONVERGENT B1 ;  /* 0x0000000000017941 */ /* 0x000fea0003800200 */
.L_x_1876:
        /* <DEDUP_REMOVED lines=16> */
.L_x_1879:
[----:B------:R-:W-:Y:S01]  /*ed10*/  FMUL.FTZ R9, R24, R3 ;  /* 0x0000000318097220 */ /* 0x000fe20000410000 */
[----:B------:R-:W-:-:S03]  /*ed20*/  FMUL.FTZ R2, R3, 0.5 ;  /* 0x3f00000003027820 */ /* 0x000fc60000410000 */
[----:B------:R-:W-:-:S04]  /*ed30*/  FFMA R0, -R9, R9, R24 ;  /* 0x0000000909007223 */ /* 0x000fc80000000118 */
[----:B------:R-:W-:-:S07]  /*ed40*/  FFMA R9, R0, R2, R9 ;  /* 0x0000000200097223 */ /* 0x000fce0000000009 */
.L_x_1880:
[----:B------:R-:W-:Y:S05]  /*ed50*/  BSYNC.RECONVERGENT B1 ;  /* 0x0000000000017941 */ /* 0x000fea0003800200 */
.L_x_1878:
[----:B------:R-:W-:-:S04]  /*ed60*/  FSETP.GEU.AND P0, PT, R9, R23, PT ;  /* 0x000000170900720b */ /* 0x000fc80003f0e000 */
[----:B------:R-:W-:-:S09]  /*ed70*/  FSEL R23, R9, R23, !P0 ;  /* 0x0000001709177208 */ /* 0x000fd20004000000 */
.L_x_1864:
        /* <DEDUP_REMOVED lines=10> */
.L_x_1902:
        /* <DEDUP_REMOVED lines=26> */
.L_x_1883:
[----:B------:R-:W-:Y:S05]  /*efc0*/  BSYNC.RECONVERGENT B1 ;  /* 0x0000000000017941 */ /* 0x000fea0003800200 */
.L_x_1882:
        /* <DEDUP_REMOVED lines=16> */
.L_x_1885:
[----:B------:R-:W-:Y:S01]  /*f0d0*/  FMUL.FTZ R9, R34, R3 ;  /* 0x0000000322097220 */ /* 0x000fe20000410000 */
[----:B------:R-:W-:-:S03]  /*f0e0*/  FMUL.FTZ R2, R3, 0.5 ;  /* 0x3f00000003027820 */ /* 0x000fc60000410000 */
[----:B------:R-:W-:-:S04]  /*f0f0*/  FFMA R0, -R9, R9, R34 ;  /* 0x0000000909007223 */ /* 0x000fc80000000122 */
[----:B------:R-:W-:-:S07]  /*f100*/  FFMA R9, R0, R2, R9 ;  /* 0x0000000200097223 */ /* 0x000fce0000000009 */
.L_x_1886:
[----:B------:R-:W-:Y:S05]  /*f110*/  BSYNC.RECONVERGENT B1 ;  /* 0x0000000000017941 */ /* 0x000fea0003800200 */
.L_x_1884:
        /* <DEDUP_REMOVED lines=24> */
.L_x_1888:
[----:B------:R-:W-:Y:S05]  /*f2a0*/  BSYNC.RECONVERGENT B1 ;  /* 0x0000000000017941 */ /* 0x000fea0003800200 */
.L_x_1887:
        /* <DEDUP_REMOVED lines=16> */
.L_x_1890:
[----:B------:R-:W-:Y:S01]  /*f3b0*/  FMUL.FTZ R9, R34, R3 ;  /* 0x0000000322097220 */ /* 0x000fe20000410000 */
[----:B------:R-:W-:-:S03]  /*f3c0*/  FMUL.FTZ R2, R3, 0.5 ;  /* 0x3f00000003027820 */ /* 0x000fc60000410000 */
[----:B------:R-:W-:-:S04]  /*f3d0*/  FFMA R0, -R9, R9, R34 ;  /* 0x0000000909007223 */ /* 0x000fc80000000122 */
[----:B------:R-:W-:-:S07]  /*f3e0*/  FFMA R9, R0, R2, R9 ;  /* 0x0000000200097223 */ /* 0x000fce0000000009 */
.L_x_1891:
[----:B------:R-:W-:Y:S05]  /*f3f0*/  BSYNC.RECONVERGENT B1 ;  /* 0x0000000000017941 */ /* 0x000fea0003800200 */
.L_x_1889:
        /* <DEDUP_REMOVED lines=24> */
.L_x_1893:
[----:B------:R-:W-:Y:S05]  /*f580*/  BSYNC.RECONVERGENT B1 ;  /* 0x0000000000017941 */ /* 0x000fea0003800200 */
.L_x_1892:
        /* <DEDUP_REMOVED lines=16> */
.L_x_1895:
[----:B------:R-:W-:Y:S01]  /*f690*/  FMUL.FTZ R9, R34, R3 ;  /* 0x0000000322097220 */ /* 0x000fe20000410000 */
[----:B------:R-:W-:-:S03]  /*f6a0*/  FMUL.FTZ R2, R3, 0.5 ;  /* 0x3f00000003027820 */ /* 0x000fc60000410000 */
[----:B------:R-:W-:-:S04]  /*f6b0*/  FFMA R0, -R9, R9, R34 ;  /* 0x0000000909007223 */ /* 0x000fc80000000122 */
[----:B------:R-:W-:-:S07]  /*f6c0*/  FFMA R9, R0, R2, R9 ;  /* 0x0000000200097223 */ /* 0x000fce0000000009 */
.L_x_1896:
[----:B------:R-:W-:Y:S05]  /*f6d0*/  BSYNC.RECONVERGENT B1 ;  /* 0x0000000000017941 */ /* 0x000fea0003800200 */
.L_x_1894:
        /* <DEDUP_REMOVED lines=24> */
.L_x_1898:
[----:B------:R-:W-:Y:S05]  /*f860*/  BSYNC.RECONVERGENT B1 ;  /* 0x0000000000017941 */ /* 0x000fea0003800200 */
.L_x_1897:
        /* <DEDUP_REMOVED lines=16> */
.L_x_1900:
[----:B------:R-:W-:Y:S01]  /*f970*/  FMUL.FTZ R9, R34, R3 ;  /* 0x0000000322097220 */ /* 0x000fe20000410000 */
[----:B------:R-:W-:-:S03]  /*f980*/  FMUL.FTZ R2, R3, 0.5 ;  /* 0x3f00000003027820 */ /* 0x000fc60000410000 */
[----:B------:R-:W-:-:S04]  /*f990*/  FFMA R0, -R9, R9, R34 ;  /* 0x0000000909007223 */ /* 0x000fc80000000122 */
[----:B------:R-:W-:-:S07]  /*f9a0*/  FFMA R9, R0, R2, R9 ;  /* 0x0000000200097223 */ /* 0x000fce0000000009 */
.L_x_1901:
[----:B------:R-:W-:Y:S05]  /*f9b0*/  BSYNC.RECONVERGENT B1 ;  /* 0x0000000000017941 */ /* 0x000fea0003800200 */
.L_x_1899:
[----:B------:R-:W-:-:S04]  /*f9c0*/  FSETP.GEU.AND P0, PT, R9, R24, PT ;  /* 0x000000180900720b */ /* 0x000fc80003f0e000 */
[----:B------:R-:W-:Y:S01]  /*f9d0*/  FSEL R24, R9, R24, !P0 ;  /* 0x0000001809187208 */ /* 0x000fe20004000000 */
[----:B------:R-:W-:Y:S08]  /*f9e0*/  @P3 BRA `(.L_x_1902) ;  /* 0xfffffff4000c3947 */ /* 0x000ff0000383ffff */
.L_x_1881:
        /* <DEDUP_REMOVED lines=29> */
.L_x_1906:
[----:B------:R-:W-:Y:S05]  /*fbc0*/  BSYNC.RECONVERGENT B1 ;  /* 0x0000000000017941 */ /* 0x000fea0003800200 */
.L_x_1905:
        /* <DEDUP_REMOVED lines=16> */
.L_x_1908:
[----:B------:R-:W-:Y:S01]  /*fcd0*/  FMUL.FTZ R9, R30, R3 ;  /* 0x000000031e097220 */ /* 0x000fe20000410000 */
[----:B------:R-:W-:-:S03]  /*fce0*/  FMUL.FTZ R2, R3, 0.5 ;  /* 0x3f00000003027820 */ /* 0x000fc60000410000 */
[----:B------:R-:W-:-:S04]  /*fcf0*/  FFMA R0, -R9, R9, R30 ;  /* 0x0000000909007223 */ /* 0x000fc8000000011e */
[----:B------:R-:W-:-:S07]  /*fd00*/  FFMA R9, R0, R2, R9 ;  /* 0x0000000200097223 */ /* 0x000fce0000000009 */
.L_x_1909:
[----:B------:R-:W-:Y:S05]  /*fd10*/  BSYNC.RECONVERGENT B1 ;  /* 0x0000000000017941 */ /* 0x000fea0003800200 */
.L_x_1907:
        /* <DEDUP_REMOVED lines=27> */
.L_x_1911:
[----:B------:R-:W-:Y:S05]  /*fed0*/  BSYNC.RECONVERGENT B1 ;  /* 0x0000000000017941 */ /* 0x000fea0003800200 */
.L_x_1910:
        /* <DEDUP_REMOVED lines=16> */
.L_x_1913:
[----:B------:R-:W-:Y:S01]  /*ffe0*/  FMUL.FTZ R9, R30, R3 ;  /* 0x000000031e097220 */ /* 0x000fe20000410000 */
[----:B------:R-:W-:-:S03]  /*fff0*/  FMUL.FTZ R2, R3, 0.5 ;  /* 0x3f00000003027820 */ /* 0x000fc60000410000 */
[----:B------:R-:W-:-:S04]  /*10000*/  FFMA R0, -R9, R9, R30 ;  /* 0x0000000909007223 */ /* 0x000fc8000000011e */
[----:B------:R-:W-:-:S07]  /*10010*/  FFMA R9, R0, R2, R9 ;  /* 0x0000000200097223 */ /* 0x000fce0000000009 */
.L_x_1914:
[----:B------:R-:W-:Y:S05]  /*10020*/  BSYNC.RECONVERGENT B1 ;  /* 0x0000000000017941 */ /* 0x000fea0003800200 */
.L_x_1912:
[----:B------:R-:W-:Y:S02]  /*10030*/  FSETP.GEU.AND P0, PT, R9, R24, PT ;  /* 0x000000180900720b */ /* 0x000fe40003f0e000 */
[----:B------:R-:W-:Y:S02]  /*10040*/  IADD3 R25, PT, PT, -R25, R28, RZ ;  /* 0x0000001c19197210 */ /* 0x000fe40007ffe1ff */
[----:B------:R-:W-:-:S09]  /*10050*/  FSEL R24, R9, R24, !P0 ;  /* 0x0000001809187208 */ /* 0x000fd20004000000 */
.L_x_1904:
        /* <DEDUP_REMOVED lines=29> */
.L_x_1916:
[----:B------:R-:W-:Y:S05]  /*10230*/  BSYNC.RECONVERGENT B1 ;  /* 0x0000000000017941 */ /* 0x000fea0003800200 */
.L_x_1915:
        /* <DEDUP_REMOVED lines=16> */
.L_x_1918:
[----:B------:R-:W-:Y:S01]  /*10340*/  FMUL.FTZ R9, R28, R3 ;  /* 0x000000031c097220 */ /* 0x000fe20000410000 */
[----:B------:R-:W-:-:S03]  /*10350*/  FMUL.FTZ R2, R3, 0.5 ;  /* 0x3f00000003027820 */ /* 0x000fc60000410000 */
[----:B------:R-:W-:-:S04]  /*10360*/  FFMA R0, -R9, R9, R28 ;  /* 0x0000000909007223 */ /* 0x000fc8000000011c */
[----:B------:R-:W-:-:S07]  /*10370*/  FFMA R9, R0, R2, R9 ;  /* 0x0000000200097223 */ /* 0x000fce0000000009 */
.L_x_1919:
[----:B------:R-:W-:Y:S05]  /*10380*/  BSYNC.RECONVERGENT B1 ;  /* 0x0000000000017941 */ /* 0x000fea0003800200 */
.L_x_1917:
[----:B------:R-:W-:-:S04]  /*10390*/  FSETP.GEU.AND P0, PT, R9, R24, PT ;  /* 0x000000180900720b */ /* 0x000fc80003f0e000 */
[----:B------:R-:W-:-:S09]  /*103a0*/  FSEL R24, R9, R24, !P0 ;  /* 0x0000001809187208 */ /* 0x000fd20004000000 */
.L_x_1903:
        /* <DEDUP_REMOVED lines=10> */
.L_x_1941:
        /* <DEDUP_REMOVED lines=26> */
.L_x_1922:
[----:B------:R-:W-:Y:S05]  /*105f0*/  BSYNC.RECONVERGENT B1 ;  /* 0x0000000000017941 */ /* 0x000fea0003800200 */
.L_x_1921:
        /* <DEDUP_REMOVED lines=16> */
.L_x_1924:
[----:B------:R-:W-:Y:S01]  /*10700*/  FMUL.FTZ R9, R34, R3 ;  /* 0x0000000322097220 */ /* 0x000fe20000410000 */
[----:B------:R-:W-:-:S03]  /*10710*/  FMUL.FTZ R2, R3, 0.5 ;  /* 0x3f00000003027820 */ /* 0x000fc60000410000 */
[----:B------:R-:W-:-:S04]  /*10720*/  FFMA R0, -R9, R9, R34 ;  /* 0x0000000909007223 */ /* 0x000fc80000000122 */
[----:B------:R-:W-:-:S07]  /*10730*/  FFMA R9, R0, R2, R9 ;  /* 0x0000000200097223 */ /* 0x000fce0000000009 */
.L_x_1925:
[----:B------:R-:W-:Y:S05]  /*10740*/  BSYNC.RECONVERGENT B1 ;  /* 0x0000000000017941 */ /* 0x000fea0003800200 */
.L_x_1923:
        /* <DEDUP_REMOVED lines=24> */
.L_x_1927:
[----:B------:R-:W-:Y:S05]  /*108d0*/  BSYNC.RECONVERGENT B1 ;  /* 0x0000000000017941 */ /* 0x000fea0003800200 */
.L_x_1926:
        /* <DEDUP_REMOVED lines=16> */
.L_x_1929:
[----:B------:R-:W-:Y:S01]  /*109e0*/  FMUL.FTZ R9, R34, R3 ;  /* 0x0000000322097220 */ /* 0x000fe20000410000 */
[----:B------:R-:W-:-:S03]  /*109f0*/  FMUL.FTZ R2, R3, 0.5 ;  /* 0x3f00000003027820 */ /* 0x000fc60000410000 */
[----:B------:R-:W-:-:S04]  /*10a00*/  FFMA R0, -R9, R9, R34 ;  /* 0x0000000909007223 */ /* 0x000fc80000000122 */
[----:B------:R-:W-:-:S07]  /*10a10*/  FFMA R9, R0, R2, R9 ;  /* 0x0000000200097223 */ /* 0x000fce0000000009 */
.L_x_1930:
[----:B------:R-:W-:Y:S05]  /*10a20*/  BSYNC.RECONVERGENT B1 ;  /* 0x0000000000017941 */ /* 0x000fea0003800200 */
.L_x_1928:
        /* <DEDUP_REMOVED lines=24> */
.L_x_1932:
[----:B------:R-:W-:Y:S05]  /*10bb0*/  BSYNC.RECONVERGENT B1 ;  /* 0x0000000000017941 */ /* 0x000fea0003800200 */
.L_x_1931:
        /* <DEDUP_REMOVED lines=16> */
.L_x_1934:
[----:B------:R-:W-:Y:S01]  /*10cc0*/  FMUL.FTZ R9, R34, R3 ;  /* 0x0000000322097220 */ /* 0x000fe20000410000 */
[----:B------:R-:W-:-:S03]  /*10cd0*/  FMUL.FTZ R2, R3, 0.5 ;  /* 0x3f00000003027820 */ /* 0x000fc60000410000 */
[----:B------:R-:W-:-:S04]  /*10ce0*/  FFMA R0, -R9, R9, R34 ;  /* 0x0000000909007223 */ /* 0x000fc80000000122 */
[----:B------:R-:W-:-:S07]  /*10cf0*/  FFMA R9, R0, R2, R9 ;  /* 0x0000000200097223 */ /* 0x000fce0000000009 */
.L_x_1935:
[----:B------:R-:W-:Y:S05]  /*10d00*/  BSYNC.RECONVERGENT B1 ;  /* 0x0000000000017941 */ /* 0x000fea0003800200 */
.L_x_1933:
        /* <DEDUP_REMOVED lines=24> */
.L_x_1937:
[----:B------:R-:W-:Y:S05]  /*10e90*/  BSYNC.RECONVERGENT B1 ;  /* 0x0000000000017941 */ /* 0x000fea0003800200 */
.L_x_1936:
        /* <DEDUP_REMOVED lines=16> */
.L_x_1939:
[----:B------:R-:W-:Y:S01]  /*10fa0*/  FMUL.FTZ R9, R34, R3 ;  /* 0x0000000322097220 */ /* 0x000fe20000410000 */
[----:B------:R-:W-:-:S03]  /*10fb0*/  FMUL.FTZ R2, R3, 0.5 ;  /* 0x3f00000003027820 */ /* 0x000fc60000410000 */
[----:B------:R-:W-:-:S04]  /*10fc0*/  FFMA R0, -R9, R9, R34 ;  /* 0x0000000909007223 */ /* 0x000fc80000000122 */
[----:B------:R-:W-:-:S07]  /*10fd0*/  FFMA R9, R0, R2, R9 ;  /* 0x0000000200097223 */ /* 0x000fce0000000009 */
.L_x_1940:
[----:B------:R-:W-:Y:S05]  /*10fe0*/  BSYNC.RECONVERGENT B1 ;  /* 0x0000000000017941 */ /* 0x000fea0003800200 */
.L_x_1938:
[----:B------:R-:W-:-:S04]  /*10ff0*/  FSETP.GEU.AND P0, PT, R9, R25, PT ;  /* 0x000000190900720b */ /* 0x000fc80003f0e000 */
[----:B------:R-:W-:Y:S01]  /*11000*/  FSEL R25, R9, R25, !P0 ;  /* 0x0000001909197208 */ /* 0x000fe20004000000 */
[----:B------:R-:W-:Y:S08]  /*11010*/  @P3 BRA `(.L_x_1941) ;  /* 0xfffffff4000c3947 */ /* 0x000ff0000383ffff */
.L_x_1920:
        /* <DEDUP_REMOVED lines=29> */
.L_x_1945:
[----:B------:R-:W-:Y:S05]  /*111f0*/  BSYNC.RECONVERGENT B1 ;  /* 0x0000000000017941 */ /* 0x000fea0003800200 */
.L_x_1944:
        /* <DEDUP_REMOVED lines=16> */
.L_x_1947:
[----:B------:R-:W-:Y:S01]  /*11300*/  FMUL.FTZ R9, R30, R3 ;  /* 0x000000031e097220 */ /* 0x000fe20000410000 */
[----:B------:R-:W-:-:S03]  /*11310*/  FMUL.FTZ R2, R3, 0.5 ;  /* 0x3f00000003027820 */ /* 0x000fc60000410000 */
[----:B------:R-:W-:-:S04]  /*11320*/  FFMA R0, -R9, R9, R30 ;  /* 0x0000000909007223 */ /* 0x000fc8000000011e */
[----:B------:R-:W-:-:S07]  /*11330*/  FFMA R9, R0, R2, R9 ;  /* 0x0000000200097223 */ /* 0x000fce0000000009 */
.L_x_1948:
[----:B------:R-:W-:Y:S05]  /*11340*/  BSYNC.RECONVERGENT B1 ;  /* 0x0000000000017941 */ /* 0x000fea0003800200 */
.L_x_1946:
        /* <DEDUP_REMOVED lines=27> */
.L_x_1950:
[----:B------:R-:W-:Y:S05]  /*11500*/  BSYNC.RECONVERGENT B1 ;  /* 0x0000000000017941 */ /* 0x000fea0003800200 */
.L_x_1949:
        /* <DEDUP_REMOVED lines=16> */
.L_x_1952:
[----:B------:R-:W-:Y:S01]  /*11610*/  FMUL.FTZ R9, R30, R3 ;  /* 0x000000031e097220 */ /* 0x000fe20000410000 */
[----:B------:R-:W-:-:S03]  /*11620*/  FMUL.FTZ R2, R3, 0.5 ;  /* 0x3f00000003027820 */ /* 0x000fc60000410000 */
[----:B------:R-:W-:-:S04]  /*11630*/  FFMA R0, -R9, R9, R30 ;  /* 0x0000000909007223 */ /* 0x000fc8000000011e */
[----:B------:R-:W-:-:S07]  /*11640*/  FFMA R9, R0, R2, R9 ;  /* 0x0000000200097223 */ /* 0x000fce0000000009 */
.L_x_1953:
[----:B------:R-:W-:Y:S05]  /*11650*/  BSYNC.RECONVERGENT B1 ;  /* 0x0000000000017941 */ /* 0x000fea0003800200 */
.L_x_1951:
[C---:B------:R-:W-:Y:S02]  /*11660*/  FSETP.GEU.AND P0, PT, R9.reuse, R25, PT ;  /* 0x000000190900720b */ /* 0x040fe40003f0e000 */
[----:B------:R-:W-:Y:S02]  /*11670*/  IADD3 R28, PT, PT, -R28, R29, RZ ;  /* 0x0000001d1c1c7210 */ /* 0x000fe40007ffe1ff */
[----:B------:R-:W-:-:S09]  /*11680*/  FSEL R25, R9, R25, !P0 ;  /* 0x0000001909197208 */ /* 0x000fd20004000000 */
.L_x_1943:
        /* <DEDUP_REMOVED lines=29> */
.L_x_1955:
[----:B------:R-:W-:Y:S05]  /*11860*/  BSYNC.RECONVERGENT B1 ;  /* 0x0000000000017941 */ /* 0x000fea0003800200 */
.L_x_1954:
        /* <DEDUP_REMOVED lines=16> */
.L_x_1957:
[----:B------:R-:W-:Y:S01]  /*11970*/  FMUL.FTZ R9, R28, R3 ;  /* 0x000000031c097220 */ /* 0x000fe20000410000 */
[----:B------:R-:W-:-:S03]  /*11980*/  FMUL.FTZ R2, R3, 0.5 ;  /* 0x3f00000003027820 */ /* 0x000fc60000410000 */
[----:B------:R-:W-:-:S04]  /*11990*/  FFMA R0, -R9, R9, R28 ;  /* 0x0000000909007223 */ /* 0x000fc8000000011c */
[----:B------:R-:W-:-:S07]  /*119a0*/  FFMA R9, R0, R2, R9 ;  /* 0x0000000200097223 */ /* 0x000fce0000000009 */
.L_x_1958:
[----:B------:R-:W-:Y:S05]  /*119b0*/  BSYNC.RECONVERGENT B1 ;  /* 0x0000000000017941 */ /* 0x000fea0003800200 */
.L_x_1956:
[----:B------:R-:W-:-:S04]  /*119c0*/  FSETP.GEU.AND P0, PT, R9, R25, PT ;  /* 0x000000190900720b */ /* 0x000fc80003f0e000 */
[----:B------:R-:W-:-:S09]  /*119d0*/  FSEL R25, R9, R25, !P0 ;  /* 0x0000001909197208 */ /* 0x000fd20004000000 */
.L_x_1942:
        /* <DEDUP_REMOVED lines=10> */
.L_x_1980:
        /* <DEDUP_REMOVED lines=26> */
.L_x_1961:
[----:B------:R-:W-:Y:S05]  /*11c20*/  BSYNC.RECONVERGENT B1 ;  /* 0x0000000000017941 */ /* 0x000fea0003800200 */
.L_x_1960:
        /* <DEDUP_REMOVED lines=16> */
.L_x_1963:
[----:B------:R-:W-:Y:S01]  /*11d30*/  FMUL.FTZ R9, R36, R3 ;  /* 0x0000000324097220 */ /* 0x000fe20000410000 */
[----:B------:R-:W-:-:S03]  /*11d40*/  FMUL.FTZ R2, R3, 0.5 ;  /* 0x3f00000003027820 */ /* 0x000fc60000410000 */
[----:B------:R-:W-:-:S04]  /*11d50*/  FFMA R0, -R9, R9, R36 ;  /* 0x0000000909007223 */ /* 0x000fc80000000124 */
[----:B------:R-:W-:-:S07]  /*11d60*/  FFMA R9, R0, R2, R9 ;  /* 0x0000000200097223 */ /* 0x000fce0000000009 */
.L_x_1964:
[----:B------:R-:W-:Y:S05]  /*11d70*/  BSYNC.RECONVERGENT B1 ;  /* 0x0000000000017941 */ /* 0x000fea0003800200 */
.L_x_1962:
        /* <DEDUP_REMOVED lines=24> */
.L_x_1966:
[----:B------:R-:W-:Y:S05]  /*11f00*/  BSYNC.RECONVERGENT B1 ;  /* 0x0000000000017941 */ /* 0x000fea0003800200 */
.L_x_1965:
        /* <DEDUP_REMOVED lines=16> */
.L_x_1968:
[----:B------:R-:W-:Y:S01]  /*12010*/  FMUL.FTZ R9, R36, R3 ;  /* 0x0000000324097220 */ /* 0x000fe20000410000 */
[----:B------:R-:W-:-:S03]  /*12020*/  FMUL.FTZ R2, R3, 0.5 ;  /* 0x3f00000003027820 */ /* 0x000fc60000410000 */
[----:B------:R-:W-:-:S04]  /*12030*/  FFMA R0, -R9, R9, R36 ;  /* 0x0000000909007223 */ /* 0x000fc80000000124 */
[----:B------:R-:W-:-:S07]  /*12040*/  FFMA R9, R0, R2, R9 ;  /* 0x0000000200097223 */ /* 0x000fce0000000009 */
.L_x_1969:
[----:B------:R-:W-:Y:S05]  /*12050*/  BSYNC.RECONVERGENT B1 ;  /* 0x0000000000017941 */ /* 0x000fea0003800200 */
.L_x_1967:
        /* <DEDUP_REMOVED lines=24> */
.L_x_1971:
[----:B------:R-:W-:Y:S05]  /*121e0*/  BSYNC.RECONVERGENT B1 ;  /* 0x0000000000017941 */ /* 0x000fea0003800200 */
.L_x_1970:
        /* <DEDUP_REMOVED lines=16> */
.L_x_1973:
[----:B------:R-:W-:Y:S01]  /*122f0*/  FMUL.FTZ R9, R36, R3 ;  /* 0x0000000324097220 */ /* 0x000fe20000410000 */
[----:B------:R-:W-:-:S03]  /*12300*/  FMUL.FTZ R2, R3, 0.5 ;  /* 0x3f00000003027820 */ /* 0x000fc60000410000 */
[----:B------:R-:W-:-:S04]  /*12310*/  FFMA R0, -R9, R9, R36 ;  /* 0x0000000909007223 */ /* 0x000fc80000000124 */
[----:B------:R-:W-:-:S07]  /*12320*/  FFMA R9, R0, R2, R9 ;  /* 0x0000000200097223 */ /* 0x000fce0000000009 */
.L_x_1974:
[----:B------:R-:W-:Y:S05]  /*12330*/  BSYNC.RECONVERGENT B1 ;  /* 0x0000000000017941 */ /* 0x000fea0003800200 */
.L_x_1972:
        /* <DEDUP_REMOVED lines=24> */
.L_x_1976:
[----:B------:R-:W-:Y:S05]  /*124c0*/  BSYNC.RECONVERGENT B1 ;  /* 0x0000000000017941 */ /* 0x000fea0003800200 */
.L_x_1975:
        /* <DEDUP_REMOVED lines=16> */
.L_x_1978:
[----:B------:R-:W-:Y:S01]  /*125d0*/  FMUL.FTZ R9, R36, R3 ;  /* 0x0000000324097220 */ /* 0x000fe20000410000 */
[----:B------:R-:W-:-:S03]  /*125e0*/  FMUL.FTZ R2, R3, 0.5 ;  /* 0x3f00000003027820 */ /* 0x000fc60000410000 */
[----:B------:R-:W-:-:S04]  /*125f0*/  FFMA R0, -R9, R9, R36 ;  /* 0x0000000909007223 */ /* 0x000fc80000000124 */
[----:B------:R-:W-:-:S07]  /*12600*/  FFMA R9, R0, R2, R9 ;  /* 0x0000000200097223 */ /* 0x000fce0000000009 */
.L_x_1979:
[----:B------:R-:W-:Y:S05]  /*12610*/  BSYNC.RECONVERGENT B1 ;  /* 0x0000000000017941 */ /* 0x000fea0003800200 */
.L_x_1977:
[----:B------:R-:W-:-:S04]  /*12620*/  FSETP.GEU.AND P0, PT, R9, R28, PT ;  /* 0x0000001c0900720b */ /* 0x000fc80003f0e000 */
[----:B------:R-:W-:Y:S01]  /*12630*/  FSEL R28, R9, R28, !P0 ;  /* 0x0000001c091c7208 */ /* 0x000fe20004000000 */
[----:B------:R-:W-:Y:S08]  /*12640*/  @P3 BRA `(.L_x_1980) ;  /* 0xfffffff4000c3947 */ /* 0x000ff0000383ffff */
.L_x_1959:
        /* <DEDUP_REMOVED lines=29> */
.L_x_1984:
[----:B------:R-:W-:Y:S05]  /*12820*/  BSYNC.RECONVERGENT B1 ;  /* 0x0000000000017941 */ /* 0x000fea0003800200 */
.L_x_1983:
        /* <DEDUP_REMOVED lines=16> */
.L_x_1986:
[----:B------:R-:W-:Y:S01]  /*12930*/  FMUL.FTZ R9, R32, R3 ;  /* 0x0000000320097220 */ /* 0x000fe20000410000 */
[----:B------:R-:W-:-:S03]  /*12940*/  FMUL.FTZ R2, R3, 0.5 ;  /* 0x3f00000003027820 */ /* 0x000fc60000410000 */
[----:B------:R-:W-:-:S04]  /*12950*/  FFMA R0, -R9, R9, R32 ;  /* 0x0000000909007223 */ /* 0x000fc80000000120 */
[----:B------:R-:W-:-:S07]  /*12960*/  FFMA R9, R0, R2, R9 ;  /* 0x0000000200097223 */ /* 0x000fce0000000009 */
.L_x_1987:
[----:B------:R-:W-:Y:S05]  /*12970*/  BSYNC.RECONVERGENT B1 ;  /* 0x0000000000017941 */ /* 0x000fea0003800200 */
.L_x_1985:
        /* <DEDUP_REMOVED lines=27> */
.L_x_1989:
[----:B------:R-:W-:Y:S05]  /*12b30*/  BSYNC.RECONVERGENT B1 ;  /* 0x0000000000017941 */ /* 0x000fea0003800200 */
.L_x_1988:
        /* <DEDUP_REMOVED lines=16> */
.L_x_1991:
[----:B------:R-:W-:Y:S01]  /*12c40*/  FMUL.FTZ R9, R32, R3 ;  /* 0x0000000320097220 */ /* 0x000fe20000410000 */
[----:B------:R-:W-:-:S03]  /*12c50*/  FMUL.FTZ R2, R3, 0.5 ;  /* 0x3f00000003027820 */ /* 0x000fc60000410000 */
[----:B------:R-:W-:-:S04]  /*12c60*/  FFMA R0, -R9, R9, R32 ;  /* 0x0000000909007223 */ /* 0x000fc80000000120 */
[----:B------:R-:W-:-:S07]  /*12c70*/  FFMA R9, R0, R2, R9 ;  /* 0x0000000200097223 */ /* 0x000fce0000000009 */
.L_x_1992:
[----:B------:R-:W-:Y:S05]  /*12c80*/  BSYNC.RECONVERGENT B1 ;  /* 0x0000000000017941 */ /* 0x000fea0003800200 */
.L_x_1990:
[----:B------:R-:W-:Y:S02]  /*12c90*/  FSETP.GEU.AND P0, PT, R9, R28, PT ;  /* 0x0000001c0900720b */ /* 0x000fe40003f0e000 */
[----:B------:R-:W-:Y:S02]  /*12ca0*/  IADD3 R29, PT, PT, -R29, R30, RZ ;  /* 0x0000001e1d1d7210 */ /* 0x000fe40007ffe1ff */
[----:B------:R-:W-:-:S09]  /*12cb0*/  FSEL R28, R9, R28, !P0 ;  /* 0x0000001c091c7208 */ /* 0x000fd20004000000 */
.L_x_1982:
        /* <DEDUP_REMOVED lines=29> */
.L_x_1994:
[----:B------:R-:W-:Y:S05]  /*12e90*/  BSYNC.RECONVERGENT B1 ;  /* 0x0000000000017941 */ /* 0x000fea0003800200 */
.L_x_1993:
        /* <DEDUP_REMOVED lines=16> */
.L_x_1996:
[----:B------:R-:W-:Y:S01]  /*12fa0*/  FMUL.FTZ R9, R30, R3 ;  /* 0x000000031e097220 */ /* 0x000fe20000410000 */
[----:B------:R-:W-:-:S03]  /*12fb0*/  FMUL.FTZ R2, R3, 0.5 ;  /* 0x3f00000003027820 */ /* 0x000fc60000410000 */
[----:B------:R-:W-:-:S04]  /*12fc0*/  FFMA R0, -R9, R9, R30 ;  /* 0x0000000909007223 */ /* 0x000fc8000000011e */
[----:B------:R-:W-:-:S07]  /*12fd0*/  FFMA R9, R0, R2, R9 ;  /* 0x0000000200097223 */ /* 0x000fce0000000009 */
.L_x_1997:
[----:B------:R-:W-:Y:S05]  /*12fe0*/  BSYNC.RECONVERGENT B1 ;  /* 0x0000000000017941 */ /* 0x000fea0003800200 */
.L_x_1995:
[----:B------:R-:W-:-:S04]  /*12ff0*/  FSETP.GEU.AND P0, PT, R9, R28, PT ;  /* 0x0000001c0900720b */ /* 0x000fc80003f0e000 */
[----:B------:R-:W-:-:S09]  /*13000*/  FSEL R28, R9, R28, !P0 ;  /* 0x0000001c091c7208 */ /* 0x000fd20004000000 */
.L_x_1981:
        /* <DEDUP_REMOVED lines=10> */
.L_x_2019:
        /* <DEDUP_REMOVED lines=26> */
.L_x_2000:
[----:B------:R-:W-:Y:S05]  /*13250*/  BSYNC.RECONVERGENT B1 ;  /* 0x0000000000017941 */ /* 0x000fea0003800200 */
.L_x_1999:
        /* <DEDUP_REMOVED lines=16> */
.L_x_2002:
[----:B------:R-:W-:Y:S01]  /*13360*/  FMUL.FTZ R9, R36, R3 ;  /* 0x0000000324097220 */ /* 0x000fe20000410000 */
[----:B------:R-:W-:-:S03]  /*13370*/  FMUL.FTZ R2, R3, 0.5 ;  /* 0x3f00000003027820 */ /* 0x000fc60000410000 */
[----:B------:R-:W-:-:S04]  /*13380*/  FFMA R0, -R9, R9, R36 ;  /* 0x0000000909007223 */ /* 0x000fc80000000124 */
[----:B------:R-:W-:-:S07]  /*13390*/  FFMA R9, R0, R2, R9 ;  /* 0x0000000200097223 */ /* 0x000fce0000000009 */
.L_x_2003:
[----:B------:R-:W-:Y:S05]  /*133a0*/  BSYNC.RECONVERGENT B1 ;  /* 0x0000000000017941 */ /* 0x000fea0003800200 */
.L_x_2001:
        /* <DEDUP_REMOVED lines=24> */
.L_x_2005:
[----:B------:R-:W-:Y:S05]  /*13530*/  BSYNC.RECONVERGENT B1 ;  /* 0x0000000000017941 */ /* 0x000fea0003800200 */
.L_x_2004:
        /* <DEDUP_REMOVED lines=16> */
.L_x_2007:
[----:B------:R-:W-:Y:S01]  /*13640*/  FMUL.FTZ R9, R36, R3 ;  /* 0x0000000324097220 */ /* 0x000fe20000410000 */
[----:B------:R-:W-:-:S03]  /*13650*/  FMUL.FTZ R2, R3, 0.5 ;  /* 0x3f00000003027820 */ /* 0x000fc60000410000 */
[----:B------:R-:W-:-:S04]  /*13660*/  FFMA R0, -R9, R9, R36 ;  /* 0x0000000909007223 */ /* 0x000fc80000000124 */
[----:B------:R-:W-:-:S07]  /*13670*/  FFMA R9, R0, R2, R9 ;  /* 0x0000000200097223 */ /* 0x000fce0000000009 */
.L_x_2008:
[----:B------:R-:W-:Y:S05]  /*13680*/  BSYNC.RECONVERGENT B1 ;  /* 0x0000000000017941 */ /* 0x000fea0003800200 */
.L_x_2006:
        /* <DEDUP_REMOVED lines=24> */
.L_x_2010:
[----:B------:R-:W-:Y:S05]  /*13810*/  BSYNC.RECONVERGENT B1 ;  /* 0x0000000000017941 */ /* 0x000fea0003800200 */
.L_x_2009:
        /* <DEDUP_REMOVED lines=16> */
.L_x_2012:
[----:B------:R-:W-:Y:S01]  /*13920*/  FMUL.FTZ R9, R36, R3 ;  /* 0x0000000324097220 */ /* 0x000fe20000410000 */
[----:B------:R-:W-:-:S03]  /*13930*/  FMUL.FTZ R2, R3, 0.5 ;  /* 0x3f00000003027820 */ /* 0x000fc60000410000 */
[----:B------:R-:W-:-:S04]  /*13940*/  FFMA R0, -R9, R9, R36 ;  /* 0x0000000909007223 */ /* 0x000fc80000000124 */
[----:B------:R-:W-:-:S07]  /*13950*/  FFMA R9, R0, R2, R9 ;  /* 0x0000000200097223 */ /* 0x000fce0000000009 */
.L_x_2013:
[----:B------:R-:W-:Y:S05]  /*13960*/  BSYNC.RECONVERGENT B1 ;  /* 0x0000000000017941 */ /* 0x000fea0003800200 */
.L_x_2011:
        /* <DEDUP_REMOVED lines=24> */
.L_x_2015:
[----:B------:R-:W-:Y:S05]  /*13af0*/  BSYNC.RECONVERGENT B1 ;  /* 0x0000000000017941 */ /* 0x000fea0003800200 */
.L_x_2014:
        /* <DEDUP_REMOVED lines=16> */
.L_x_2017:
[----:B------:R-:W-:Y:S01]  /*13c00*/  FMUL.FTZ R9, R36, R3 ;  /* 0x0000000324097220 */ /* 0x000fe20000410000 */
[----:B------:R-:W-:-:S03]  /*13c10*/  FMUL.FTZ R2, R3, 0.5 ;  /* 0x3f00000003027820 */ /* 0x000fc60000410000 */
[----:B------:R-:W-:-:S04]  /*13c20*/  FFMA R0, -R9, R9, R36 ;  /* 0x0000000909007223 */ /* 0x000fc80000000124 */
[----:B------:R-:W-:-:S07]  /*13c30*/  FFMA R9, R0, R2, R9 ;  /* 0x0000000200097223 */ /* 0x000fce0000000009 */
.L_x_2018:
[----:B------:R-:W-:Y:S05]  /*13c40*/  BSYNC.RECONVERGENT B1 ;  /* 0x0000000000017941 */ /* 0x000fea0003800200 */
.L_x_2016:
[----:B------:R-:W-:-:S04]  /*13c50*/  FSETP.GEU.AND P0, PT, R9, R29, PT ;  /* 0x0000001d0900720b */ /* 0x000fc80003f0e000 */
[----:B------:R-:W-:Y:S01]  /*13c60*/  FSEL R29, R9, R29, !P0 ;  /* 0x0000001d091d7208 */ /* 0x000fe20004000000 */
[----:B------:R-:W-:Y:S08]  /*13c70*/  @P3 BRA `(.L_x_2019) ;  /* 0xfffffff4000c3947 */ /* 0x000ff0000383ffff */
.L_x_1998:
        /* <DEDUP_REMOVED lines=29> */
.L_x_2023:
[----:B------:R-:W-:Y:S05]  /*13e50*/  BSYNC.RECONVERGENT B1 ;  /* 0x0000000000017941 */ /* 0x000fea0003800200 */
.L_x_2022:
        /* <DEDUP_REMOVED lines=16> */
.L_x_2025:
[----:B------:R-:W-:Y:S01]  /*13f60*/  FMUL.FTZ R9, R32, R3 ;  /* 0x0000000320097220 */ /* 0x000fe20000410000 */
[----:B------:R-:W-:-:S03]  /*13f70*/  FMUL.FTZ R2, R3, 0.5 ;  /* 0x3f00000003027820 */ /* 0x000fc60000410000 */
[----:B------:R-:W-:-:S04]  /*13f80*/  FFMA R0, -R9, R9, R32 ;  /* 0x0000000909007223 */ /* 0x000fc80000000120 */
[----:B------:R-:W-:-:S07]  /*13f90*/  FFMA R9, R0, R2, R9 ;  /* 0x0000000200097223 */ /* 0x000fce0000000009 */
.L_x_2026:
[----:B------:R-:W-:Y:S05]  /*13fa0*/  BSYNC.RECONVERGENT B1 ;  /* 0x0000000000017941 */ /* 0x000fea0003800200 */
.L_x_2024:
        /* <DEDUP_REMOVED lines=27> */
.L_x_2028:
[----:B------:R-:W-:Y:S05]  /*14160*/  BSYNC.RECONVERGENT B1 ;  /* 0x0000000000017941 */ /* 0x000fea0003800200 */
.L_x_2027:
        /* <DEDUP_REMOVED lines=16> */
.L_x_2030:
[----:B------:R-:W-:Y:S01]  /*14270*/  FMUL.FTZ R9, R32, R3 ;  /* 0x0000000320097220 */ /* 0x000fe20000410000 */
[----:B------:R-:W-:-:S03]  /*14280*/  FMUL.FTZ R2, R3, 0.5 ;  /* 0x3f00000003027820 */ /* 0x000fc60000410000 */
[----:B------:R-:W-:-:S04]  /*14290*/  FFMA R0, -R9, R9, R32 ;  /* 0x0000000909007223 */ /* 0x000fc80000000120 */
[----:B------:R-:W-:-:S07]  /*142a0*/  FFMA R9, R0, R2, R9 ;  /* 0x0000000200097223 */ /* 0x000fce0000000009 */
.L_x_2031:
[----:B------:R-:W-:Y:S05]  /*142b0*/  BSYNC.RECONVERGENT B1 ;  /* 0x0000000000017941 */ /* 0x000fea0003800200 */
.L_x_2029:
[C---:B------:R-:W-:Y:S02]  /*142c0*/  FSETP.GEU.AND P0, PT, R9.reuse, R29, PT ;  /* 0x0000001d0900720b */ /* 0x040fe40003f0e000 */
[----:B------:R-:W-:Y:S02]  /*142d0*/  IADD3 R30, PT, PT, -R30, R31, RZ ;  /* 0x0000001f1e1e7210 */ /* 0x000fe40007ffe1ff */
[----:B------:R-:W-:-:S09]  /*142e0*/  FSEL R29, R9, R29, !P0 ;  /* 0x0000001d091d7208 */ /* 0x000fd20004000000 */
.L_x_2021:
        /* <DEDUP_REMOVED lines=29> */
.L_x_2033:
[----:B------:R-:W-:Y:S05]  /*144c0*/  BSYNC.RECONVERGENT B1 ;  /* 0x0000000000017941 */ /* 0x000fea0003800200 */
.L_x_2032:
        /* <DEDUP_REMOVED lines=16> */
.L_x_2035:
[----:B------:R-:W-:Y:S01]  /*145d0*/  FMUL.FTZ R9, R30, R3 ;  /* 0x000000031e097220 */ /* 0x000fe20000410000 */
[----:B------:R-:W-:-:S03]  /*145e0*/  FMUL.FTZ R2, R3, 0.5 ;  /* 0x3f00000003027820 */ /* 0x000fc60000410000 */
[----:B------:R-:W-:-:S04]  /*145f0*/  FFMA R0, -R9, R9, R30 ;  /* 0x0000000909007223 */ /* 0x000fc8000000011e */
[----:B------:R-:W-:-:S07]  /*14600*/  FFMA R9, R0, R2, R9 ;  /* 0x0000000200097223 */ /* 0x000fce0000000009 */
.L_x_2036:
[----:B------:R-:W-:Y:S05]  /*14610*/  BSYNC.RECONVERGENT B1 ;  /* 0x0000000000017941 */ /* 0x000fea0003800200 */
.L_x_2034:
[----:B------:R-:W-:-:S04]  /*14620*/  FSETP.GEU.AND P0, PT, R9, R29, PT ;  /* 0x0000001d0900720b */ /* 0x000fc80003f0e000 */
[----:B------:R-:W-:-:S09]  /*14630*/  FSEL R29, R9, R29, !P0 ;  /* 0x0000001d091d7208 */ /* 0x000fd20004000000 */
.L_x_2020:
        /* <DEDUP_REMOVED lines=10> */
.L_x_2058:
        /* <DEDUP_REMOVED lines=26> */
.L_x_2039:
[----:B------:R-:W-:Y:S05]  /*14880*/  BSYNC.RECONVERGENT B1 ;  /* 0x0000000000017941 */ /* 0x000fea0003800200 */
.L_x_2038:
        /* <DEDUP_REMOVED lines=16> */
.L_x_2041:
[----:B------:R-:W-:Y:S01]  /*14990*/  FMUL.FTZ R9, R38, R3 ;  /* 0x0000000326097220 */ /* 0x000fe20000410000 */
[----:B------:R-:W-:-:S03]  /*149a0*/  FMUL.FTZ R2, R3, 0.5 ;  /* 0x3f00000003027820 */ /* 0x000fc60000410000 */
[----:B------:R-:W-:-:S04]  /*149b0*/  FFMA R0, -R9, R9, R38 ;  /* 0x0000000909007223 */ /* 0x000fc80000000126 */
[----:B------:R-:W-:-:S07]  /*149c0*/  FFMA R9, R0, R2, R9 ;  /* 0x0000000200097223 */ /* 0x000fce0000000009 */
.L_x_2042:
[----:B------:R-:W-:Y:S05]  /*149d0*/  BSYNC.RECONVERGENT B1 ;  /* 0x0000000000017941 */ /* 0x000fea0003800200 */
.L_x_2040:
        /* <DEDUP_REMOVED lines=24> */
.L_x_2044:
[----:B------:R-:W-:Y:S05]  /*14b60*/  BSYNC.RECONVERGENT B1 ;  /* 0x0000000000017941 */ /* 0x000fea0003800200 */
.L_x_2043:
        /* <DEDUP_REMOVED lines=16> */
.L_x_2046:
[----:B------:R-:W-:Y:S01]  /*14c70*/  FMUL.FTZ R9, R38, R3 ;  /* 0x0000000326097220 */ /* 0x000fe20000410000 */
[----:B------:R-:W-:-:S03]  /*14c80*/  FMUL.FTZ R2, R3, 0.5 ;  /* 0x3f00000003027820 */ /* 0x000fc60000410000 */
[----:B------:R-:W-:-:S04]  /*14c90*/  FFMA R0, -R9, R9, R38 ;  /* 0x0000000909007223 */ /* 0x000fc80000000126 */
[----:B------:R-:W-:-:S07]  /*14ca0*/  FFMA R9, R0, R2, R9 ;  /* 0x0000000200097223 */ /* 0x000fce0000000009 */
.L_x_2047:
[----:B------:R-:W-:Y:S05]  /*14cb0*/  BSYNC.RECONVERGENT B1 ;  /* 0x0000000000017941 */ /* 0x000fea0003800200 */
.L_x_2045:
        /* <DEDUP_REMOVED lines=24> */
.L_x_2049:
[----:B------:R-:W-:Y:S05]  /*14e40*/  BSYNC.RECONVERGENT B1 ;  /* 0x0000000000017941 */ /* 0x000fea0003800200 */
.L_x_2048:
        /* <DEDUP_REMOVED lines=16> */
.L_x_2051:
[----:B------:R-:W-:Y:S01]  /*14f50*/  FMUL.FTZ R9, R38, R3 ;  /* 0x0000000326097220 */ /* 0x000fe20000410000 */
[----:B------:R-:W-:-:S03]  /*14f60*/  FMUL.FTZ R2, R3, 0.5 ;  /* 0x3f00000003027820 */ /* 0x000fc60000410000 */
[----:B------:R-:W-:-:S04]  /*14f70*/  FFMA R0, -R9, R9, R38 ;  /* 0x0000000909007223 */ /* 0x000fc80000000126 */
[----:B------:R-:W-:-:S07]  /*14f80*/  FFMA R9, R0, R2, R9 ;  /* 0x0000000200097223 */ /* 0x000fce0000000009 */
.L_x_2052:
[----:B------:R-:W-:Y:S05]  /*14f90*/  BSYNC.RECONVERGENT B1 ;  /* 0x0000000000017941 */ /* 0x000fea0003800200 */
.L_x_2050:
        /* <DEDUP_REMOVED lines=24> */
.L_x_2054:
[----:B------:R-:W-:Y:S05]  /*15120*/  BSYNC.RECONVERGENT B1 ;  /* 0x0000000000017941 */ /* 0x000fea0003800200 */
.L_x_2053:
        /* <DEDUP_REMOVED lines=16> */
.L_x_2056:
[----:B------:R-:W-:Y:S01]  /*15230*/  FMUL.FTZ R9, R38, R3 ;  /* 0x0000000326097220 */ /* 0x000fe20000410000 */
[----:B------:R-:W-:-:S03]  /*15240*/  FMUL.FTZ R2, R3, 0.5 ;  /* 0x3f00000003027820 */ /* 0x000fc60000410000 */
[----:B------:R-:W-:-:S04]  /*15250*/  FFMA R0, -R9, R9, R38 ;  /* 0x0000000909007223 */ /* 0x000fc80000000126 */
[----:B------:R-:W-:-:S07]  /*15260*/  FFMA R9, R0, R2, R9 ;  /* 0x0000000200097223 */ /* 0x000fce0000000009 */
.L_x_2057:
[----:B------:R-:W-:Y:S05]  /*15270*/  BSYNC.RECONVERGENT B1 ;  /* 0x0000000000017941 */ /* 0x000fea0003800200 */
.L_x_2055:
[----:B------:R-:W-:-:S04]  /*15280*/  FSETP.GEU.AND P0, PT, R9, R30, PT ;  /* 0x0000001e0900720b */ /* 0x000fc80003f0e000 */
[----:B------:R-:W-:Y:S01]  /*15290*/  FSEL R30, R9, R30, !P0 ;  /* 0x0000001e091e7208 */ /* 0x000fe20004000000 */
[----:B------:R-:W-:Y:S08]  /*152a0*/  @P3 BRA `(.L_x_2058) ;  /* 0xfffffff4000c3947 */ /* 0x000ff0000383ffff */
.L_x_2037:
        /* <DEDUP_REMOVED lines=29> */
.L_x_2062:
[----:B------:R-:W-:Y:S05]  /*15480*/  BSYNC.RECONVERGENT B1 ;  /* 0x0000000000017941 */ /* 0x000fea0003800200 */
.L_x_2061:
        /* <DEDUP_REMOVED lines=16> */
.L_x_2064:
[----:B------:R-:W-:Y:S01]  /*15590*/  FMUL.FTZ R9, R34, R3 ;  /* 0x0000000322097220 */ /* 0x000fe20000410000 */
[----:B------:R-:W-:-:S03]  /*155a0*/  FMUL.FTZ R2, R3, 0.5 ;  /* 0x3f00000003027820 */ /* 0x000fc60000410000 */
[----:B------:R-:W-:-:S04]  /*155b0*/  FFMA R0, -R9, R9, R34 ;  /* 0x0000000909007223 */ /* 0x000fc80000000122 */
[----:B------:R-:W-:-:S07]  /*155c0*/  FFMA R9, R0, R2, R9 ;  /* 0x0000000200097223 */ /* 0x000fce0000000009 */
.L_x_2065:
[----:B------:R-:W-:Y:S05]  /*155d0*/  BSYNC.RECONVERGENT B1 ;  /* 0x0000000000017941 */ /* 0x000fea0003800200 */
.L_x_2063:
        /* <DEDUP_REMOVED lines=27> */
.L_x_2067:
[----:B------:R-:W-:Y:S05]  /*15790*/  BSYNC.RECONVERGENT B1 ;  /* 0x0000000000017941 */ /* 0x000fea0003800200 */
.L_x_2066:
        /* <DEDUP_REMOVED lines=16> */
.L_x_2069:
[----:B------:R-:W-:Y:S01]  /*158a0*/  FMUL.FTZ R9, R34, R3 ;  /* 0x0000000322097220 */ /* 0x000fe20000410000 */
[----:B------:R-:W-:-:S03]  /*158b0*/  FMUL.FTZ R2, R3, 0.5 ;  /* 0x3f00000003027820 */ /* 0x000fc60000410000 */
[----:B------:R-:W-:-:S04]  /*158c0*/  FFMA R0, -R9, R9, R34 ;  /* 0x0000000909007223 */ /* 0x000fc80000000122 */
[----:B------:R-:W-:-:S07]  /*158d0*/  FFMA R9, R0, R2, R9 ;  /* 0x0000000200097223 */ /* 0x000fce0000000009 */
.L_x_2070:
[----:B------:R-:W-:Y:S05]  /*158e0*/  BSYNC.RECONVERGENT B1 ;  /* 0x0000000000017941 */ /* 0x000fea0003800200 */
.L_x_2068:
[----:B------:R-:W-:Y:S02]  /*158f0*/  FSETP.GEU.AND P0, PT, R9, R30, PT ;  /* 0x0000001e0900720b */ /* 0x000fe40003f0e000 */
[----:B------:R-:W-:Y:S02]  /*15900*/  IADD3 R31, PT, PT, -R31, R32, RZ ;  /* 0x000000201f1f7210 */ /* 0x000fe40007ffe1ff */
[----:B------:R-:W-:-:S09]  /*15910*/  FSEL R30, R9, R30, !P0 ;  /* 0x0000001e091e7208 */ /* 0x000fd20004000000 */
.L_x_2060:
        /* <DEDUP_REMOVED lines=29> */
.L_x_2072:
[----:B------:R-:W-:Y:S05]  /*15af0*/  BSYNC.RECONVERGENT B1 ;  /* 0x0000000000017941 */ /* 0x000fea0003800200 */
.L_x_2071:
        /* <DEDUP_REMOVED lines=16> */
.L_x_2074:
[----:B------:R-:W-:Y:S01]  /*15c00*/  FMUL.FTZ R9, R32, R3 ;  /* 0x0000000320097220 */ /* 0x000fe20000410000 */
[----:B------:R-:W-:-:S03]  /*15c10*/  FMUL.FTZ R2, R3, 0.5 ;  /* 0x3f00000003027820 */ /* 0x000fc60000410000 */
[----:B------:R-:W-:-:S04]  /*15c20*/  FFMA R0, -R9, R9, R32 ;  /* 0x0000000909007223 */ /* 0x000fc80000000120 */
[----:B------:R-:W-:-:S07]  /*15c30*/  FFMA R9, R0, R2, R9 ;  /* 0x0000000200097223 */ /* 0x000fce0000000009 */
.L_x_2075:
[----:B------:R-:W-:Y:S05]  /*15c40*/  BSYNC.RECONVERGENT B1 ;  /* 0x0000000000017941 */ /* 0x000fea0003800200 */
.L_x_2073:
[----:B------:R-:W-:-:S04]  /*15c50*/  FSETP.GEU.AND P0, PT, R9, R30, PT ;  /* 0x0000001e0900720b */ /* 0x000fc80003f0e000 */
[----:B------:R-:W-:-:S09]  /*15c60*/  FSEL R30, R9, R30, !P0 ;  /* 0x0000001e091e7208 */ /* 0x000fd20004000000 */
.L_x_2059:
        /* <DEDUP_REMOVED lines=10> */
.L_x_2097:
        /* <DEDUP_REMOVED lines=26> */
.L_x_2078:
[----:B------:R-:W-:Y:S05]  /*15eb0*/  BSYNC.RECONVERGENT B1 ;  /* 0x0000000000017941 */ /* 0x000fea0003800200 */
.L_x_2077:
        /* <DEDUP_REMOVED lines=16> */
.L_x_2080:
[----:B------:R-:W-:Y:S01]  /*15fc0*/  FMUL.FTZ R9, R38, R3 ;  /* 0x0000000326097220 */ /* 0x000fe20000410000 */
[----:B------:R-:W-:-:S03]  /*15fd0*/  FMUL.FTZ R2, R3, 0.5 ;  /* 0x3f00000003027820 */ /* 0x000fc60000410000 */
[----:B------:R-:W-:-:S04]  /*15fe0*/  FFMA R0, -R9, R9, R38 ;  /* 0x0000000909007223 */ /* 0x000fc80000000126 */
[----:B------:R-:W-:-:S07]  /*15ff0*/  FFMA R9, R0, R2, R9 ;  /* 0x0000000200097223 */ /* 0x000fce0000000009 */
.L_x_2081:
[----:B------:R-:W-:Y:S05]  /*16000*/  BSYNC.RECONVERGENT B1 ;  /* 0x0000000000017941 */ /* 0x000fea0003800200 */
.L_x_2079:
        /* <DEDUP_REMOVED lines=24> */
.L_x_2083:
[----:B------:R-:W-:Y:S05]  /*16190*/  BSYNC.RECONVERGENT B1 ;  /* 0x0000000000017941 */ /* 0x000fea0003800200 */
.L_x_2082:
        /* <DEDUP_REMOVED lines=16> */
.L_x_2085:
[----:B------:R-:W-:Y:S01]  /*162a0*/  FMUL.FTZ R9, R38, R3 ;  /* 0x0000000326097220 */ /* 0x000fe20000410000 */
[----:B------:R-:W-:-:S03]  /*162b0*/  FMUL.FTZ R2, R3, 0.5 ;  /* 0x3f00000003027820 */ /* 0x000fc60000410000 */
[----:B------:R-:W-:-:S04]  /*162c0*/  FFMA R0, -R9, R9, R38 ;  /* 0x0000000909007223 */ /* 0x000fc80000000126 */
[----:B------:R-:W-:-:S07]  /*162d0*/  FFMA R9, R0, R2, R9 ;  /* 0x0000000200097223 */ /* 0x000fce0000000009 */
.L_x_2086:
[----:B------:R-:W-:Y:S05]  /*162e0*/  BSYNC.RECONVERGENT B1 ;  /* 0x0000000000017941 */ /* 0x000fea0003800200 */
.L_x_2084:
        /* <DEDUP_REMOVED lines=24> */
.L_x_2088:
[----:B------:R-:W-:Y:S05]  /*16470*/  BSYNC.RECONVERGENT B1 ;  /* 0x0000000000017941 */ /* 0x000fea0003800200 */
.L_x_2087:
        /* <DEDUP_REMOVED lines=16> */
.L_x_2090:
[----:B------:R-:W-:Y:S01]  /*16580*/  FMUL.FTZ R9, R38, R3 ;  /* 0x0000000326097220 */ /* 0x000fe20000410000 */
[----:B------:R-:W-:-:S03]  /*16590*/  FMUL.FTZ R2, R3, 0.5 ;  /* 0x3f00000003027820 */ /* 0x000fc60000410000 */
[----:B------:R-:W-:-:S04]  /*165a0*/  FFMA R0, -R9, R9, R38 ;  /* 0x0000000909007223 */ /* 0x000fc80000000126 */
[----:B------:R-:W-:-:S07]  /*165b0*/  FFMA R9, R0, R2, R9 ;  /* 0x0000000200097223 */ /* 0x000fce0000000009 */
.L_x_2091:
[----:B------:R-:W-:Y:S05]  /*165c0*/  BSYNC.RECONVERGENT B1 ;  /* 0x0000000000017941 */ /* 0x000fea0003800200 */
.L_x_2089:
        /* <DEDUP_REMOVED lines=24> */
.L_x_2093:
[----:B------:R-:W-:Y:S05]  /*16750*/  BSYNC.RECONVERGENT B1 ;  /* 0x0000000000017941 */ /* 0x000fea0003800200 */
.L_x_2092:
        /* <DEDUP_REMOVED lines=16> */
.L_x_2095:
[----:B------:R-:W-:Y:S01]  /*16860*/  FMUL.FTZ R9, R38, R3 ;  /* 0x0000000326097220 */ /* 0x000fe20000410000 */
[----:B------:R-:W-:-:S03]  /*16870*/  FMUL.FTZ R2, R3, 0.5 ;  /* 0x3f00000003027820 */ /* 0x000fc60000410000 */
[----:B------:R-:W-:-:S04]  /*16880*/  FFMA R0, -R9, R9, R38 ;  /* 0x0000000909007223 */ /* 0x000fc80000000126 */
[----:B------:R-:W-:-:S07]  /*16890*/  FFMA R9, R0, R2, R9 ;  /* 0x0000000200097223 */ /* 0x000fce0000000009 */
.L_x_2096:
[----:B------:R-:W-:Y:S05]  /*168a0*/  BSYNC.RECONVERGENT B1 ;  /* 0x0000000000017941 */ /* 0x000fea0003800200 */
.L_x_2094:
[----:B------:R-:W-:-:S04]  /*168b0*/  FSETP.GEU.AND P0, PT, R9, R31, PT ;  /* 0x0000001f0900720b */ /* 0x000fc80003f0e000 */
[----:B------:R-:W-:Y:S01]  /*168c0*/  FSEL R31, R9, R31, !P0 ;  /* 0x0000001f091f7208 */ /* 0x000fe20004000000 */
[----:B------:R-:W-:Y:S08]  /*168d0*/  @P3 BRA `(.L_x_2097) ;  /* 0xfffffff4000c3947 */ /* 0x000ff0000383ffff */
.L_x_2076:
        /* <DEDUP_REMOVED lines=29> */
.L_x_2101:
[----:B------:R-:W-:Y:S05]  /*16ab0*/  BSYNC.RECONVERGENT B1 ;  /* 0x0000000000017941 */ /* 0x000fea0003800200 */
.L_x_2100:
        /* <DEDUP_REMOVED lines=16> */
.L_x_2103:
[----:B------:R-:W-:Y:S01]  /*16bc0*/  FMUL.FTZ R9, R34, R3 ;  /* 0x0000000322097220 */ /* 0x000fe20000410000 */
[----:B------:R-:W-:-:S03]  /*16bd0*/  FMUL.FTZ R2, R3, 0.5 ;  /* 0x3f00000003027820 */ /* 0x000fc60000410000 */
[----:B------:R-:W-:-:S04]  /*16be0*/  FFMA R0, -R9, R9, R34 ;  /* 0x0000000909007223 */ /* 0x000fc80000000122 */
[----:B------:R-:W-:-:S07]  /*16bf0*/  FFMA R9, R0, R2, R9 ;  /* 0x0000000200097223 */ /* 0x000fce0000000009 */
.L_x_2104:
[----:B------:R-:W-:Y:S05]  /*16c00*/  BSYNC.RECONVERGENT B1 ;  /* 0x0000000000017941 */ /* 0x000fea0003800200 */
.L_x_2102:
        /* <DEDUP_REMOVED lines=27> */
.L_x_2106:
[----:B------:R-:W-:Y:S05]  /*16dc0*/  BSYNC.RECONVERGENT B1 ;  /* 0x0000000000017941 */ /* 0x000fea0003800200 */
.L_x_2105:
        /* <DEDUP_REMOVED lines=16> */
.L_x_2108:
[----:B------:R-:W-:Y:S01]  /*16ed0*/  FMUL.FTZ R9, R34, R3 ;  /* 0x0000000322097220 */ /* 0x000fe20000410000 */
[----:B------:R-:W-:-:S03]  /*16ee0*/  FMUL.FTZ R2, R3, 0.5 ;  /* 0x3f00000003027820 */ /* 0x000fc60000410000 */
[----:B------:R-:W-:-:S04]  /*16ef0*/  FFMA R0, -R9, R9, R34 ;  /* 0x0000000909007223 */ /* 0x000fc80000000122 */
[----:B------:R-:W-:-:S07]  /*16f00*/  FFMA R9, R0, R2, R9 ;  /* 0x0000000200097223 */ /* 0x000fce0000000009 */
.L_x_2109:
[----:B------:R-:W-:Y:S05]  /*16f10*/  BSYNC.RECONVERGENT B1 ;  /* 0x0000000000017941 */ /* 0x000fea0003800200 */
.L_x_2107:
[C---:B------:R-:W-:Y:S02]  /*16f20*/  FSETP.GEU.AND P0, PT, R9.reuse, R31, PT ;  /* 0x0000001f0900720b */ /* 0x040fe40003f0e000 */
[----:B------:R-:W-:Y:S02]  /*16f30*/  IADD3 R32, PT, PT, -R32, R33, RZ ;  /* 0x0000002120207210 */ /* 0x000fe40007ffe1ff */
[----:B------:R-:W-:-:S09]  /*16f40*/  FSEL R31, R9, R31, !P0 ;  /* 0x0000001f091f7208 */ /* 0x000fd20004000000 */
.L_x_2099:
        /* <DEDUP_REMOVED lines=29> */
.L_x_2111:
[----:B------:R-:W-:Y:S05]  /*17120*/  BSYNC.RECONVERGENT B1 ;  /* 0x0000000000017941 */ /* 0x000fea0003800200 */
.L_x_2110:
        /* <DEDUP_REMOVED lines=16> */
.L_x_2113:
[----:B------:R-:W-:Y:S01]  /*17230*/  FMUL.FTZ R9, R32, R3 ;  /* 0x0000000320097220 */ /* 0x000fe20000410000 */
[----:B------:R-:W-:-:S03]  /*17240*/  FMUL.FTZ R2, R3, 0.5 ;  /* 0x3f00000003027820 */ /* 0x000fc60000410000 */
[----:B------:R-:W-:-:S04]  /*17250*/  FFMA R0, -R9, R9, R32 ;  /* 0x0000000909007223 */ /* 0x000fc80000000120 */
[----:B------:R-:W-:-:S07]  /*17260*/  FFMA R9, R0, R2, R9 ;  /* 0x0000000200097223 */ /* 0x000fce0000000009 */
.L_x_2114:
[----:B------:R-:W-:Y:S05]  /*17270*/  BSYNC.RECONVERGENT B1 ;  /* 0x0000000000017941 */ /* 0x000fea0003800200 */
.L_x_2112:
[----:B------:R-:W-:-:S04]  /*17280*/  FSETP.GEU.AND P0, PT, R9, R31, PT ;  /* 0x0000001f0900720b */ /* 0x000fc80003f0e000 */
[----:B------:R-:W-:-:S09]  /*17290*/  FSEL R31, R9, R31, !P0 ;  /* 0x0000001f091f7208 */ /* 0x000fd20004000000 */
.L_x_2098:
        /* <DEDUP_REMOVED lines=10> */
.L_x_2136:
        /* <DEDUP_REMOVED lines=26> */
.L_x_2117:
[----:B------:R-:W-:Y:S05]  /*174e0*/  BSYNC.RECONVERGENT B1 ;  /* 0x0000000000017941 */ /* 0x000fea0003800200 */
.L_x_2116:
        /* <DEDUP_REMOVED lines=16> */
.L_x_2119:
[----:B------:R-:W-:Y:S01]  /*175f0*/  FMUL.FTZ R9, R40, R3 ;  /* 0x0000000328097220 */ /* 0x000fe20000410000 */
[----:B------:R-:W-:-:S03]  /*17600*/  FMUL.FTZ R2, R3, 0.5 ;  /* 0x3f00000003027820 */ /* 0x000fc60000410000 */
[----:B------:R-:W-:-:S04]  /*17610*/  FFMA R0, -R9, R9, R40 ;  /* 0x0000000909007223 */ /* 0x000fc80000000128 */
[----:B------:R-:W-:-:S07]  /*17620*/  FFMA R9, R0, R2, R9 ;  /* 0x0000000200097223 */ /* 0x000fce0000000009 */
.L_x_2120:
[----:B------:R-:W-:Y:S05]  /*17630*/  BSYNC.RECONVERGENT B1 ;  /* 0x0000000000017941 */ /* 0x000fea0003800200 */
.L_x_2118:
        /* <DEDUP_REMOVED lines=24> */
.L_x_2122:
[----:B------:R-:W-:Y:S05]  /*177c0*/  BSYNC.RECONVERGENT B1 ;  /* 0x0000000000017941 */ /* 0x000fea0003800200 */
.L_x_2121:
        /* <DEDUP_REMOVED lines=16> */
.L_x_2124:
[----:B------:R-:W-:Y:S01]  /*178d0*/  FMUL.FTZ R9, R40, R3 ;  /* 0x0000000328097220 */ /* 0x000fe20000410000 */
[----:B------:R-:W-:-:S03]  /*178e0*/  FMUL.FTZ R2, R3, 0.5 ;  /* 0x3f00000003027820 */ /* 0x000fc60000410000 */
[----:B------:R-:W-:-:S04]  /*178f0*/  FFMA R0, -R9, R9, R40 ;  /* 0x0000000909007223 */ /* 0x000fc80000000128 */
[----:B------:R-:W-:-:S07]  /*17900*/  FFMA R9, R0, R2, R9 ;  /* 0x0000000200097223 */ /* 0x000fce0000000009 */
.L_x_2125:
[----:B------:R-:W-:Y:S05]  /*17910*/  BSYNC.RECONVERGENT B1 ;  /* 0x0000000000017941 */ /* 0x000fea0003800200 */
.L_x_2123:
        /* <DEDUP_REMOVED lines=24> */
.L_x_2127:
[----:B------:R-:W-:Y:S05]  /*17aa0*/  BSYNC.RECONVERGENT B1 ;  /* 0x0000000000017941 */ /* 0x000fea0003800200 */
.L_x_2126:
        /* <DEDUP_REMOVED lines=16> */
.L_x_2129:
[----:B------:R-:W-:Y:S01]  /*17bb0*/  FMUL.FTZ R9, R40, R3 ;  /* 0x0000000328097220 */ /* 0x000fe20000410000 */
[----:B------:R-:W-:-:S03]  /*17bc0*/  FMUL.FTZ R2, R3, 0.5 ;  /* 0x3f00000003027820 */ /* 0x000fc60000410000 */
[----:B------:R-:W-:-:S04]  /*17bd0*/  FFMA R0, -R9, R9, R40 ;  /* 0x0000000909007223 */ /* 0x000fc80000000128 */
[----:B------:R-:W-:-:S07]  /*17be0*/  FFMA R9, R0, R2, R9 ;  /* 0x0000000200097223 */ /* 0x000fce0000000009 */
.L_x_2130:
[----:B------:R-:W-:Y:S05]  /*17bf0*/  BSYNC.RECONVERGENT B1 ;  /* 0x0000000000017941 */ /* 0x000fea0003800200 */
.L_x_2128:
        /* <DEDUP_REMOVED lines=24> */
.L_x_2132:
[----:B------:R-:W-:Y:S05]  /*17d80*/  BSYNC.RECONVERGENT B1 ;  /* 0x0000000000017941 */ /* 0x000fea0003800200 */
.L_x_2131:
        /* <DEDUP_REMOVED lines=16> */
.L_x_2134:
[----:B------:R-:W-:Y:S01]  /*17e90*/  FMUL.FTZ R9, R40, R3 ;  /* 0x0000000328097220 */ /* 0x000fe20000410000 */
[----:B------:R-:W-:-:S03]  /*17ea0*/  FMUL.FTZ R2, R3, 0.5 ;  /* 0x3f00000003027820 */ /* 0x000fc60000410000 */
[----:B------:R-:W-:-:S04]  /*17eb0*/  FFMA R0, -R9, R9, R40 ;  /* 0x0000000909007223 */ /* 0x000fc80000000128 */
[----:B------:R-:W-:-:S07]  /*17ec0*/  FFMA R9, R0, R2, R9 ;  /* 0x0000000200097223 */ /* 0x000fce0000000009 */
.L_x_2135:
[----:B------:R-:W-:Y:S05]  /*17ed0*/  BSYNC.RECONVERGENT B1 ;  /* 0x0000000000017941 */ /* 0x000fea0003800200 */
.L_x_2133:
[----:B------:R-:W-:-:S04]  /*17ee0*/  FSETP.GEU.AND P0, PT, R9, R32, PT ;  /* 0x000000200900720b */ /* 0x000fc80003f0e000 */
[----:B------:R-:W-:Y:S01]  /*17ef0*/  FSEL R32, R9, R32, !P0 ;  /* 0x0000002009207208 */ /* 0x000fe20004000000 */
[----:B------:R-:W-:Y:S08]  /*17f00*/  @P3 BRA `(.L_x_2136) ;  /* 0xfffffff4000c3947 */ /* 0x000ff0000383ffff */
.L_x_2115:
        /* <DEDUP_REMOVED lines=29> */
.L_x_2140:
[----:B------:R-:W-:Y:S05]  /*180e0*/  BSYNC.RECONVERGENT B1 ;  /* 0x0000000000017941 */ /* 0x000fea0003800200 */
.L_x_2139:
        /* <DEDUP_REMOVED lines=16> */
.L_x_2142:
[----:B------:R-:W-:Y:S01]  /*181f0*/  FMUL.FTZ R9, R36, R3 ;  /* 0x0000000324097220 */ /* 0x000fe20000410000 */
[----:B------:R-:W-:-:S03]  /*18200*/  FMUL.FTZ R2, R3, 0.5 ;  /* 0x3f00000003027820 */ /* 0x000fc60000410000 */
[----:B------:R-:W-:-:S04]  /*18210*/  FFMA R0, -R9, R9, R36 ;  /* 0x0000000909007223 */ /* 0x000fc80000000124 */
[----:B------:R-:W-:-:S07]  /*18220*/  FFMA R9, R0, R2, R9 ;  /* 0x0000000200097223 */ /* 0x000fce0000000009 */
.L_x_2143:
[----:B------:R-:W-:Y:S05]  /*18230*/  BSYNC.RECONVERGENT B1 ;  /* 0x0000000000017941 */ /* 0x000fea0003800200 */
.L_x_2141:
        /* <DEDUP_REMOVED lines=27> */
.L_x_2145:
[----:B------:R-:W-:Y:S05]  /*183f0*/  BSYNC.RECONVERGENT B1 ;  /* 0x0000000000017941 */ /* 0x000fea0003800200 */
.L_x_2144:
        /* <DEDUP_REMOVED lines=16> */
.L_x_2147:
[----:B------:R-:W-:Y:S01]  /*18500*/  FMUL.FTZ R9, R36, R3 ;  /* 0x0000000324097220 */ /* 0x000fe20000410000 */
[----:B------:R-:W-:-:S03]  /*18510*/  FMUL.FTZ R2, R3, 0.5 ;  /* 0x3f00000003027820 */ /* 0x000fc60000410000 */
[----:B------:R-:W-:-:S04]  /*18520*/  FFMA R0, -R9, R9, R36 ;  /* 0x0000000909007223 */ /* 0x000fc80000000124 */
[----:B------:R-:W-:-:S07]  /*18530*/  FFMA R9, R0, R2, R9 ;  /* 0x0000000200097223 */ /* 0x000fce0000000009 */
.L_x_2148:
[----:B------:R-:W-:Y:S05]  /*18540*/  BSYNC.RECONVERGENT B1 ;  /* 0x0000000000017941 */ /* 0x000fea0003800200 */
.L_x_2146:
[----:B------:R-:W-:Y:S02]  /*18550*/  FSETP.GEU.AND P0, PT, R9, R32, PT ;  /* 0x000000200900720b */ /* 0x000fe40003f0e000 */
[----:B------:R-:W-:Y:S02]  /*18560*/  IADD3 R33, PT, PT, -R33, R34, RZ ;  /* 0x0000002221217210 */ /* 0x000fe40007ffe1ff */
[----:B------:R-:W-:-:S09]  /*18570*/  FSEL R32, R9, R32, !P0 ;  /* 0x0000002009207208 */ /* 0x000fd20004000000 */
.L_x_2138:
        /* <DEDUP_REMOVED lines=29> */
.L_x_2150:
[----:B------:R-:W-:Y:S05]  /*18750*/  BSYNC.RECONVERGENT B1 ;  /* 0x0000000000017941 */ /* 0x000fea0003800200 */
.L_x_2149:
        /* <DEDUP_REMOVED lines=16> */
.L_x_2152:
[----:B------:R-:W-:Y:S01]  /*18860*/  FMUL.FTZ R9, R34, R3 ;  /* 0x0000000322097220 */ /* 0x000fe20000410000 */
[----:B------:R-:W-:-:S03]  /*18870*/  FMUL.FTZ R2, R3, 0.5 ;  /* 0x3f00000003027820 */ /* 0x000fc60000410000 */
[----:B------:R-:W-:-:S04]  /*18880*/  FFMA R0, -R9, R9, R34 ;  /* 0x0000000909007223 */ /* 0x000fc80000000122 */
[----:B------:R-:W-:-:S07]  /*18890*/  FFMA R9, R0, R2, R9 ;  /* 0x0000000200097223 */ /* 0x000fce0000000009 */
.L_x_2153:
[----:B------:R-:W-:Y:S05]  /*188a0*/  BSYNC.RECONVERGENT B1 ;  /* 0x0000000000017941 */ /* 0x000fea0003800200 */
.L_x_2151:
[----:B------:R-:W-:-:S04]  /*188b0*/  FSETP.GEU.AND P0, PT, R9, R32, PT ;  /* 0x000000200900720b */ /* 0x000fc80003f0e000 */
[----:B------:R-:W-:-:S09]  /*188c0*/  FSEL R32, R9, R32, !P0 ;  /* 0x0000002009207208 */ /* 0x000fd20004000000 */
.L_x_2137:
        /* <DEDUP_REMOVED lines=10> */
.L_x_2175:
        /* <DEDUP_REMOVED lines=26> */
.L_x_2156:
[----:B------:R-:W-:Y:S05]  /*18b10*/  BSYNC.RECONVERGENT B1 ;  /* 0x0000000000017941 */ /* 0x000fea0003800200 */
.L_x_2155:
        /* <DEDUP_REMOVED lines=16> */
.L_x_2158:
[----:B------:R-:W-:Y:S01]  /*18c20*/  FMUL.FTZ R9, R34, R3 ;  /* 0x0000000322097220 */ /* 0x000fe20000410000 */
[----:B------:R-:W-:-:S03]  /*18c30*/  FMUL.FTZ R2, R3, 0.5 ;  /* 0x3f00000003027820 */ /* 0x000fc60000410000 */
[----:B------:R-:W-:-:S04]  /*18c40*/  FFMA R0, -R9, R9, R34 ;  /* 0x0000000909007223 */ /* 0x000fc80000000122 */
[----:B------:R-:W-:-:S07]  /*18c50*/  FFMA R9, R0, R2, R9 ;  /* 0x0000000200097223 */ /* 0x000fce0000000009 */
.L_x_2159:
[----:B------:R-:W-:Y:S05]  /*18c60*/  BSYNC.RECONVERGENT B1 ;  /* 0x0000000000017941 */ /* 0x000fea0003800200 */
.L_x_2157:
        /* <DEDUP_REMOVED lines=24> */
.L_x_2161:
[----:B------:R-:W-:Y:S05]  /*18df0*/  BSYNC.RECONVERGENT B1 ;  /* 0x0000000000017941 */ /* 0x000fea0003800200 */
.L_x_2160:
        /* <DEDUP_REMOVED lines=16> */
.L_x_2163:
[----:B------:R-:W-:Y:S01]  /*18f00*/  FMUL.FTZ R9, R34, R3 ;  /* 0x0000000322097220 */ /* 0x000fe20000410000 */
[----:B------:R-:W-:-:S03]  /*18f10*/  FMUL.FTZ R2, R3, 0.5 ;  /* 0x3f00000003027820 */ /* 0x000fc60000410000 */
[----:B------:R-:W-:-:S04]  /*18f20*/  FFMA R0, -R9, R9, R34 ;  /* 0x0000000909007223 */ /* 0x000fc80000000122 */
[----:B------:R-:W-:-:S07]  /*18f30*/  FFMA R9, R0, R2, R9 ;  /* 0x0000000200097223 */ /* 0x000fce0000000009 */
.L_x_2164:
[----:B------:R-:W-:Y:S05]  /*18f40*/  BSYNC.RECONVERGENT B1 ;  /* 0x0000000000017941 */ /* 0x000fea0003800200 */
.L_x_2162:
        /* <DEDUP_REMOVED lines=24> */
.L_x_2166:
[----:B------:R-:W-:Y:S05]  /*190d0*/  BSYNC.RECONVERGENT B1 ;  /* 0x0000000000017941 */ /* 0x000fea0003800200 */
.L_x_2165:
        /* <DEDUP_REMOVED lines=16> */
.L_x_2168:
[----:B------:R-:W-:Y:S01]  /*191e0*/  FMUL.FTZ R9, R34, R3 ;  /* 0x0000000322097220 */ /* 0x000fe20000410000 */
[----:B------:R-:W-:-:S03]  /*191f0*/  FMUL.FTZ R2, R3, 0.5 ;  /* 0x3f00000003027820 */ /* 0x000fc60000410000 */
[----:B------:R-:W-:-:S04]  /*19200*/  FFMA R0, -R9, R9, R34 ;  /* 0x0000000909007223 */ /* 0x000fc80000000122 */
[----:B------:R-:W-:-:S07]  /*19210*/  FFMA R9, R0, R2, R9 ;  /* 0x0000000200097223 */ /* 0x000fce0000000009 */
.L_x_2169:
[----:B------:R-:W-:Y:S05]  /*19220*/  BSYNC.RECONVERGENT B1 ;  /* 0x0000000000017941 */ /* 0x000fea0003800200 */
.L_x_2167:
        /* <DEDUP_REMOVED lines=24> */
.L_x_2171:
[----:B------:R-:W-:Y:S05]  /*193b0*/  BSYNC.RECONVERGENT B1 ;  /* 0x0000000000017941 */ /* 0x000fea0003800200 */
.L_x_2170:
        /* <DEDUP_REMOVED lines=16> */
.L_x_2173:
[----:B------:R-:W-:Y:S01]  /*194c0*/  FMUL.FTZ R9, R34, R3 ;  /* 0x0000000322097220 */ /* 0x000fe20000410000 */
[----:B------:R-:W-:-:S03]  /*194d0*/  FMUL.FTZ R2, R3, 0.5 ;  /* 0x3f00000003027820 */ /* 0x000fc60000410000 */
[----:B------:R-:W-:-:S04]  /*194e0*/  FFMA R0, -R9, R9, R34 ;  /* 0x0000000909007223 */ /* 0x000fc80000000122 */
[----:B------:R-:W-:-:S07]  /*194f0*/  FFMA R9, R0, R2, R9 ;  /* 0x0000000200097223 */ /* 0x000fce0000000009 */
.L_x_2174:
[----:B------:R-:W-:Y:S05]  /*19500*/  BSYNC.RECONVERGENT B1 ;  /* 0x0000000000017941 */ /* 0x000fea0003800200 */
.L_x_2172:
[----:B------:R-:W-:-:S04]  /*19510*/  FSETP.GEU.AND P0, PT, R9, R27, PT ;  /* 0x0000001b0900720b */ /* 0x000fc80003f0e000 */
[----:B------:R-:W-:Y:S01]  /*19520*/  FSEL R35, R9, R27, !P0 ;  /* 0x0000001b09237208 */ /* 0x000fe20004000000 */
[----:B------:R-:W-:Y:S08]  /*19530*/  @P3 BRA `(.L_x_2175) ;  /* 0xfffffff4000c3947 */ /* 0x000ff0000383ffff */
.L_x_2154:
        /* <DEDUP_REMOVED lines=29> */
.L_x_2179:
[----:B------:R-:W-:Y:S05]  /*19710*/  BSYNC.RECONVERGENT B1 ;  /* 0x0000000000017941 */ /* 0x000fea0003800200 */
.L_x_2178:
        /* <DEDUP_REMOVED lines=16> */
.L_x_2181:
[----:B------:R-:W-:Y:S01]  /*19820*/  FMUL.FTZ R9, R34, R3 ;  /* 0x0000000322097220 */ /* 0x000fe20000410000 */
[----:B------:R-:W-:-:S03]  /*19830*/  FMUL.FTZ R2, R3, 0.5 ;  /* 0x3f00000003027820 */ /* 0x000fc60000410000 */
[----:B------:R-:W-:-:S04]  /*19840*/  FFMA R0, -R9, R9, R34 ;  /* 0x0000000909007223 */ /* 0x000fc80000000122 */
[----:B------:R-:W-:-:S07]  /*19850*/  FFMA R9, R0, R2, R9 ;  /* 0x0000000200097223 */ /* 0x000fce0000000009 */
.L_x_2182:
[----:B------:R-:W-:Y:S05]  /*19860*/  BSYNC.RECONVERGENT B1 ;  /* 0x0000000000017941 */ /* 0x000fea0003800200 */
.L_x_2180:
        /* <DEDUP_REMOVED lines=27> */
.L_x_2184:
[----:B------:R-:W-:Y:S05]  /*19a20*/  BSYNC.RECONVERGENT B1 ;  /* 0x0000000000017941 */ /* 0x000fea0003800200 */
.L_x_2183:
        /* <DEDUP_REMOVED lines=16> */
.L_x_2186:
[----:B------:R-:W-:Y:S01]  /*19b30*/  FMUL.FTZ R9, R34, R3 ;  /* 0x0000000322097220 */ /* 0x000fe20000410000 */
[----:B------:R-:W-:-:S03]  /*19b40*/  FMUL.FTZ R2, R3, 0.5 ;  /* 0x3f00000003027820 */ /* 0x000fc60000410000 */
[----:B------:R-:W-:-:S04]  /*19b50*/  FFMA R0, -R9, R9, R34 ;  /* 0x0000000909007223 */ /* 0x000fc80000000122 */
[----:B------:R-:W-:-:S07]  /*19b60*/  FFMA R9, R0, R2, R9 ;  /* 0x0000000200097223 */ /* 0x000fce0000000009 */
.L_x_2187:
[----:B------:R-:W-:Y:S05]  /*19b70*/  BSYNC.RECONVERGENT B1 ;  /* 0x0000000000017941 */ /* 0x000fea0003800200 */
.L_x_2185:
[-C--:B------:R-:W-:Y:S02]  /*19b80*/  FSETP.GEU.AND P0, PT, R9, R35.reuse, PT ;  /* 0x000000230900720b */ /* 0x080fe40003f0e000 */
[----:B------:R-:W-:Y:S02]  /*19b90*/  IADD3 R33, PT, PT, -R33, R26, RZ ;  /* 0x0000001a21217210 */ /* 0x000fe40007ffe1ff */
[----:B------:R-:W-:-:S09]  /*19ba0*/  FSEL R35, R9, R35, !P0 ;  /* 0x0000002309237208 */ /* 0x000fd20004000000 */
.L_x_2177:
        /* <DEDUP_REMOVED lines=29> */
.L_x_2189:
[----:B------:R-:W-:Y:S05]  /*19d80*/  BSYNC.RECONVERGENT B1 ;  /* 0x0000000000017941 */ /* 0x000fea0003800200 */
.L_x_2188:
        /* <DEDUP_REMOVED lines=16> */
.L_x_2191:
[----:B------:R-:W-:Y:S01]  /*19e90*/  FMUL.FTZ R9, R26, R3 ;  /* 0x000000031a097220 */ /* 0x000fe20000410000 */
[----:B------:R-:W-:-:S03]  /*19ea0*/  FMUL.FTZ R2, R3, 0.5 ;  /* 0x3f00000003027820 */ /* 0x000fc60000410000 */
[----:B------:R-:W-:-:S04]  /*19eb0*/  FFMA R0, -R9, R9, R26 ;  /* 0x0000000909007223 */ /* 0x000fc8000000011a */
[----:B------:R-:W-:-:S07]  /*19ec0*/  FFMA R9, R0, R2, R9 ;  /* 0x0000000200097223 */ /* 0x000fce0000000009 */
.L_x_2192:
[----:B------:R-:W-:Y:S05]  /*19ed0*/  BSYNC.RECONVERGENT B1 ;  /* 0x0000000000017941 */ /* 0x000fea0003800200 */
.L_x_2190:
[----:B------:R-:W-:-:S04]  /*19ee0*/  FSETP.GEU.AND P0, PT, R9, R35, PT ;  /* 0x000000230900720b */ /* 0x000fc80003f0e000 */
[----:B------:R-:W-:-:S09]  /*19ef0*/  FSEL R35, R9, R35, !P0 ;  /* 0x0000002309237208 */ /* 0x000fd20004000000 */
.L_x_2176:
        /* <DEDUP_REMOVED lines=15> */
.L_x_1568:
[----:B------:R-:W0:Y:S01]  /*19ff0*/  LDCU.64 UR10, c[0x0][0x390] ;  /* 0x00007200ff0a77ac */ /* 0x000e220008000a00 */
[----:B------:R-:W-:Y:S01]  /*1a000*/  HFMA2 R18, -RZ, RZ, 0, 0.00048828125 ;  /* 0x00001000ff127431 */ /* 0x000fe200000001ff */
[----:B------:R-:W-:Y:S01]  /*1a010*/  MOV R16, RZ ;  /* 0x000000ff00107202 */ /* 0x000fe20000000f00 */
[----:B0-----:R-:W-:-:S04]  /*1a020*/  UIADD3 UR5, UP0, UPT, UR10, -0x1000, URZ ;  /* 0xfffff0000a057890 */ /* 0x001fc8000ff1e0ff */
[----:B------:R-:W-:Y:S02]  /*1a030*/  UIADD3.X UR8, UPT, UPT, UR11, -0x1, URZ, UP0, !UPT ;  /* 0xffffffff0b087890 */ /* 0x000fe400087fe4ff */
[----:B------:R-:W-:-:S04]  /*1a040*/  UISETP.GE.U32.AND UP0, UPT, UR5, 0x1000, UPT ;  /* 0x000010000500788c */ /* 0x000fc8000bf06070 */
[----:B------:R-:W-:-:S09]  /*1a050*/  UISETP.GE.U32.AND.EX UP0, UPT, UR8, URZ, UPT, UP0 ;  /* 0x000000ff0800728c */ /* 0x000fd2000bf06100 */
[----:B------:R-:W-:Y:S05]  /*1a060*/  BRA.U !UP0, `(.L_x_2193) ;  /* 0x0000016108c07547 */ /* 0x000fea000b800000 */
[----:B------:R-:W0:Y:S01]  /*1a070*/  LDCU UR4, c[0x0][0x3a8] ;  /* 0x00007500ff0477ac */ /* 0x000e220008000800 */
[----:B------:R-:W-:Y:S02]  /*1a080*/  MOV R18, 0x1000 ;  /* 0x0000100000127802 */ /* 0x000fe40000000f00 */
[----:B------:R-:W-:Y:S01]  /*1a090*/  MOV R16, RZ ;  /* 0x000000ff00107202 */ /* 0x000fe20000000f00 */
[----:B0-----:R-:W-:Y:S02]  /*1a0a0*/  ULOP3.LUT UR12, UR4, 0x3, URZ, 0xc0, !UPT ;  /* 0x00000003040c7892 */ /* 0x001fe4000f8ec0ff */
[----:B------:R-:W-:Y:S02]  /*1a0b0*/  UIADD3 UR9, UPT, UPT, UR4, -0x1, URZ ;  /* 0xffffffff04097890 */ /* 0x000fe4000fffe0ff */
[----:B------:R-:W-:Y:S02]  /*1a0c0*/  ULOP3.LUT UR14, UR4, 0x7ffffffc, URZ, 0xc0, !UPT ;  /* 0x7ffffffc040e7892 */ /* 0x000fe4000f8ec0ff */
[----:B------:R-:W-:-:S02]  /*1a0d0*/  ULOP3.LUT UR4, UR4, 0x1, URZ, 0xc0, !UPT ;  /* 0x0000000104047892 */ /* 0x000fc4000f8ec0ff */
[----:B------:R-:W-:-:S12]  /*1a0e0*/  UIADD3 UR13, UPT, UPT, UR12, -0x1, URZ ;  /* 0xffffffff0c0d7890 */ /* 0x000fd8000fffe0ff */
.L_x_2820:
[----:B------:R-:W0:Y:S01]  /*1a0f0*/  LDCU UR10, c[0x0][0x3a8] ;  /* 0x00007500ff0a77ac */ /* 0x000e220008000800 */
[----:B------:R-:W-:Y:S02]  /*1a100*/  MOV R19, 0x7f800000 ;  /* 0x7f80000000137802 */ /* 0x000fe40000000f00 */
[----:B------:R-:W-:Y:S02]  /*1a110*/  MOV R20, 0x7f7fffff ;  /* 0x7f7fffff00147802 */ /* 0x000fe40000000f00 */
[----:B------:R-:W-:Y:S02]  /*1a120*/  MOV R35, 0x7f7fffff ;  /* 0x7f7fffff00237802 */ /* 0x000fe40000000f00 */
[----:B------:R-:W-:Y:S02]  /*1a130*/  MOV R0, 0x7f800000 ;  /* 0x7f80000000007802 */ /* 0x000fe40000000f00 */
[----:B------:R-:W-:Y:S01]  /*1a140*/  MOV R2, 0x7f800000 ;  /* 0x7f80000000027802 */ /* 0x000fe20000000f00 */
[----:B0-----:R-:W-:-:S09]  /*1a150*/  UISETP.GE.AND UP0, UPT, UR10, 0x1, UPT ;  /* 0x000000010a00788c */ /* 0x001fd2000bf06270 */
[----:B------:R-:W-:Y:S05]  /*1a160*/  BRA.U !UP0, `(.L_x_2194) ;  /* 0x0000016108407547 */ /* 0x000fea000b800000 */
[----:B------:R-:W0:Y:S01]  /*1a170*/  LDCU.64 UR10, c[0x0][0x380] ;  /* 0x00007000ff0a77ac */ /* 0x000e220008000a00 */
[----:B-1----:R-:W-:-:S04]  /*1a180*/  IADD3 R0, P0, PT, R15, R18, RZ ;  /* 0x000000120f007210 */ /* 0x002fc80007f1e0ff */
[----:B------:R-:W-:Y:S02]  /*1a190*/  IADD3.X R3, PT, PT, RZ, R16, RZ, P0, !PT ;  /* 0x00000010ff037210 */ /* 0x000fe400007fe4ff */
[----:B0-----:R-:W-:-:S04]  /*1a1a0*/  LEA R30, P0, R0, UR10, 0x3 ;  /* 0x0000000a001e7c11 */ /* 0x001fc8000f8018ff */
        /* <DEDUP_REMOVED lines=9> */
.L_x_2216:
        /* <DEDUP_REMOVED lines=26> */
.L_x_2197:
[----:B------:R-:W-:Y:S05]  /*1a3e0*/  BSYNC.RECONVERGENT B1 ;  /* 0x0000000000017941 */ /* 0x000fea0003800200 */
.L_x_2196:
        /* <DEDUP_REMOVED lines=16> */
.L_x_2199:
[----:B------:R-:W-:Y:S01]  /*1a4f0*/  FMUL.FTZ R9, R26, R3 ;  /* 0x000000031a097220 */ /* 0x000fe20000410000 */
[----:B------:R-:W-:-:S03]  /*1a500*/  FMUL.FTZ R2, R3, 0.5 ;  /* 0x3f00000003027820 */ /* 0x000fc60000410000 */
[----:B------:R-:W-:-:S04]  /*1a510*/  FFMA R0, -R9, R9, R26 ;  /* 0x0000000909007223 */ /* 0x000fc8000000011a */
[----:B------:R-:W-:-:S07]  /*1a520*/  FFMA R9, R0, R2, R9 ;  /* 0x0000000200097223 */ /* 0x000fce0000000009 */
.L_x_2200:
[----:B------:R-:W-:Y:S05]  /*1a530*/  BSYNC.RECONVERGENT B1 ;  /* 0x0000000000017941 */ /* 0x000fea0003800200 */
.L_x_2198:
        /* <DEDUP_REMOVED lines=24> */
.L_x_2202:
[----:B------:R-:W-:Y:S05]  /*1a6c0*/  BSYNC.RECONVERGENT B1 ;  /* 0x0000000000017941 */ /* 0x000fea0003800200 */
.L_x_2201:
        /* <DEDUP_REMOVED lines=16> */
.L_x_2204:
[----:B------:R-:W-:Y:S01]  /*1a7d0*/  FMUL.FTZ R9, R26, R3 ;  /* 0x000000031a097220 */ /* 0x000fe20000410000 */
[----:B------:R-:W-:-:S03]  /*1a7e0*/  FMUL.FTZ R2, R3, 0.5 ;  /* 0x3f00000003027820 */ /* 0x000fc60000410000 */
[----:B------:R-:W-:-:S04]  /*1a7f0*/  FFMA R0, -R9, R9, R26 ;  /* 0x0000000909007223 */ /* 0x000fc8000000011a */
[----:B------:R-:W-:-:S07]  /*1a800*/  FFMA R9, R0, R2, R9 ;  /* 0x0000000200097223 */ /* 0x000fce0000000009 */
.L_x_2205:
[----:B------:R-:W-:Y:S05]  /*1a810*/  BSYNC.RECONVERGENT B1 ;  /* 0x0000000000017941 */ /* 0x000fea0003800200 */
.L_x_2203:
        /* <DEDUP_REMOVED lines=24> */
.L_x_2207:
[----:B------:R-:W-:Y:S05]  /*1a9a0*/  BSYNC.RECONVERGENT B1 ;  /* 0x0000000000017941 */ /* 0x000fea0003800200 */
.L_x_2206:
        /* <DEDUP_REMOVED lines=16> */
.L_x_2209:
[----:B------:R-:W-:Y:S01]  /*1aab0*/  FMUL.FTZ R9, R26, R3 ;  /* 0x000000031a097220 */ /* 0x000fe20000410000 */
[----:B------:R-:W-:-:S03]  /*1aac0*/  FMUL.FTZ R2, R3, 0.5 ;  /* 0x3f00000003027820 */ /* 0x000fc60000410000 */
[----:B------:R-:W-:-:S04]  /*1aad0*/  FFMA R0, -R9, R9, R26 ;  /* 0x0000000909007223 */ /* 0x000fc8000000011a */
[----:B------:R-:W-:-:S07]  /*1aae0*/  FFMA R9, R0, R2, R9 ;  /* 0x0000000200097223 */ /* 0x000fce0000000009 */
.L_x_2210:
[----:B------:R-:W-:Y:S05]  /*1aaf0*/  BSYNC.RECONVERGENT B1 ;  /* 0x0000000000017941 */ /* 0x000fea0003800200 */
.L_x_2208:
        /* <DEDUP_REMOVED lines=24> */
.L_x_2212:
[----:B------:R-:W-:Y:S05]  /*1ac80*/  BSYNC.RECONVERGENT B1 ;  /* 0x0000000000017941 */ /* 0x000fea0003800200 */
.L_x_2211:
        /* <DEDUP_REMOVED lines=16> */
.L_x_2214:
[----:B------:R-:W-:Y:S01]  /*1ad90*/  FMUL.FTZ R9, R26, R3 ;  /* 0x000000031a097220 */ /* 0x000fe20000410000 */
[----:B------:R-:W-:-:S03]  /*1ada0*/  FMUL.FTZ R2, R3, 0.5 ;  /* 0x3f00000003027820 */ /* 0x000fc60000410000 */
[----:B------:R-:W-:-:S04]  /*1adb0*/  FFMA R0, -R9, R9, R26 ;  /* 0x0000000909007223 */ /* 0x000fc8000000011a */
[----:B------:R-:W-:-:S07]  /*1adc0*/  FFMA R9, R0, R2, R9 ;  /* 0x0000000200097223 */ /* 0x000fce0000000009 */
.L_x_2215:
[----:B------:R-:W-:Y:S05]  /*1add0*/  BSYNC.RECONVERGENT B1 ;  /* 0x0000000000017941 */ /* 0x000fea0003800200 */
.L_x_2213:
[----:B------:R-:W-:-:S04]  /*1ade0*/  FSETP.GEU.AND P0, PT, R9, R20, PT ;  /* 0x000000140900720b */ /* 0x000fc80003f0e000 */
[----:B------:R-:W-:Y:S01]  /*1adf0*/  FSEL R20, R9, R20, !P0 ;  /* 0x0000001409147208 */ /* 0x000fe20004000000 */
[----:B------:R-:W-:Y:S08]  /*1ae00*/  @P3 BRA `(.L_x_2216) ;  /* 0xfffffff4000c3947 */ /* 0x000ff0000383ffff */
[----:B------:R-:W-:-:S07]  /*1ae10*/  MOV R19, UR14 ;  /* 0x0000000e00137c02 */ /* 0x000fce0008000f00 */
.L_x_2195:
        /* <DEDUP_REMOVED lines=29> */
.L_x_2220:
[----:B------:R-:W-:Y:S05]  /*1aff0*/  BSYNC.RECONVERGENT B1 ;  /* 0x0000000000017941 */ /* 0x000fea0003800200 */
.L_x_2219:
        /* <DEDUP_REMOVED lines=16> */
.L_x_2222:
[----:B------:R-:W-:Y:S01]  /*1b100*/  FMUL.FTZ R9, R24, R3 ;  /* 0x0000000318097220 */ /* 0x000fe20000410000 */
[----:B------:R-:W-:-:S03]  /*1b110*/  FMUL.FTZ R2, R3, 0.5 ;  /* 0x3f00000003027820 */ /* 0x000fc60000410000 */
[----:B------:R-:W-:-:S04]  /*1b120*/  FFMA R0, -R9, R9, R24 ;  /* 0x0000000909007223 */ /* 0x000fc80000000118 */
[----:B------:R-:W-:-:S07]  /*1b130*/  FFMA R9, R0, R2, R9 ;  /* 0x0000000200097223 */ /* 0x000fce0000000009 */
.L_x_2223:
[----:B------:R-:W-:Y:S05]  /*1b140*/  BSYNC.RECONVERGENT B1 ;  /* 0x0000000000017941 */ /* 0x000fea0003800200 */
.L_x_2221:
        /* <DEDUP_REMOVED lines=27> */
.L_x_2225:
[----:B------:R-:W-:Y:S05]  /*1b300*/  BSYNC.RECONVERGENT B1 ;  /* 0x0000000000017941 */ /* 0x000fea0003800200 */
.L_x_2224:
        /* <DEDUP_REMOVED lines=16> */
.L_x_2227:
[----:B------:R-:W-:Y:S01]  /*1b410*/  FMUL.FTZ R9, R24, R3 ;  /* 0x0000000318097220 */ /* 0x000fe20000410000 */
[----:B------:R-:W-:-:S03]  /*1b420*/  FMUL.FTZ R2, R3, 0.5 ;  /* 0x3f00000003027820 */ /* 0x000fc60000410000 */
[----:B------:R-:W-:-:S04]  /*1b430*/  FFMA R0, -R9, R9, R24 ;  /* 0x0000000909007223 */ /* 0x000fc80000000118 */
[----:B------:R-:W-:-:S07]  /*1b440*/  FFMA R9, R0, R2, R9 ;  /* 0x0000000200097223 */ /* 0x000fce0000000009 */
.L_x_2228:
[----:B------:R-:W-:Y:S05]  /*1b450*/  BSYNC.RECONVERGENT B1 ;  /* 0x0000000000017941 */ /* 0x000fea0003800200 */
.L_x_2226:
[----:B------:R-:W-:Y:S02]  /*1b460*/  FSETP.GEU.AND P0, PT, R9, R20, PT ;  /* 0x000000140900720b */ /* 0x000fe40003f0e000 */
[----:B------:R-:W-:Y:S02]  /*1b470*/  IADD3 R19, PT, PT, -R19, R22, RZ ;  /* 0x0000001613137210 */ /* 0x000fe40007ffe1ff */
[----:B------:R-:W-:-:S09]  /*1b480*/  FSEL R20, R9, R20, !P0 ;  /* 0x0000001409147208 */ /* 0x000fd20004000000 */
.L_x_2218:
        /* <DEDUP_REMOVED lines=27> */
.L_x_2230:
[----:B------:R-:W-:Y:S05]  /*1b640*/  BSYNC.RECONVERGENT B1 ;  /* 0x0000000000017941 */ /* 0x000fea0003800200 */
.L_x_2229:
        /* <DEDUP_REMOVED lines=16> */
.L_x_2232:
[----:B------:R-:W-:Y:S01]  /*1b750*/  FMUL.FTZ R9, R22, R3 ;  /* 0x0000000316097220 */ /* 0x000fe20000410000 */
[----:B------:R-:W-:-:S03]  /*1b760*/  FMUL.FTZ R2, R3, 0.5 ;  /* 0x3f00000003027820 */ /* 0x000fc60000410000 */
[----:B------:R-:W-:-:S04]  /*1b770*/  FFMA R0, -R9, R9, R22 ;  /* 0x0000000909007223 */ /* 0x000fc80000000116 */
[----:B------:R-:W-:-:S07]  /*1b780*/  FFMA R9, R0, R2, R9 ;  /* 0x0000000200097223 */ /* 0x000fce0000000009 */
.L_x_2233:
[----:B------:R-:W-:Y:S05]  /*1b790*/  BSYNC.RECONVERGENT B1 ;  /* 0x0000000000017941 */ /* 0x000fea0003800200 */
.L_x_2231:
[----:B------:R-:W-:-:S04]  /*1b7a0*/  FSETP.GEU.AND P0, PT, R9, R20, PT ;  /* 0x000000140900720b */ /* 0x000fc80003f0e000 */
[----:B------:R-:W-:-:S09]  /*1b7b0*/  FSEL R20, R9, R20, !P0 ;  /* 0x0000001409147208 */ /* 0x000fd20004000000 */
.L_x_2217:
        /* <DEDUP_REMOVED lines=8> */
.L_x_2255:
        /* <DEDUP_REMOVED lines=26> */
.L_x_2236:
[----:B------:R-:W-:Y:S05]  /*1b9e0*/  BSYNC.RECONVERGENT B1 ;  /* 0x0000000000017941 */ /* 0x000fea0003800200 */
.L_x_2235:
        /* <DEDUP_REMOVED lines=16> */
.L_x_2238:
[----:B------:R-:W-:Y:S01]  /*1baf0*/  FMUL.FTZ R9, R26, R3 ;  /* 0x000000031a097220 */ /* 0x000fe20000410000 */
[----:B------:R-:W-:-:S03]  /*1bb00*/  FMUL.FTZ R2, R3, 0.5 ;  /* 0x3f00000003027820 */ /* 0x000fc60000410000 */
[----:B------:R-:W-:-:S04]  /*1bb10*/  FFMA R0, -R9, R9, R26 ;  /* 0x0000000909007223 */ /* 0x000fc8000000011a */
[----:B------:R-:W-:-:S07]  /*1bb20*/  FFMA R9, R0, R2, R9 ;  /* 0x0000000200097223 */ /* 0x000fce0000000009 */
.L_x_2239:
[----:B------:R-:W-:Y:S05]  /*1bb30*/  BSYNC.RECONVERGENT B1 ;  /* 0x0000000000017941 */ /* 0x000fea0003800200 */
.L_x_2237:
        /* <DEDUP_REMOVED lines=24> */
.L_x_2241:
[----:B------:R-:W-:Y:S05]  /*1bcc0*/  BSYNC.RECONVERGENT B1 ;  /* 0x0000000000017941 */ /* 0x000fea0003800200 */
.L_x_2240:
        /* <DEDUP_REMOVED lines=16> */
.L_x_2243:
[----:B------:R-:W-:Y:S01]  /*1bdd0*/  FMUL.FTZ R9, R26, R3 ;  /* 0x000000031a097220 */ /* 0x000fe20000410000 */
[----:B------:R-:W-:-:S03]  /*1bde0*/  FMUL.FTZ R2, R3, 0.5 ;  /* 0x3f00000003027820 */ /* 0x000fc60000410000 */
[----:B------:R-:W-:-:S04]  /*1bdf0*/  FFMA R0, -R9, R9, R26 ;  /* 0x0000000909007223 */ /* 0x000fc8000000011a */
[----:B------:R-:W-:-:S07]  /*1be00*/  FFMA R9, R0, R2, R9 ;  /* 0x0000000200097223 */ /* 0x000fce0000000009 */
.L_x_2244:
[----:B------:R-:W-:Y:S05]  /*1be10*/  BSYNC.RECONVERGENT B1 ;  /* 0x0000000000017941 */ /* 0x000fea0003800200 */
.L_x_2242:
        /* <DEDUP_REMOVED lines=24> */
.L_x_2246:
[----:B------:R-:W-:Y:S05]  /*1bfa0*/  BSYNC.RECONVERGENT B1 ;  /* 0x0000000000017941 */ /* 0x000fea0003800200 */
.L_x_2245:
        /* <DEDUP_REMOVED lines=16> */
.L_x_2248:
[----:B------:R-:W-:Y:S01]  /*1c0b0*/  FMUL.FTZ R9, R26, R3 ;  /* 0x000000031a097220 */ /* 0x000fe20000410000 */
[----:B------:R-:W-:-:S03]  /*1c0c0*/  FMUL.FTZ R2, R3, 0.5 ;  /* 0x3f00000003027820 */ /* 0x000fc60000410000 */
[----:B------:R-:W-:-:S04]  /*1c0d0*/  FFMA R0, -R9, R9, R26 ;  /* 0x0000000909007223 */ /* 0x000fc8000000011a */
[----:B------:R-:W-:-:S07]  /*1c0e0*/  FFMA R9, R0, R2, R9 ;  /* 0x0000000200097223 */ /* 0x000fce0000000009 */
.L_x_2249:
[----:B------:R-:W-:Y:S05]  /*1c0f0*/  BSYNC.RECONVERGENT B1 ;  /* 0x0000000000017941 */ /* 0x000fea0003800200 */
.L_x_2247:
        /* <DEDUP_REMOVED lines=24> */
.L_x_2251:
[----:B------:R-:W-:Y:S05]  /*1c280*/  BSYNC.RECONVERGENT B1 ;  /* 0x0000000000017941 */ /* 0x000fea0003800200 */
.L_x_2250:
        /* <DEDUP_REMOVED lines=16> */
.L_x_2253:
[----:B------:R-:W-:Y:S01]  /*1c390*/  FMUL.FTZ R9, R26, R3 ;  /* 0x000000031a097220 */ /* 0x000fe20000410000 */
[----:B------:R-:W-:-:S03]  /*1c3a0*/  FMUL.FTZ R2, R3, 0.5 ;  /* 0x3f00000003027820 */ /* 0x000fc60000410000 */
[----:B------:R-:W-:-:S04]  /*1c3b0*/  FFMA R0, -R9, R9, R26 ;  /* 0x0000000909007223 */ /* 0x000fc8000000011a */
[----:B------:R-:W-:-:S07]  /*1c3c0*/  FFMA R9, R0, R2, R9 ;  /* 0x0000000200097223 */ /* 0x000fce0000000009 */
.L_x_2254:
[----:B------:R-:W-:Y:S05]  /*1c3d0*/  BSYNC.RECONVERGENT B1 ;  /* 0x0000000000017941 */ /* 0x000fea0003800200 */
.L_x_2252:
[----:B------:R-:W-:-:S04]  /*1c3e0*/  FSETP.GEU.AND P0, PT, R9, R19, PT ;  /* 0x000000130900720b */ /* 0x000fc80003f0e000 */
[----:B------:R-:W-:Y:S01]  /*1c3f0*/  FSEL R19, R9, R19, !P0 ;  /* 0x0000001309137208 */ /* 0x000fe20004000000 */
[----:B------:R-:W-:Y:S08]  /*1c400*/  @P3 BRA `(.L_x_2255) ;  /* 0xfffffff4000c3947 */ /* 0x000ff0000383ffff */
[----:B------:R-:W-:-:S07]  /*1c410*/  MOV R21, UR14 ;  /* 0x0000000e00157c02 */ /* 0x000fce0008000f00 */
.L_x_2234:
        /* <DEDUP_REMOVED lines=29> */
.L_x_2259:
[----:B------:R-:W-:Y:S05]  /*1c5f0*/  BSYNC.RECONVERGENT B1 ;  /* 0x0000000000017941 */ /* 0x000fea0003800200 */
.L_x_2258:
        /* <DEDUP_REMOVED lines=16> */
.L_x_2261:
[----:B------:R-:W-:Y:S01]  /*1c700*/  FMUL.FTZ R9, R24, R3 ;  /* 0x0000000318097220 */ /* 0x000fe20000410000 */
[----:B------:R-:W-:-:S03]  /*1c710*/  FMUL.FTZ R2, R3, 0.5 ;  /* 0x3f00000003027820 */ /* 0x000fc60000410000 */
[----:B------:R-:W-:-:S04]  /*1c720*/  FFMA R0, -R9, R9, R24 ;  /* 0x0000000909007223 */ /* 0x000fc80000000118 */
[----:B------:R-:W-:-:S07]  /*1c730*/  FFMA R9, R0, R2, R9 ;  /* 0x0000000200097223 */ /* 0x000fce0000000009 */
.L_x_2262:
[----:B------:R-:W-:Y:S05]  /*1c740*/  BSYNC.RECONVERGENT B1 ;  /* 0x0000000000017941 */ /* 0x000fea0003800200 */
.L_x_2260:
        /* <DEDUP_REMOVED lines=27> */
.L_x_2264:
[----:B------:R-:W-:Y:S05]  /*1c900*/  BSYNC.RECONVERGENT B1 ;  /* 0x0000000000017941 */ /* 0x000fea0003800200 */
.L_x_2263:
        /* <DEDUP_REMOVED lines=16> */
.L_x_2266:
[----:B------:R-:W-:Y:S01]  /*1ca10*/  FMUL.FTZ R9, R24, R3 ;  /* 0x0000000318097220 */ /* 0x000fe20000410000 */
[----:B------:R-:W-:-:S03]  /*1ca20*/  FMUL.FTZ R2, R3, 0.5 ;  /* 0x3f00000003027820 */ /* 0x000fc60000410000 */
[----:B------:R-:W-:-:S04]  /*1ca30*/  FFMA R0, -R9, R9, R24 ;  /* 0x0000000909007223 */ /* 0x000fc80000000118 */
[----:B------:R-:W-:-:S07]  /*1ca40*/  FFMA R9, R0, R2, R9 ;  /* 0x0000000200097223 */ /* 0x000fce0000000009 */
.L_x_2267:
[----:B------:R-:W-:Y:S05]  /*1ca50*/  BSYNC.RECONVERGENT B1 ;  /* 0x0000000000017941 */ /* 0x000fea0003800200 */
.L_x_2265:
[-C--:B------:R-:W-:Y:S02]  /*1ca60*/  FSETP.GEU.AND P0, PT, R9, R19.reuse, PT ;  /* 0x000000130900720b */ /* 0x080fe40003f0e000 */
[----:B------:R-:W-:Y:S02]  /*1ca70*/  IADD3 R21, PT, PT, -R21, R22, RZ ;  /* 0x0000001615157210 */ /* 0x000fe40007ffe1ff */
[----:B------:R-:W-:-:S09]  /*1ca80*/  FSEL R19, R9, R19, !P0 ;  /* 0x0000001309137208 */ /* 0x000fd20004000000 */
.L_x_2257:
        /* <DEDUP_REMOVED lines=27> */
.L_x_2269:
[----:B------:R-:W-:Y:S05]  /*1cc40*/  BSYNC.RECONVERGENT B1 ;  /* 0x0000000000017941 */ /* 0x000fea0003800200 */
.L_x_2268:
        /* <DEDUP_REMOVED lines=16> */
.L_x_2271:
[----:B------:R-:W-:Y:S01]  /*1cd50*/  FMUL.FTZ R9, R22, R3 ;  /* 0x0000000316097220 */ /* 0x000fe20000410000 */
[----:B------:R-:W-:-:S03]  /*1cd60*/  FMUL.FTZ R2, R3, 0.5 ;  /* 0x3f00000003027820 */ /* 0x000fc60000410000 */
[----:B------:R-:W-:-:S04]  /*1cd70*/  FFMA R0, -R9, R9, R22 ;  /* 0x0000000909007223 */ /* 0x000fc80000000116 */
[----:B------:R-:W-:-:S07]  /*1cd80*/  FFMA R9, R0, R2, R9 ;  /* 0x0000000200097223 */ /* 0x000fce0000000009 */
.L_x_2272:
[----:B------:R-:W-:Y:S05]  /*1cd90*/  BSYNC.RECONVERGENT B1 ;  /* 0x0000000000017941 */ /* 0x000fea0003800200 */
.L_x_2270:
[----:B------:R-:W-:-:S04]  /*1cda0*/  FSETP.GEU.AND P0, PT, R9, R19, PT ;  /* 0x000000130900720b */ /* 0x000fc80003f0e000 */
[----:B------:R-:W-:-:S09]  /*1cdb0*/  FSEL R19, R9, R19, !P0 ;  /* 0x0000001309137208 */ /* 0x000fd20004000000 */
.L_x_2256:
        /* <DEDUP_REMOVED lines=8> */
.L_x_2294:
        /* <DEDUP_REMOVED lines=26> */
.L_x_2275:
[----:B------:R-:W-:Y:S05]  /*1cfe0*/  BSYNC.RECONVERGENT B1 ;  /* 0x0000000000017941 */ /* 0x000fea0003800200 */
.L_x_2274:
        /* <DEDUP_REMOVED lines=16> */
.L_x_2277:
[----:B------:R-:W-:Y:S01]  /*1d0f0*/  FMUL.FTZ R9, R28, R3 ;  /* 0x000000031c097220 */ /* 0x000fe20000410000 */
[----:B------:R-:W-:-:S03]  /*1d100*/  FMUL.FTZ R2, R3, 0.5 ;  /* 0x3f00000003027820 */ /* 0x000fc60000410000 */
[----:B------:R-:W-:-:S04]  /*1d110*/  FFMA R0, -R9, R9, R28 ;  /* 0x0000000909007223 */ /* 0x000fc8000000011c */
[----:B------:R-:W-:-:S07]  /*1d120*/  FFMA R9, R0, R2, R9 ;  /* 0x0000000200097223 */ /* 0x000fce0000000009 */
.L_x_2278:
[----:B------:R-:W-:Y:S05]  /*1d130*/  BSYNC.RECONVERGENT B1 ;  /* 0x0000000000017941 */ /* 0x000fea0003800200 */
.L_x_2276:
        /* <DEDUP_REMOVED lines=24> */
.L_x_2280:
[----:B------:R-:W-:Y:S05]  /*1d2c0*/  BSYNC.RECONVERGENT B1 ;  /* 0x0000000000017941 */ /* 0x000fea0003800200 */
.L_x_2279:
        /* <DEDUP_REMOVED lines=16> */
.L_x_2282:
[----:B------:R-:W-:Y:S01]  /*1d3d0*/  FMUL.FTZ R9, R28, R3 ;  /* 0x000000031c097220 */ /* 0x000fe20000410000 */
[----:B------:R-:W-:-:S03]  /*1d3e0*/  FMUL.FTZ R2, R3, 0.5 ;  /* 0x3f00000003027820 */ /* 0x000fc60000410000 */
[----:B------:R-:W-:-:S04]  /*1d3f0*/  FFMA R0, -R9, R9, R28 ;  /* 0x0000000909007223 */ /* 0x000fc8000000011c */
[----:B------:R-:W-:-:S07]  /*1d400*/  FFMA R9, R0, R2, R9 ;  /* 0x0000000200097223 */ /* 0x000fce0000000009 */
.L_x_2283:
[----:B------:R-:W-:Y:S05]  /*1d410*/  BSYNC.RECONVERGENT B1 ;  /* 0x0000000000017941 */ /* 0x000fea0003800200 */
.L_x_2281:
        /* <DEDUP_REMOVED lines=24> */
.L_x_2285:
[----:B------:R-:W-:Y:S05]  /*1d5a0*/  BSYNC.RECONVERGENT B1 ;  /* 0x0000000000017941 */ /* 0x000fea0003800200 */
.L_x_2284:
        /* <DEDUP_REMOVED lines=16> */
.L_x_2287:
[----:B------:R-:W-:Y:S01]  /*1d6b0*/  FMUL.FTZ R9, R28, R3 ;  /* 0x000000031c097220 */ /* 0x000fe20000410000 */
[----:B------:R-:W-:-:S03]  /*1d6c0*/  FMUL.FTZ R2, R3, 0.5 ;  /* 0x3f00000003027820 */ /* 0x000fc60000410000 */
[----:B------:R-:W-:-:S04]  /*1d6d0*/  FFMA R0, -R9, R9, R28 ;  /* 0x0000000909007223 */ /* 0x000fc8000000011c */
[----:B------:R-:W-:-:S07]  /*1d6e0*/  FFMA R9, R0, R2, R9 ;  /* 0x0000000200097223 */ /* 0x000fce0000000009 */
.L_x_2288:
[----:B------:R-:W-:Y:S05]  /*1d6f0*/  BSYNC.RECONVERGENT B1 ;  /* 0x0000000000017941 */ /* 0x000fea0003800200 */
.L_x_2286:
        /* <DEDUP_REMOVED lines=24> */
.L_x_2290:
[----:B------:R-:W-:Y:S05]  /*1d880*/  BSYNC.RECONVERGENT B1 ;  /* 0x0000000000017941 */ /* 0x000fea0003800200 */
.L_x_2289:
        /* <DEDUP_REMOVED lines=16> */
.L_x_2292:
[----:B------:R-:W-:Y:S01]  /*1d990*/  FMUL.FTZ R9, R28, R3 ;  /* 0x000000031c097220 */ /* 0x000fe20000410000 */
[----:B------:R-:W-:-:S03]  /*1d9a0*/  FMUL.FTZ R2, R3, 0.5 ;  /* 0x3f00000003027820 */ /* 0x000fc60000410000 */
[----:B------:R-:W-:-:S04]  /*1d9b0*/  FFMA R0, -R9, R9, R28 ;  /* 0x0000000909007223 */ /* 0x000fc8000000011c */
[----:B------:R-:W-:-:S07]  /*1d9c0*/  FFMA R9, R0, R2, R9 ;  /* 0x0000000200097223 */ /* 0x000fce0000000009 */
.L_x_2293:
[----:B------:R-:W-:Y:S05]  /*1d9d0*/  BSYNC.RECONVERGENT B1 ;  /* 0x0000000000017941 */ /* 0x000fea0003800200 */
.L_x_2291:
[----:B------:R-:W-:-:S04]  /*1d9e0*/  FSETP.GEU.AND P0, PT, R9, R22, PT ;  /* 0x000000160900720b */ /* 0x000fc80003f0e000 */
[----:B------:R-:W-:Y:S01]  /*1d9f0*/  FSEL R22, R9, R22, !P0 ;  /* 0x0000001609167208 */ /* 0x000fe20004000000 */
[----:B------:R-:W-:Y:S08]  /*1da00*/  @P3 BRA `(.L_x_2294) ;  /* 0xfffffff4000c3947 */ /* 0x000ff0000383ffff */
[----:B------:R-:W-:-:S07]  /*1da10*/  MOV R21, UR14 ;  /* 0x0000000e00157c02 */ /* 0x000fce0008000f00 */
.L_x_2273:
        /* <DEDUP_REMOVED lines=29> */
.L_x_2298:
[----:B------:R-:W-:Y:S05]  /*1dbf0*/  BSYNC.RECONVERGENT B1 ;  /* 0x0000000000017941 */ /* 0x000fea0003800200 */
.L_x_2297:
        /* <DEDUP_REMOVED lines=16> */
.L_x_2300:
[----:B------:R-:W-:Y:S01]  /*1dd00*/  FMUL.FTZ R9, R26, R3 ;  /* 0x000000031a097220 */ /* 0x000fe20000410000 */
[----:B------:R-:W-:-:S03]  /*1dd10*/  FMUL.FTZ R2, R3, 0.5 ;  /* 0x3f00000003027820 */ /* 0x000fc60000410000 */
[----:B------:R-:W-:-:S04]  /*1dd20*/  FFMA R0, -R9, R9, R26 ;  /* 0x0000000909007223 */ /* 0x000fc8000000011a */
[----:B------:R-:W-:-:S07]  /*1dd30*/  FFMA R9, R0, R2, R9 ;  /* 0x0000000200097223 */ /* 0x000fce0000000009 */
.L_x_2301:
[----:B------:R-:W-:Y:S05]  /*1dd40*/  BSYNC.RECONVERGENT B1 ;  /* 0x0000000000017941 */ /* 0x000fea0003800200 */
.L_x_2299:
        /* <DEDUP_REMOVED lines=27> */
.L_x_2303:
[----:B------:R-:W-:Y:S05]  /*1df00*/  BSYNC.RECONVERGENT B1 ;  /* 0x0000000000017941 */ /* 0x000fea0003800200 */
.L_x_2302:
        /* <DEDUP_REMOVED lines=16> */
.L_x_2305:
[----:B------:R-:W-:Y:S01]  /*1e010*/  FMUL.FTZ R9, R26, R3 ;  /* 0x000000031a097220 */ /* 0x000fe20000410000 */
[----:B------:R-:W-:-:S03]  /*1e020*/  FMUL.FTZ R2, R3, 0.5 ;  /* 0x3f00000003027820 */ /* 0x000fc60000410000 */
[----:B------:R-:W-:-:S04]  /*1e030*/  FFMA R0, -R9, R9, R26 ;  /* 0x0000000909007223 */ /* 0x000fc8000000011a */
[----:B------:R-:W-:-:S07]  /*1e040*/  FFMA R9, R0, R2, R9 ;  /* 0x0000000200097223 */ /* 0x000fce0000000009 */
.L_x_2306:
[----:B------:R-:W-:Y:S05]  /*1e050*/  BSYNC.RECONVERGENT B1 ;  /* 0x0000000000017941 */ /* 0x000fea0003800200 */
.L_x_2304:
[----:B------:R-:W-:Y:S02]  /*1e060*/  FSETP.GEU.AND P0, PT, R9, R22, PT ;  /* 0x000000160900720b */ /* 0x000fe40003f0e000 */
[----:B------:R-:W-:Y:S02]  /*1e070*/  IADD3 R21, PT, PT, -R21, R24, RZ ;  /* 0x0000001815157210 */ /* 0x000fe40007ffe1ff */
[----:B------:R-:W-:-:S09]  /*1e080*/  FSEL R22, R9, R22, !P0 ;  /* 0x0000001609167208 */ /* 0x000fd20004000000 */
.L_x_2296:
        /* <DEDUP_REMOVED lines=27> */
.L_x_2308:
[----:B------:R-:W-:Y:S05]  /*1e240*/  BSYNC.RECONVERGENT B1 ;  /* 0x0000000000017941 */ /* 0x000fea0003800200 */
.L_x_2307:
        /* <DEDUP_REMOVED lines=16> */
.L_x_2310:
[----:B------:R-:W-:Y:S01]  /*1e350*/  FMUL.FTZ R9, R24, R3 ;  /* 0x0000000318097220 */ /* 0x000fe20000410000 */
[----:B------:R-:W-:-:S03]  /*1e360*/  FMUL.FTZ R2, R3, 0.5 ;  /* 0x3f00000003027820 */ /* 0x000fc60000410000 */
[----:B------:R-:W-:-:S04]  /*1e370*/  FFMA R0, -R9, R9, R24 ;  /* 0x0000000909007223 */ /* 0x000fc80000000118 */
[----:B------:R-:W-:-:S07]  /*1e380*/  FFMA R9, R0, R2, R9 ;  /* 0x0000000200097223 */ /* 0x000fce0000000009 */
.L_x_2311:
[----:B------:R-:W-:Y:S05]  /*1e390*/  BSYNC.RECONVERGENT B1 ;  /* 0x0000000000017941 */ /* 0x000fea0003800200 */
.L_x_2309:
[----:B------:R-:W-:-:S04]  /*1e3a0*/  FSETP.GEU.AND P0, PT, R9, R22, PT ;  /* 0x000000160900720b */ /* 0x000fc80003f0e000 */
[----:B------:R-:W-:-:S09]  /*1e3b0*/  FSEL R22, R9, R22, !P0 ;  /* 0x0000001609167208 */ /* 0x000fd20004000000 */
.L_x_2295:
        /* <DEDUP_REMOVED lines=8> */
.L_x_2333:
        /* <DEDUP_REMOVED lines=26> */
.L_x_2314:
[----:B------:R-:W-:Y:S05]  /*1e5e0*/  BSYNC.RECONVERGENT B1 ;  /* 0x0000000000017941 */ /* 0x000fea0003800200 */
.L_x_2313:
        /* <DEDUP_REMOVED lines=16> */
.L_x_2316:
[----:B------:R-:W-:Y:S01]  /*1e6f0*/  FMUL.FTZ R9, R28, R3 ;  /* 0x000000031c097220 */ /* 0x000fe20000410000 */
[----:B------:R-:W-:-:S03]  /*1e700*/  FMUL.FTZ R2, R3, 0.5 ;  /* 0x3f00000003027820 */ /* 0x000fc60000410000 */
[----:B------:R-:W-:-:S04]  /*1e710*/  FFMA R0, -R9, R9, R28 ;  /* 0x0000000909007223 */ /* 0x000fc8000000011c */
[----:B------:R-:W-:-:S07]  /*1e720*/  FFMA R9, R0, R2, R9 ;  /* 0x0000000200097223 */ /* 0x000fce0000000009 */
.L_x_2317:
[----:B------:R-:W-:Y:S05]  /*1e730*/  BSYNC.RECONVERGENT B1 ;  /* 0x0000000000017941 */ /* 0x000fea0003800200 */
.L_x_2315:
        /* <DEDUP_REMOVED lines=24> */
.L_x_2319:
[----:B------:R-:W-:Y:S05]  /*1e8c0*/  BSYNC.RECONVERGENT B1 ;  /* 0x0000000000017941 */ /* 0x000fea0003800200 */
.L_x_2318:
        /* <DEDUP_REMOVED lines=16> */
.L_x_2321:
[----:B------:R-:W-:Y:S01]  /*1e9d0*/  FMUL.FTZ R9, R28, R3 ;  /* 0x000000031c097220 */ /* 0x000fe20000410000 */
[----:B------:R-:W-:-:S03]  /*1e9e0*/  FMUL.FTZ R2, R3, 0.5 ;  /* 0x3f00000003027820 */ /* 0x000fc60000410000 */
[----:B------:R-:W-:-:S04]  /*1e9f0*/  FFMA R0, -R9, R9, R28 ;  /* 0x0000000909007223 */ /* 0x000fc8000000011c */
[----:B------:R-:W-:-:S07]  /*1ea00*/  FFMA R9, R0, R2, R9 ;  /* 0x0000000200097223 */ /* 0x000fce0000000009 */
.L_x_2322:
[----:B------:R-:W-:Y:S05]  /*1ea10*/  BSYNC.RECONVERGENT B1 ;  /* 0x0000000000017941 */ /* 0x000fea0003800200 */
.L_x_2320:
        /* <DEDUP_REMOVED lines=24> */
.L_x_2324:
[----:B------:R-:W-:Y:S05]  /*1eba0*/  BSYNC.RECONVERGENT B1 ;  /* 0x0000000000017941 */ /* 0x000fea0003800200 */
.L_x_2323:
        /* <DEDUP_REMOVED lines=16> */
.L_x_2326:
[----:B------:R-:W-:Y:S01]  /*1ecb0*/  FMUL.FTZ R9, R28, R3 ;  /* 0x000000031c097220 */ /* 0x000fe20000410000 */
[----:B------:R-:W-:-:S03]  /*1ecc0*/  FMUL.FTZ R2, R3, 0.5 ;  /* 0x3f00000003027820 */ /* 0x000fc60000410000 */
[----:B------:R-:W-:-:S04]  /*1ecd0*/  FFMA R0, -R9, R9, R28 ;  /* 0x0000000909007223 */ /* 0x000fc8000000011c */
[----:B------:R-:W-:-:S07]  /*1ece0*/  FFMA R9, R0, R2, R9 ;  /* 0x0000000200097223 */ /* 0x000fce0000000009 */
.L_x_2327:
[----:B------:R-:W-:Y:S05]  /*1ecf0*/  BSYNC.RECONVERGENT B1 ;  /* 0x0000000000017941 */ /* 0x000fea0003800200 */
.L_x_2325:
        /* <DEDUP_REMOVED lines=24> */
.L_x_2329:
[----:B------:R-:W-:Y:S05]  /*1ee80*/  BSYNC.RECONVERGENT B1 ;  /* 0x0000000000017941 */ /* 0x000fea0003800200 */
.L_x_2328:
        /* <DEDUP_REMOVED lines=16> */
.L_x_2331:
[----:B------:R-:W-:Y:S01]  /*1ef90*/  FMUL.FTZ R9, R28, R3 ;  /* 0x000000031c097220 */ /* 0x000fe20000410000 */
[----:B------:R-:W-:-:S03]  /*1efa0*/  FMUL.FTZ R2, R3, 0.5 ;  /* 0x3f00000003027820 */ /* 0x000fc60000410000 */
[----:B------:R-:W-:-:S04]  /*1efb0*/  FFMA R0, -R9, R9, R28 ;  /* 0x0000000909007223 */ /* 0x000fc8000000011c */
[----:B------:R-:W-:-:S07]  /*1efc0*/  FFMA R9, R0, R2, R9 ;  /* 0x0000000200097223 */ /* 0x000fce0000000009 */
.L_x_2332:
[----:B------:R-:W-:Y:S05]  /*1efd0*/  BSYNC.RECONVERGENT B1 ;  /* 0x0000000000017941 */ /* 0x000fea0003800200 */
.L_x_2330:
[----:B------:R-:W-:-:S04]  /*1efe0*/  FSETP.GEU.AND P0, PT, R9, R21, PT ;  /* 0x000000150900720b */ /* 0x000fc80003f0e000 */
[----:B------:R-:W-:Y:S01]  /*1eff0*/  FSEL R21, R9, R21, !P0 ;  /* 0x0000001509157208 */ /* 0x000fe20004000000 */
[----:B------:R-:W-:Y:S08]  /*1f000*/  @P3 BRA `(.L_x_2333) ;  /* 0xfffffff4000c3947 */ /* 0x000ff0000383ffff */
[----:B------:R-:W-:-:S07]  /*1f010*/  MOV R23, UR14 ;  /* 0x0000000e00177c02 */ /* 0x000fce0008000f00 */
.L_x_2312:
        /* <DEDUP_REMOVED lines=29> */
.L_x_2337:
[----:B------:R-:W-:Y:S05]  /*1f1f0*/  BSYNC.RECONVERGENT B1 ;  /* 0x0000000000017941 */ /* 0x000fea0003800200 */
.L_x_2336:
        /* <DEDUP_REMOVED lines=16> */
.L_x_2339:
[----:B------:R-:W-:Y:S01]  /*1f300*/  FMUL.FTZ R9, R26, R3 ;  /* 0x000000031a097220 */ /* 0x000fe20000410000 */
[----:B------:R-:W-:-:S03]  /*1f310*/  FMUL.FTZ R2, R3, 0.5 ;  /* 0x3f00000003027820 */ /* 0x000fc60000410000 */
[----:B------:R-:W-:-:S04]  /*1f320*/  FFMA R0, -R9, R9, R26 ;  /* 0x0000000909007223 */ /* 0x000fc8000000011a */
[----:B------:R-:W-:-:S07]  /*1f330*/  FFMA R9, R0, R2, R9 ;  /* 0x0000000200097223 */ /* 0x000fce0000000009 */
.L_x_2340:
[----:B------:R-:W-:Y:S05]  /*1f340*/  BSYNC.RECONVERGENT B1 ;  /* 0x0000000000017941 */ /* 0x000fea0003800200 */
.L_x_2338:
        /* <DEDUP_REMOVED lines=27> */
.L_x_2342:
[----:B------:R-:W-:Y:S05]  /*1f500*/  BSYNC.RECONVERGENT B1 ;  /* 0x0000000000017941 */ /* 0x000fea0003800200 */
.L_x_2341:
        /* <DEDUP_REMOVED lines=16> */
.L_x_2344:
[----:B------:R-:W-:Y:S01]  /*1f610*/  FMUL.FTZ R9, R26, R3 ;  /* 0x000000031a097220 */ /* 0x000fe20000410000 */
[----:B------:R-:W-:-:S03]  /*1f620*/  FMUL.FTZ R2, R3, 0.5 ;  /* 0x3f00000003027820 */ /* 0x000fc60000410000 */
[----:B------:R-:W-:-:S04]  /*1f630*/  FFMA R0, -R9, R9, R26 ;  /* 0x0000000909007223 */ /* 0x000fc8000000011a */
[----:B------:R-:W-:-:S07]  /*1f640*/  FFMA R9, R0, R2, R9 ;  /* 0x0000000200097223 */ /* 0x000fce0000000009 */
.L_x_2345:
[----:B------:R-:W-:Y:S05]  /*1f650*/  BSYNC.RECONVERGENT B1 ;  /* 0x0000000000017941 */ /* 0x000fea0003800200 */
.L_x_2343:
[-C--:B------:R-:W-:Y:S02]  /*1f660*/  FSETP.GEU.AND P0, PT, R9, R21.reuse, PT ;  /* 0x000000150900720b */ /* 0x080fe40003f0e000 */
[----:B------:R-:W-:Y:S02]  /*1f670*/  IADD3 R23, PT, PT, -R23, R24, RZ ;  /* 0x0000001817177210 */ /* 0x000fe40007ffe1ff */
[----:B------:R-:W-:-:S09]  /*1f680*/  FSEL R21, R9, R21, !P0 ;  /* 0x0000001509157208 */ /* 0x000fd20004000000 */
.L_x_2335:
        /* <DEDUP_REMOVED lines=27> */
.L_x_2347:
[----:B------:R-:W-:Y:S05]  /*1f840*/  BSYNC.RECONVERGENT B1 ;  /* 0x0000000000017941 */ /* 0x000fea0003800200 */
.L_x_2346:
        /* <DEDUP_REMOVED lines=16> */
.L_x_2349:
[----:B------:R-:W-:Y:S01]  /*1f950*/  FMUL.FTZ R9, R24, R3 ;  /* 0x0000000318097220 */ /* 0x000fe20000410000 */
[----:B------:R-:W-:-:S03]  /*1f960*/  FMUL.FTZ R2, R3, 0.5 ;  /* 0x3f00000003027820 */ /* 0x000fc60000410000 */
[----:B------:R-:W-:-:S04]  /*1f970*/  FFMA R0, -R9, R9, R24 ;  /* 0x0000000909007223 */ /* 0x000fc80000000118 */
[----:B------:R-:W-:-:S07]  /*1f980*/  FFMA R9, R0, R2, R9 ;  /* 0x0000000200097223 */ /* 0x000fce0000000009 */
.L_x_2350:
[----:B------:R-:W-:Y:S05]  /*1f990*/  BSYNC.RECONVERGENT B1 ;  /* 0x0000000000017941 */ /* 0x000fea0003800200 */
.L_x_2348:
[----:B------:R-:W-:-:S04]  /*1f9a0*/  FSETP.GEU.AND P0, PT, R9, R21, PT ;  /* 0x000000150900720b */ /* 0x000fc80003f0e000 */
[----:B------:R-:W-:-:S09]  /*1f9b0*/  FSEL R21, R9, R21, !P0 ;  /* 0x0000001509157208 */ /* 0x000fd20004000000 */
.L_x_2334:
        /* <DEDUP_REMOVED lines=8> */
.L_x_2372:
        /* <DEDUP_REMOVED lines=26> */
.L_x_2353:
[----:B------:R-:W-:Y:S05]  /*1fbe0*/  BSYNC.RECONVERGENT B1 ;  /* 0x0000000000017941 */ /* 0x000fea0003800200 */
.L_x_2352:
        /* <DEDUP_REMOVED lines=16> */
.L_x_2355:
[----:B------:R-:W-:Y:S01]  /*1fcf0*/  FMUL.FTZ R9, R32, R3 ;  /* 0x0000000320097220 */ /* 0x000fe20000410000 */
[----:B------:R-:W-:-:S03]  /*1fd00*/  FMUL.FTZ R2, R3, 0.5 ;  /* 0x3f00000003027820 */ /* 0x000fc60000410000 */
[----:B------:R-:W-:-:S04]  /*1fd10*/  FFMA R0, -R9, R9, R32 ;  /* 0x0000000909007223 */ /* 0x000fc80000000120 */
[----:B------:R-:W-:-:S07]  /*1fd20*/  FFMA R9, R0, R2, R9 ;  /* 0x0000000200097223 */ /* 0x000fce0000000009 */
.L_x_2356:
[----:B------:R-:W-:Y:S05]  /*1fd30*/  BSYNC.RECONVERGENT B1 ;  /* 0x0000000000017941 */ /* 0x000fea0003800200 */
.L_x_2354:
        /* <DEDUP_REMOVED lines=24> */
.L_x_2358:
[----:B------:R-:W-:Y:S05]  /*1fec0*/  BSYNC.RECONVERGENT B1 ;  /* 0x0000000000017941 */ /* 0x000fea0003800200 */
.L_x_2357:
        /* <DEDUP_REMOVED lines=16> */
.L_x_2360:
[----:B------:R-:W-:Y:S01]  /*1ffd0*/  FMUL.FTZ R9, R32, R3 ;  /* 0x0000000320097220 */ /* 0x000fe20000410000 */
[----:B------:R-:W-:-:S03]  /*1ffe0*/  FMUL.FTZ R2, R3, 0.5 ;  /* 0x3f00000003027820 */ /* 0x000fc60000410000 */
[----:B------:R-:W-:-:S04]  /*1fff0*/  FFMA R0, -R9, R9, R32 ;  /* 0x0000000909007223 */ /* 0x000fc80000000120 */
[----:B------:R-:W-:-:S07]  /*20000*/  FFMA R9, R0, R2, R9 ;  /* 0x0000000200097223 */ /* 0x000fce0000000009 */
.L_x_2361:
[----:B------:R-:W-:Y:S05]  /*20010*/  BSYNC.RECONVERGENT B1 ;  /* 0x0000000000017941 */ /* 0x000fea0003800200 */
.L_x_2359:
        /* <DEDUP_REMOVED lines=24> */
.L_x_2363:
[----:B------:R-:W-:Y:S05]  /*201a0*/  BSYNC.RECONVERGENT B1 ;  /* 0x0000000000017941 */ /* 0x000fea0003800200 */
.L_x_2362:
        /* <DEDUP_REMOVED lines=16> */
.L_x_2365:
[----:B------:R-:W-:Y:S01]  /*202b0*/  FMUL.FTZ R9, R32, R3 ;  /* 0x0000000320097220 */ /* 0x000fe20000410000 */
[----:B------:R-:W-:-:S03]  /*202c0*/  FMUL.FTZ R2, R3, 0.5 ;  /* 0x3f00000003027820 */ /* 0x000fc60000410000 */
[----:B------:R-:W-:-:S04]  /*202d0*/  FFMA R0, -R9, R9, R32 ;  /* 0x0000000909007223 */ /* 0x000fc80000000120 */
[----:B------:R-:W-:-:S07]  /*202e0*/  FFMA R9, R0, R2, R9 ;  /* 0x0000000200097223 */ /* 0x000fce0000000009 */
.L_x_2366:
[----:B------:R-:W-:Y:S05]  /*202f0*/  BSYNC.RECONVERGENT B1 ;  /* 0x0000000000017941 */ /* 0x000fea0003800200 */
.L_x_2364:
        /* <DEDUP_REMOVED lines=24> */
.L_x_2368:
[----:B------:R-:W-:Y:S05]  /*20480*/  BSYNC.RECONVERGENT B1 ;  /* 0x0000000000017941 */ /* 0x000fea0003800200 */
.L_x_2367:
        /* <DEDUP_REMOVED lines=16> */
.L_x_2370:
[----:B------:R-:W-:Y:S01]  /*20590*/  FMUL.FTZ R9, R32, R3 ;  /* 0x0000000320097220 */ /* 0x000fe20000410000 */
[----:B------:R-:W-:-:S03]  /*205a0*/  FMUL.FTZ R2, R3, 0.5 ;  /* 0x3f00000003027820 */ /* 0x000fc60000410000 */
[----:B------:R-:W-:-:S04]  /*205b0*/  FFMA R0, -R9, R9, R32 ;  /* 0x0000000909007223 */ /* 0x000fc80000000120 */
[----:B------:R-:W-:-:S07]  /*205c0*/  FFMA R9, R0, R2, R9 ;  /* 0x0000000200097223 */ /* 0x000fce0000000009 */
.L_x_2371:
[----:B------:R-:W-:Y:S05]  /*205d0*/  BSYNC.RECONVERGENT B1 ;  /* 0x0000000000017941 */ /* 0x000fea0003800200 */
.L_x_2369:
[----:B------:R-:W-:-:S04]  /*205e0*/  FSETP.GEU.AND P0, PT, R9, R24, PT ;  /* 0x000000180900720b */ /* 0x000fc80003f0e000 */
[----:B------:R-:W-:Y:S01]  /*205f0*/  FSEL R24, R9, R24, !P0 ;  /* 0x0000001809187208 */ /* 0x000fe20004000000 */
[----:B------:R-:W-:Y:S08]  /*20600*/  @P3 BRA `(.L_x_2372) ;  /* 0xfffffff4000c3947 */ /* 0x000ff0000383ffff */
[----:B------:R-:W-:-:S07]  /*20610*/  MOV R23, UR14 ;  /* 0x0000000e00177c02 */ /* 0x000fce0008000f00 */
.L_x_2351:
        /* <DEDUP_REMOVED lines=29> */
.L_x_2376:
[----:B------:R-:W-:Y:S05]  /*207f0*/  BSYNC.RECONVERGENT B1 ;  /* 0x0000000000017941 */ /* 0x000fea0003800200 */
.L_x_2375:
        /* <DEDUP_REMOVED lines=16> */
.L_x_2378:
[----:B------:R-:W-:Y:S01]  /*20900*/  FMUL.FTZ R9, R28, R3 ;  /* 0x000000031c097220 */ /* 0x000fe20000410000 */
[----:B------:R-:W-:-:S03]  /*20910*/  FMUL.FTZ R2, R3, 0.5 ;  /* 0x3f00000003027820 */ /* 0x000fc60000410000 */
[----:B------:R-:W-:-:S04]  /*20920*/  FFMA R0, -R9, R9, R28 ;  /* 0x0000000909007223 */ /* 0x000fc8000000011c */
[----:B------:R-:W-:-:S07]  /*20930*/  FFMA R9, R0, R2, R9 ;  /* 0x0000000200097223 */ /* 0x000fce0000000009 */
.L_x_2379:
[----:B------:R-:W-:Y:S05]  /*20940*/  BSYNC.RECONVERGENT B1 ;  /* 0x0000000000017941 */ /* 0x000fea0003800200 */
.L_x_2377:
        /* <DEDUP_REMOVED lines=27> */
.L_x_2381:
[----:B------:R-:W-:Y:S05]  /*20b00*/  BSYNC.RECONVERGENT B1 ;  /* 0x0000000000017941 */ /* 0x000fea0003800200 */
.L_x_2380:
        /* <DEDUP_REMOVED lines=16> */
.L_x_2383:
[----:B------:R-:W-:Y:S01]  /*20c10*/  FMUL.FTZ R9, R28, R3 ;  /* 0x000000031c097220 */ /* 0x000fe20000410000 */
[----:B------:R-:W-:-:S03]  /*20c20*/  FMUL.FTZ R2, R3, 0.5 ;  /* 0x3f00000003027820 */ /* 0x000fc60000410000 */
[----:B------:R-:W-:-:S04]  /*20c30*/  FFMA R0, -R9, R9, R28 ;  /* 0x0000000909007223 */ /* 0x000fc8000000011c */
[----:B------:R-:W-:-:S07]  /*20c40*/  FFMA R9, R0, R2, R9 ;  /* 0x0000000200097223 */ /* 0x000fce0000000009 */
.L_x_2384:
[----:B------:R-:W-:Y:S05]  /*20c50*/  BSYNC.RECONVERGENT B1 ;  /* 0x0000000000017941 */ /* 0x000fea0003800200 */
.L_x_2382:
[----:B------:R-:W-:Y:S02]  /*20c60*/  FSETP.GEU.AND P0, PT, R9, R24, PT ;  /* 0x000000180900720b */ /* 0x000fe40003f0e000 */
[----:B------:R-:W-:Y:S02]  /*20c70*/  IADD3 R23, PT, PT, -R23, R26, RZ ;  /* 0x0000001a17177210 */ /* 0x000fe40007ffe1ff */
[----:B------:R-:W-:-:S09]  /*20c80*/  FSEL R24, R9, R24, !P0 ;  /* 0x0000001809187208 */ /* 0x000fd20004000000 */
.L_x_2374:
        /* <DEDUP_REMOVED lines=27> */
.L_x_2386:
[----:B------:R-:W-:Y:S05]  /*20e40*/  BSYNC.RECONVERGENT B1 ;  /* 0x0000000000017941 */ /* 0x000fea0003800200 */
.L_x_2385:
        /* <DEDUP_REMOVED lines=16> */
.L_x_2388:
[----:B------:R-:W-:Y:S01]  /*20f50*/  FMUL.FTZ R9, R26, R3 ;  /* 0x000000031a097220 */ /* 0x000fe20000410000 */
[----:B------:R-:W-:-:S03]  /*20f60*/  FMUL.FTZ R2, R3, 0.5 ;  /* 0x3f00000003027820 */ /* 0x000fc60000410000 */
[----:B------:R-:W-:-:S04]  /*20f70*/  FFMA R0, -R9, R9, R26 ;  /* 0x0000000909007223 */ /* 0x000fc8000000011a */
[----:B------:R-:W-:-:S07]  /*20f80*/  FFMA R9, R0, R2, R9 ;  /* 0x0000000200097223 */ /* 0x000fce0000000009 */
.L_x_2389:
[----:B------:R-:W-:Y:S05]  /*20f90*/  BSYNC.RECONVERGENT B1 ;  /* 0x0000000000017941 */ /* 0x000fea0003800200 */
.L_x_2387:
[----:B------:R-:W-:-:S04]  /*20fa0*/  FSETP.GEU.AND P0, PT, R9, R24, PT ;  /* 0x000000180900720b */ /* 0x000fc80003f0e000 */
[----:B------:R-:W-:-:S09]  /*20fb0*/  FSEL R24, R9, R24, !P0 ;  /* 0x0000001809187208 */ /* 0x000fd20004000000 */
.L_x_2373:
        /* <DEDUP_REMOVED lines=8> */
.L_x_2411:
        /* <DEDUP_REMOVED lines=26> */
.L_x_2392:
[----:B------:R-:W-:Y:S05]  /*211e0*/  BSYNC.RECONVERGENT B1 ;  /* 0x0000000000017941 */ /* 0x000fea0003800200 */
.L_x_2391:
        /* <DEDUP_REMOVED lines=16> */
.L_x_2394:
[----:B------:R-:W-:Y:S01]  /*212f0*/  FMUL.FTZ R9, R32, R3 ;  /* 0x0000000320097220 */ /* 0x000fe20000410000 */
[----:B------:R-:W-:-:S03]  /*21300*/  FMUL.FTZ R2, R3, 0.5 ;  /* 0x3f00000003027820 */ /* 0x000fc60000410000 */
[----:B------:R-:W-:-:S04]  /*21310*/  FFMA R0, -R9, R9, R32 ;  /* 0x0000000909007223 */ /* 0x000fc80000000120 */
[----:B------:R-:W-:-:S07]  /*21320*/  FFMA R9, R0, R2, R9 ;  /* 0x0000000200097223 */ /* 0x000fce0000000009 */
.L_x_2395:
[----:B------:R-:W-:Y:S05]  /*21330*/  BSYNC.RECONVERGENT B1 ;  /* 0x0000000000017941 */ /* 0x000fea0003800200 */
.L_x_2393:
        /* <DEDUP_REMOVED lines=24> */
.L_x_2397:
[----:B------:R-:W-:Y:S05]  /*214c0*/  BSYNC.RECONVERGENT B1 ;  /* 0x0000000000017941 */ /* 0x000fea0003800200 */
.L_x_2396:
        /* <DEDUP_REMOVED lines=16> */
.L_x_2399:
[----:B------:R-:W-:Y:S01]  /*215d0*/  FMUL.FTZ R9, R32, R3 ;  /* 0x0000000320097220 */ /* 0x000fe20000410000 */
[----:B------:R-:W-:-:S03]  /*215e0*/  FMUL.FTZ R2, R3, 0.5 ;  /* 0x3f00000003027820 */ /* 0x000fc60000410000 */
[----:B------:R-:W-:-:S04]  /*215f0*/  FFMA R0, -R9, R9, R32 ;  /* 0x0000000909007223 */ /* 0x000fc80000000120 */
[----:B------:R-:W-:-:S07]  /*21600*/  FFMA R9, R0, R2, R9 ;  /* 0x0000000200097223 */ /* 0x000fce0000000009 */
.L_x_2400:
[----:B------:R-:W-:Y:S05]  /*21610*/  BSYNC.RECONVERGENT B1 ;  /* 0x0000000000017941 */ /* 0x000fea0003800200 */
.L_x_2398:
        /* <DEDUP_REMOVED lines=24> */
.L_x_2402:
[----:B------:R-:W-:Y:S05]  /*217a0*/  BSYNC.RECONVERGENT B1 ;  /* 0x0000000000017941 */ /* 0x000fea0003800200 */
.L_x_2401:
        /* <DEDUP_REMOVED lines=16> */
.L_x_2404:
[----:B------:R-:W-:Y:S01]  /*218b0*/  FMUL.FTZ R9, R32, R3 ;  /* 0x0000000320097220 */ /* 0x000fe20000410000 */
[----:B------:R-:W-:-:S03]  /*218c0*/  FMUL.FTZ R2, R3, 0.5 ;  /* 0x3f00000003027820 */ /* 0x000fc60000410000 */
[----:B------:R-:W-:-:S04]  /*218d0*/  FFMA R0, -R9, R9, R32 ;  /* 0x0000000909007223 */ /* 0x000fc80000000120 */
[----:B------:R-:W-:-:S07]  /*218e0*/  FFMA R9, R0, R2, R9 ;  /* 0x0000000200097223 */ /* 0x000fce0000000009 */
.L_x_2405:
[----:B------:R-:W-:Y:S05]  /*218f0*/  BSYNC.RECONVERGENT B1 ;  /* 0x0000000000017941 */ /* 0x000fea0003800200 */
.L_x_2403:
        /* <DEDUP_REMOVED lines=24> */
.L_x_2407:
[----:B------:R-:W-:Y:S05]  /*21a80*/  BSYNC.RECONVERGENT B1 ;  /* 0x0000000000017941 */ /* 0x000fea0003800200 */
.L_x_2406:
        /* <DEDUP_REMOVED lines=16> */
.L_x_2409:
[----:B------:R-:W-:Y:S01]  /*21b90*/  FMUL.FTZ R9, R32, R3 ;  /* 0x0000000320097220 */ /* 0x000fe20000410000 */
[----:B------:R-:W-:-:S03]  /*21ba0*/  FMUL.FTZ R2, R3, 0.5 ;  /* 0x3f00000003027820 */ /* 0x000fc60000410000 */
[----:B------:R-:W-:-:S04]  /*21bb0*/  FFMA R0, -R9, R9, R32 ;  /* 0x0000000909007223 */ /* 0x000fc80000000120 */
[----:B------:R-:W-:-:S07]  /*21bc0*/  FFMA R9, R0, R2, R9 ;  /* 0x0000000200097223 */ /* 0x000fce0000000009 */
.L_x_2410:
[----:B------:R-:W-:Y:S05]  /*21bd0*/  BSYNC.RECONVERGENT B1 ;  /* 0x0000000000017941 */ /* 0x000fea0003800200 */
.L_x_2408:
[----:B------:R-:W-:-:S04]  /*21be0*/  FSETP.GEU.AND P0, PT, R9, R23, PT ;  /* 0x000000170900720b */ /* 0x000fc80003f0e000 */
[----:B------:R-:W-:Y:S01]  /*21bf0*/  FSEL R23, R9, R23, !P0 ;  /* 0x0000001709177208 */ /* 0x000fe20004000000 */
[----:B------:R-:W-:Y:S08]  /*21c00*/  @P3 BRA `(.L_x_2411) ;  /* 0xfffffff4000c3947 */ /* 0x000ff0000383ffff */
[----:B------:R-:W-:-:S07]  /*21c10*/  MOV R25, UR14 ;  /* 0x0000000e00197c02 */ /* 0x000fce0008000f00 */
.L_x_2390:
        /* <DEDUP_REMOVED lines=29> */
.L_x_2415:
[----:B------:R-:W-:Y:S05]  /*21df0*/  BSYNC.RECONVERGENT B1 ;  /* 0x0000000000017941 */ /* 0x000fea0003800200 */
.L_x_2414:
        /* <DEDUP_REMOVED lines=16> */
.L_x_2417:
[----:B------:R-:W-:Y:S01]  /*21f00*/  FMUL.FTZ R9, R28, R3 ;  /* 0x000000031c097220 */ /* 0x000fe20000410000 */
[----:B------:R-:W-:-:S03]  /*21f10*/  FMUL.FTZ R2, R3, 0.5 ;  /* 0x3f00000003027820 */ /* 0x000fc60000410000 */
[----:B------:R-:W-:-:S04]  /*21f20*/  FFMA R0, -R9, R9, R28 ;  /* 0x0000000909007223 */ /* 0x000fc8000000011c */
[----:B------:R-:W-:-:S07]  /*21f30*/  FFMA R9, R0, R2, R9 ;  /* 0x0000000200097223 */ /* 0x000fce0000000009 */
.L_x_2418:
[----:B------:R-:W-:Y:S05]  /*21f40*/  BSYNC.RECONVERGENT B1 ;  /* 0x0000000000017941 */ /* 0x000fea0003800200 */
.L_x_2416:
        /* <DEDUP_REMOVED lines=27> */
.L_x_2420:
[----:B------:R-:W-:Y:S05]  /*22100*/  BSYNC.RECONVERGENT B1 ;  /* 0x0000000000017941 */ /* 0x000fea0003800200 */
.L_x_2419:
        /* <DEDUP_REMOVED lines=16> */
.L_x_2422:
[----:B------:R-:W-:Y:S01]  /*22210*/  FMUL.FTZ R9, R28, R3 ;  /* 0x000000031c097220 */ /* 0x000fe20000410000 */
[----:B------:R-:W-:-:S03]  /*22220*/  FMUL.FTZ R2, R3, 0.5 ;  /* 0x3f00000003027820 */ /* 0x000fc60000410000 */
[----:B------:R-:W-:-:S04]  /*22230*/  FFMA R0, -R9, R9, R28 ;  /* 0x0000000909007223 */ /* 0x000fc8000000011c */
[----:B------:R-:W-:-:S07]  /*22240*/  FFMA R9, R0, R2, R9 ;  /* 0x0000000200097223 */ /* 0x000fce0000000009 */
.L_x_2423:
[----:B------:R-:W-:Y:S05]  /*22250*/  BSYNC.RECONVERGENT B1 ;  /* 0x0000000000017941 */ /* 0x000fea0003800200 */
.L_x_2421:
[-C--:B------:R-:W-:Y:S02]  /*22260*/  FSETP.GEU.AND P0, PT, R9, R23.reuse, PT ;  /* 0x000000170900720b */ /* 0x080fe40003f0e000 */
[----:B------:R-:W-:Y:S02]  /*22270*/  IADD3 R25, PT, PT, -R25, R26, RZ ;  /* 0x0000001a19197210 */ /* 0x000fe40007ffe1ff */
[----:B------:R-:W-:-:S09]  /*22280*/  FSEL R23, R9, R23, !P0 ;  /* 0x0000001709177208 */ /* 0x000fd20004000000 */
.L_x_2413:
        /* <DEDUP_REMOVED lines=27> */
.L_x_2425:
[----:B------:R-:W-:Y:S05]  /*22440*/  BSYNC.RECONVERGENT B1 ;  /* 0x0000000000017941 */ /* 0x000fea0003800200 */
.L_x_2424:
        /* <DEDUP_REMOVED lines=16> */
.L_x_2427:
[----:B------:R-:W-:Y:S01]  /*22550*/  FMUL.FTZ R9, R26, R3 ;  /* 0x000000031a097220 */ /* 0x000fe20000410000 */
[----:B------:R-:W-:-:S03]  /*22560*/  FMUL.FTZ R2, R3, 0.5 ;  /* 0x3f00000003027820 */ /* 0x000fc60000410000 */
[----:B------:R-:W-:-:S04]  /*22570*/  FFMA R0, -R9, R9, R26 ;  /* 0x0000000909007223 */ /* 0x000fc8000000011a */
[----:B------:R-:W-:-:S07]  /*22580*/  FFMA R9, R0, R2, R9 ;  /* 0x0000000200097223 */ /* 0x000fce0000000009 */
.L_x_2428:
[----:B------:R-:W-:Y:S05]  /*22590*/  BSYNC.RECONVERGENT B1 ;  /* 0x0000000000017941 */ /* 0x000fea0003800200 */
.L_x_2426:
[----:B------:R-:W-:-:S04]  /*225a0*/  FSETP.GEU.AND P0, PT, R9, R23, PT ;  /* 0x000000170900720b */ /* 0x000fc80003f0e000 */
[----:B------:R-:W-:-:S09]  /*225b0*/  FSEL R23, R9, R23, !P0 ;  /* 0x0000001709177208 */ /* 0x000fd20004000000 */
.L_x_2412:
        /* <DEDUP_REMOVED lines=8> */
.L_x_2450:
        /* <DEDUP_REMOVED lines=26> */
.L_x_2431:
[----:B------:R-:W-:Y:S05]  /*227e0*/  BSYNC.RECONVERGENT B1 ;  /* 0x0000000000017941 */ /* 0x000fea0003800200 */
.L_x_2430:
        /* <DEDUP_REMOVED lines=16> */
.L_x_2433:
[----:B------:R-:W-:Y:S01]  /*228f0*/  FMUL.FTZ R9, R34, R3 ;  /* 0x0000000322097220 */ /* 0x000fe20000410000 */
[----:B------:R-:W-:-:S03]  /*22900*/  FMUL.FTZ R2, R3, 0.5 ;  /* 0x3f00000003027820 */ /* 0x000fc60000410000 */
[----:B------:R-:W-:-:S04]  /*22910*/  FFMA R0, -R9, R9, R34 ;  /* 0x0000000909007223 */ /* 0x000fc80000000122 */
[----:B------:R-:W-:-:S07]  /*22920*/  FFMA R9, R0, R2, R9 ;  /* 0x0000000200097223 */ /* 0x000fce0000000009 */
.L_x_2434:
[----:B------:R-:W-:Y:S05]  /*22930*/  BSYNC.RECONVERGENT B1 ;  /* 0x0000000000017941 */ /* 0x000fea0003800200 */
.L_x_2432:
        /* <DEDUP_REMOVED lines=24> */
.L_x_2436:
[----:B------:R-:W-:Y:S05]  /*22ac0*/  BSYNC.RECONVERGENT B1 ;  /* 0x0000000000017941 */ /* 0x000fea0003800200 */
.L_x_2435:
        /* <DEDUP_REMOVED lines=16> */
.L_x_2438:
[----:B------:R-:W-:Y:S01]  /*22bd0*/  FMUL.FTZ R9, R34, R3 ;  /* 0x0000000322097220 */ /* 0x000fe20000410000 */
[----:B------:R-:W-:-:S03]  /*22be0*/  FMUL.FTZ R2, R3, 0.5 ;  /* 0x3f00000003027820 */ /* 0x000fc60000410000 */
[----:B------:R-:W-:-:S04]  /*22bf0*/  FFMA R0, -R9, R9, R34 ;  /* 0x0000000909007223 */ /* 0x000fc80000000122 */
[----:B------:R-:W-:-:S07]  /*22c00*/  FFMA R9, R0, R2, R9 ;  /* 0x0000000200097223 */ /* 0x000fce0000000009 */
.L_x_2439:
[----:B------:R-:W-:Y:S05]  /*22c10*/  BSYNC.RECONVERGENT B1 ;  /* 0x0000000000017941 */ /* 0x000fea0003800200 */
.L_x_2437:
        /* <DEDUP_REMOVED lines=24> */
.L_x_2441:
[----:B------:R-:W-:Y:S05]  /*22da0*/  BSYNC.RECONVERGENT B1 ;  /* 0x0000000000017941 */ /* 0x000fea0003800200 */
.L_x_2440:
        /* <DEDUP_REMOVED lines=16> */
.L_x_2443:
[----:B------:R-:W-:Y:S01]  /*22eb0*/  FMUL.FTZ R9, R34, R3 ;  /* 0x0000000322097220 */ /* 0x000fe20000410000 */
[----:B------:R-:W-:-:S03]  /*22ec0*/  FMUL.FTZ R2, R3, 0.5 ;  /* 0x3f00000003027820 */ /* 0x000fc60000410000 */
[----:B------:R-:W-:-:S04]  /*22ed0*/  FFMA R0, -R9, R9, R34 ;  /* 0x0000000909007223 */ /* 0x000fc80000000122 */
[----:B------:R-:W-:-:S07]  /*22ee0*/  FFMA R9, R0, R2, R9 ;  /* 0x0000000200097223 */ /* 0x000fce0000000009 */
.L_x_2444:
[----:B------:R-:W-:Y:S05]  /*22ef0*/  BSYNC.RECONVERGENT B1 ;  /* 0x0000000000017941 */ /* 0x000fea0003800200 */
.L_x_2442:
        /* <DEDUP_REMOVED lines=24> */
.L_x_2446:
[----:B------:R-:W-:Y:S05]  /*23080*/  BSYNC.RECONVERGENT B1 ;  /* 0x0000000000017941 */ /* 0x000fea0003800200 */
.L_x_2445:
        /* <DEDUP_REMOVED lines=16> */
.L_x_2448:
[----:B------:R-:W-:Y:S01]  /*23190*/  FMUL.FTZ R9, R34, R3 ;  /* 0x0000000322097220 */ /* 0x000fe20000410000 */
[----:B------:R-:W-:-:S03]  /*231a0*/  FMUL.FTZ R2, R3, 0.5 ;  /* 0x3f00000003027820 */ /* 0x000fc60000410000 */
[----:B------:R-:W-:-:S04]  /*231b0*/  FFMA R0, -R9, R9, R34 ;  /* 0x0000000909007223 */ /* 0x000fc80000000122 */
[----:B------:R-:W-:-:S07]  /*231c0*/  FFMA R9, R0, R2, R9 ;  /* 0x0000000200097223 */ /* 0x000fce0000000009 */
.L_x_2449:
[----:B------:R-:W-:Y:S05]  /*231d0*/  BSYNC.RECONVERGENT B1 ;  /* 0x0000000000017941 */ /* 0x000fea0003800200 */
.L_x_2447:
[----:B------:R-:W-:-:S04]  /*231e0*/  FSETP.GEU.AND P0, PT, R9, R26, PT ;  /* 0x0000001a0900720b */ /* 0x000fc80003f0e000 */
[----:B------:R-:W-:Y:S01]  /*231f0*/  FSEL R26, R9, R26, !P0 ;  /* 0x0000001a091a7208 */ /* 0x000fe20004000000 */
[----:B------:R-:W-:Y:S08]  /*23200*/  @P3 BRA `(.L_x_2450) ;  /* 0xfffffff4000c3947 */ /* 0x000ff0000383ffff */
[----:B------:R-:W-:-:S07]  /*23210*/  MOV R25, UR14 ;  /* 0x0000000e00197c02 */ /* 0x000fce0008000f00 */
.L_x_2429:
        /* <DEDUP_REMOVED lines=29> */
.L_x_2454:
[----:B------:R-:W-:Y:S05]  /*233f0*/  BSYNC.RECONVERGENT B1 ;  /* 0x0000000000017941 */ /* 0x000fea0003800200 */
.L_x_2453:
        /* <DEDUP_REMOVED lines=16> */
.L_x_2456:
[----:B------:R-:W-:Y:S01]  /*23500*/  FMUL.FTZ R9, R32, R3 ;  /* 0x0000000320097220 */ /* 0x000fe20000410000 */
[----:B------:R-:W-:-:S03]  /*23510*/  FMUL.FTZ R2, R3, 0.5 ;  /* 0x3f00000003027820 */ /* 0x000fc60000410000 */
[----:B------:R-:W-:-:S04]  /*23520*/  FFMA R0, -R9, R9, R32 ;  /* 0x0000000909007223 */ /* 0x000fc80000000120 */
[----:B------:R-:W-:-:S07]  /*23530*/  FFMA R9, R0, R2, R9 ;  /* 0x0000000200097223 */ /* 0x000fce0000000009 */
.L_x_2457:
[----:B------:R-:W-:Y:S05]  /*23540*/  BSYNC.RECONVERGENT B1 ;  /* 0x0000000000017941 */ /* 0x000fea0003800200 */
.L_x_2455:
        /* <DEDUP_REMOVED lines=27> */
.L_x_2459:
[----:B------:R-:W-:Y:S05]  /*23700*/  BSYNC.RECONVERGENT B1 ;  /* 0x0000000000017941 */ /* 0x000fea0003800200 */
.L_x_2458:
        /* <DEDUP_REMOVED lines=16> */
.L_x_2461:
[----:B------:R-:W-:Y:S01]  /*23810*/  FMUL.FTZ R9, R32, R3 ;  /* 0x0000000320097220 */ /* 0x000fe20000410000 */
[----:B------:R-:W-:-:S03]  /*23820*/  FMUL.FTZ R2, R3, 0.5 ;  /* 0x3f00000003027820 */ /* 0x000fc60000410000 */
[----:B------:R-:W-:-:S04]  /*23830*/  FFMA R0, -R9, R9, R32 ;  /* 0x0000000909007223 */ /* 0x000fc80000000120 */
[----:B------:R-:W-:-:S07]  /*23840*/  FFMA R9, R0, R2, R9 ;  /* 0x0000000200097223 */ /* 0x000fce0000000009 */
.L_x_2462:
[----:B------:R-:W-:Y:S05]  /*23850*/  BSYNC.RECONVERGENT B1 ;  /* 0x0000000000017941 */ /* 0x000fea0003800200 */
.L_x_2460:
[----:B------:R-:W-:Y:S02]  /*23860*/  FSETP.GEU.AND P0, PT, R9, R26, PT ;  /* 0x0000001a0900720b */ /* 0x000fe40003f0e000 */
[----:B------:R-:W-:Y:S02]  /*23870*/  IADD3 R25, PT, PT, -R25, R28, RZ ;  /* 0x0000001c19197210 */ /* 0x000fe40007ffe1ff */
[----:B------:R-:W-:-:S09]  /*23880*/  FSEL R26, R9, R26, !P0 ;  /* 0x0000001a091a7208 */ /* 0x000fd20004000000 */
.L_x_2452:
        /* <DEDUP_REMOVED lines=27> */
.L_x_2464:
[----:B------:R-:W-:Y:S05]  /*23a40*/  BSYNC.RECONVERGENT B1 ;  /* 0x0000000000017941 */ /* 0x000fea0003800200 */
.L_x_2463:
        /* <DEDUP_REMOVED lines=16> */
.L_x_2466:
[----:B------:R-:W-:Y:S01]  /*23b50*/  FMUL.FTZ R9, R28, R3 ;  /* 0x000000031c097220 */ /* 0x000fe20000410000 */
[----:B------:R-:W-:-:S03]  /*23b60*/  FMUL.FTZ R2, R3, 0.5 ;  /* 0x3f00000003027820 */ /* 0x000fc60000410000 */
[----:B------:R-:W-:-:S04]  /*23b70*/  FFMA R0, -R9, R9, R28 ;  /* 0x0000000909007223 */ /* 0x000fc8000000011c */
[----:B------:R-:W-:-:S07]  /*23b80*/  FFMA R9, R0, R2, R9 ;  /* 0x0000000200097223 */ /* 0x000fce0000000009 */
.L_x_2467:
[----:B------:R-:W-:Y:S05]  /*23b90*/  BSYNC.RECONVERGENT B1 ;  /* 0x0000000000017941 */ /* 0x000fea0003800200 */
.L_x_2465:
[----:B------:R-:W-:-:S04]  /*23ba0*/  FSETP.GEU.AND P0, PT, R9, R26, PT ;  /* 0x0000001a0900720b */ /* 0x000fc80003f0e000 */
[----:B------:R-:W-:-:S09]  /*23bb0*/  FSEL R26, R9, R26, !P0 ;  /* 0x0000001a091a7208 */ /* 0x000fd20004000000 */
.L_x_2451:
        /* <DEDUP_REMOVED lines=8> */
.L_x_2489:
        /* <DEDUP_REMOVED lines=26> */
.L_x_2470:
[----:B------:R-:W-:Y:S05]  /*23de0*/  BSYNC.RECONVERGENT B1 ;  /* 0x0000000000017941 */ /* 0x000fea0003800200 */
.L_x_2469:
        /* <DEDUP_REMOVED lines=16> */
.L_x_2472:
[----:B------:R-:W-:Y:S01]  /*23ef0*/  FMUL.FTZ R9, R34, R3 ;  /* 0x0000000322097220 */ /* 0x000fe20000410000 */
[----:B------:R-:W-:-:S03]  /*23f00*/  FMUL.FTZ R2, R3, 0.5 ;  /* 0x3f00000003027820 */ /* 0x000fc60000410000 */
[----:B------:R-:W-:-:S04]  /*23f10*/  FFMA R0, -R9, R9, R34 ;  /* 0x0000000909007223 */ /* 0x000fc80000000122 */
[----:B------:R-:W-:-:S07]  /*23f20*/  FFMA R9, R0, R2, R9 ;  /* 0x0000000200097223 */ /* 0x000fce0000000009 */
.L_x_2473:
[----:B------:R-:W-:Y:S05]  /*23f30*/  BSYNC.RECONVERGENT B1 ;  /* 0x0000000000017941 */ /* 0x000fea0003800200 */
.L_x_2471:
        /* <DEDUP_REMOVED lines=24> */
.L_x_2475:
[----:B------:R-:W-:Y:S05]  /*240c0*/  BSYNC.RECONVERGENT B1 ;  /* 0x0000000000017941 */ /* 0x000fea0003800200 */
.L_x_2474:
        /* <DEDUP_REMOVED lines=16> */
.L_x_2477:
[----:B------:R-:W-:Y:S01]  /*241d0*/  FMUL.FTZ R9, R34, R3 ;  /* 0x0000000322097220 */ /* 0x000fe20000410000 */
[----:B------:R-:W-:-:S03]  /*241e0*/  FMUL.FTZ R2, R3, 0.5 ;  /* 0x3f00000003027820 */ /* 0x000fc60000410000 */
[----:B------:R-:W-:-:S04]  /*241f0*/  FFMA R0, -R9, R9, R34 ;  /* 0x0000000909007223 */ /* 0x000fc80000000122 */
[----:B------:R-:W-:-:S07]  /*24200*/  FFMA R9, R0, R2, R9 ;  /* 0x0000000200097223 */ /* 0x000fce0000000009 */
.L_x_2478:
[----:B------:R-:W-:Y:S05]  /*24210*/  BSYNC.RECONVERGENT B1 ;  /* 0x0000000000017941 */ /* 0x000fea0003800200 */
.L_x_2476:
        /* <DEDUP_REMOVED lines=24> */
.L_x_2480:
[----:B------:R-:W-:Y:S05]  /*243a0*/  BSYNC.RECONVERGENT B1 ;  /* 0x0000000000017941 */ /* 0x000fea0003800200 */
.L_x_2479:
        /* <DEDUP_REMOVED lines=16> */
.L_x_2482:
[----:B------:R-:W-:Y:S01]  /*244b0*/  FMUL.FTZ R9, R34, R3 ;  /* 0x0000000322097220 */ /* 0x000fe20000410000 */
[----:B------:R-:W-:-:S03]  /*244c0*/  FMUL.FTZ R2, R3, 0.5 ;  /* 0x3f00000003027820 */ /* 0x000fc60000410000 */
[----:B------:R-:W-:-:S04]  /*244d0*/  FFMA R0, -R9, R9, R34 ;  /* 0x0000000909007223 */ /* 0x000fc80000000122 */
[----:B------:R-:W-:-:S07]  /*244e0*/  FFMA R9, R0, R2, R9 ;  /* 0x0000000200097223 */ /* 0x000fce0000000009 */
.L_x_2483:
[----:B------:R-:W-:Y:S05]  /*244f0*/  BSYNC.RECONVERGENT B1 ;  /* 0x0000000000017941 */ /* 0x000fea0003800200 */
.L_x_2481:
        /* <DEDUP_REMOVED lines=24> */
.L_x_2485:
[----:B------:R-:W-:Y:S05]  /*24680*/  BSYNC.RECONVERGENT B1 ;  /* 0x0000000000017941 */ /* 0x000fea0003800200 */
.L_x_2484:
        /* <DEDUP_REMOVED lines=16> */
.L_x_2487:
[----:B------:R-:W-:Y:S01]  /*24790*/  FMUL.FTZ R9, R34, R3 ;  /* 0x0000000322097220 */ /* 0x000fe20000410000 */
[----:B------:R-:W-:-:S03]  /*247a0*/  FMUL.FTZ R2, R3, 0.5 ;  /* 0x3f00000003027820 */ /* 0x000fc60000410000 */
[----:B------:R-:W-:-:S04]  /*247b0*/  FFMA R0, -R9, R9, R34 ;  /* 0x0000000909007223 */ /* 0x000fc80000000122 */
[----:B------:R-:W-:-:S07]  /*247c0*/  FFMA R9, R0, R2, R9 ;  /* 0x0000000200097223 */ /* 0x000fce0000000009 */
.L_x_2488:
[----:B------:R-:W-:Y:S05]  /*247d0*/  BSYNC.RECONVERGENT B1 ;  /* 0x0000000000017941 */ /* 0x000fea0003800200 */
.L_x_2486:
[----:B------:R-:W-:-:S04]  /*247e0*/  FSETP.GEU.AND P0, PT, R9, R25, PT ;  /* 0x000000190900720b */ /* 0x000fc80003f0e000 */
[----:B------:R-:W-:Y:S01]  /*247f0*/  FSEL R25, R9, R25, !P0 ;  /* 0x0000001909197208 */ /* 0x000fe20004000000 */
[----:B------:R-:W-:Y:S08]  /*24800*/  @P3 BRA `(.L_x_2489) ;  /* 0xfffffff4000c3947 */ /* 0x000ff0000383ffff */
[----:B------:R-:W-:-:S07]  /*24810*/  MOV R27, UR14 ;  /* 0x0000000e001b7c02 */ /* 0x000fce0008000f00 */
.L_x_2468:
        /* <DEDUP_REMOVED lines=29> */
.L_x_2493:
[----:B------:R-:W-:Y:S05]  /*249f0*/  BSYNC.RECONVERGENT B1 ;  /* 0x0000000000017941 */ /* 0x000fea0003800200 */
.L_x_2492:
        /* <DEDUP_REMOVED lines=16> */
.L_x_2495:
[----:B------:R-:W-:Y:S01]  /*24b00*/  FMUL.FTZ R9, R32, R3 ;  /* 0x0000000320097220 */ /* 0x000fe20000410000 */
[----:B------:R-:W-:-:S03]  /*24b10*/  FMUL.FTZ R2, R3, 0.5 ;  /* 0x3f00000003027820 */ /* 0x000fc60000410000 */
[----:B------:R-:W-:-:S04]  /*24b20*/  FFMA R0, -R9, R9, R32 ;  /* 0x0000000909007223 */ /* 0x000fc80000000120 */
[----:B------:R-:W-:-:S07]  /*24b30*/  FFMA R9, R0, R2, R9 ;  /* 0x0000000200097223 */ /* 0x000fce0000000009 */
.L_x_2496:
[----:B------:R-:W-:Y:S05]  /*24b40*/  BSYNC.RECONVERGENT B1 ;  /* 0x0000000000017941 */ /* 0x000fea0003800200 */
.L_x_2494:
        /* <DEDUP_REMOVED lines=27> */
.L_x_2498:
[----:B------:R-:W-:Y:S05]  /*24d00*/  BSYNC.RECONVERGENT B1 ;  /* 0x0000000000017941 */ /* 0x000fea0003800200 */
.L_x_2497:
        /* <DEDUP_REMOVED lines=16> */
.L_x_2500:
[----:B------:R-:W-:Y:S01]  /*24e10*/  FMUL.FTZ R9, R32, R3 ;  /* 0x0000000320097220 */ /* 0x000fe20000410000 */
[----:B------:R-:W-:-:S03]  /*24e20*/  FMUL.FTZ R2, R3, 0.5 ;  /* 0x3f00000003027820 */ /* 0x000fc60000410000 */
[----:B------:R-:W-:-:S04]  /*24e30*/  FFMA R0, -R9, R9, R32 ;  /* 0x0000000909007223 */ /* 0x000fc80000000120 */
[----:B------:R-:W-:-:S07]  /*24e40*/  FFMA R9, R0, R2, R9 ;  /* 0x0000000200097223 */ /* 0x000fce0000000009 */
.L_x_2501:
[----:B------:R-:W-:Y:S05]  /*24e50*/  BSYNC.RECONVERGENT B1 ;  /* 0x0000000000017941 */ /* 0x000fea0003800200 */
.L_x_2499:
[-C--:B------:R-:W-:Y:S02]  /*24e60*/  FSETP.GEU.AND P0, PT, R9, R25.reuse, PT ;  /* 0x000000190900720b */ /* 0x080fe40003f0e000 */
[----:B------:R-:W-:Y:S02]  /*24e70*/  IADD3 R27, PT, PT, -R27, R28, RZ ;  /* 0x0000001c1b1b7210 */ /* 0x000fe40007ffe1ff */
[----:B------:R-:W-:-:S09]  /*24e80*/  FSEL R25, R9, R25, !P0 ;  /* 0x0000001909197208 */ /* 0x000fd20004000000 */
.L_x_2491:
        /* <DEDUP_REMOVED lines=27> */
.L_x_2503:
[----:B------:R-:W-:Y:S05]  /*25040*/  BSYNC.RECONVERGENT B1 ;  /* 0x0000000000017941 */ /* 0x000fea0003800200 */
.L_x_2502:
        /* <DEDUP_REMOVED lines=16> */
.L_x_2505:
[----:B------:R-:W-:Y:S01]  /*25150*/  FMUL.FTZ R9, R28, R3 ;  /* 0x000000031c097220 */ /* 0x000fe20000410000 */
[----:B------:R-:W-:-:S03]  /*25160*/  FMUL.FTZ R2, R3, 0.5 ;  /* 0x3f00000003027820 */ /* 0x000fc60000410000 */
[----:B------:R-:W-:-:S04]  /*25170*/  FFMA R0, -R9, R9, R28 ;  /* 0x0000000909007223 */ /* 0x000fc8000000011c */
[----:B------:R-:W-:-:S07]  /*25180*/  FFMA R9, R0, R2, R9 ;  /* 0x0000000200097223 */ /* 0x000fce0000000009 */
.L_x_2506:
[----:B------:R-:W-:Y:S05]  /*25190*/  BSYNC.RECONVERGENT B1 ;  /* 0x0000000000017941 */ /* 0x000fea0003800200 */
.L_x_2504:
[----:B------:R-:W-:-:S04]  /*251a0*/  FSETP.GEU.AND P0, PT, R9, R25, PT ;  /* 0x000000190900720b */ /* 0x000fc80003f0e000 */
[----:B------:R-:W-:-:S09]  /*251b0*/  FSEL R25, R9, R25, !P0 ;  /* 0x0000001909197208 */ /* 0x000fd20004000000 */
.L_x_2490:
        /* <DEDUP_REMOVED lines=8> */
.L_x_2528:
        /* <DEDUP_REMOVED lines=26> */
.L_x_2509:
[----:B------:R-:W-:Y:S05]  /*253e0*/  BSYNC.RECONVERGENT B1 ;  /* 0x0000000000017941 */ /* 0x000fea0003800200 */
.L_x_2508:
        /* <DEDUP_REMOVED lines=16> */
.L_x_2511:
[----:B------:R-:W-:Y:S01]  /*254f0*/  FMUL.FTZ R9, R36, R3 ;  /* 0x0000000324097220 */ /* 0x000fe20000410000 */
[----:B------:R-:W-:-:S03]  /*25500*/  FMUL.FTZ R2, R3, 0.5 ;  /* 0x3f00000003027820 */ /* 0x000fc60000410000 */
[----:B------:R-:W-:-:S04]  /*25510*/  FFMA R0, -R9, R9, R36 ;  /* 0x0000000909007223 */ /* 0x000fc80000000124 */
[----:B------:R-:W-:-:S07]  /*25520*/  FFMA R9, R0, R2, R9 ;  /* 0x0000000200097223 */ /* 0x000fce0000000009 */
.L_x_2512:
[----:B------:R-:W-:Y:S05]  /*25530*/  BSYNC.RECONVERGENT B1 ;  /* 0x0000000000017941 */ /* 0x000fea0003800200 */
.L_x_2510:
        /* <DEDUP_REMOVED lines=24> */
.L_x_2514:
[----:B------:R-:W-:Y:S05]  /*256c0*/  BSYNC.RECONVERGENT B1 ;  /* 0x0000000000017941 */ /* 0x000fea0003800200 */
.L_x_2513:
        /* <DEDUP_REMOVED lines=16> */
.L_x_2516:
[----:B------:R-:W-:Y:S01]  /*257d0*/  FMUL.FTZ R9, R36, R3 ;  /* 0x0000000324097220 */ /* 0x000fe20000410000 */
[----:B------:R-:W-:-:S03]  /*257e0*/  FMUL.FTZ R2, R3, 0.5 ;  /* 0x3f00000003027820 */ /* 0x000fc60000410000 */
[----:B------:R-:W-:-:S04]  /*257f0*/  FFMA R0, -R9, R9, R36 ;  /* 0x0000000909007223 */ /* 0x000fc80000000124 */
[----:B------:R-:W-:-:S07]  /*25800*/  FFMA R9, R0, R2, R9 ;  /* 0x0000000200097223 */ /* 0x000fce0000000009 */
.L_x_2517:
[----:B------:R-:W-:Y:S05]  /*25810*/  BSYNC.RECONVERGENT B1 ;  /* 0x0000000000017941 */ /* 0x000fea0003800200 */
.L_x_2515:
        /* <DEDUP_REMOVED lines=24> */
.L_x_2519:
[----:B------:R-:W-:Y:S05]  /*259a0*/  BSYNC.RECONVERGENT B1 ;  /* 0x0000000000017941 */ /* 0x000fea0003800200 */
.L_x_2518:
        /* <DEDUP_REMOVED lines=16> */
.L_x_2521:
[----:B------:R-:W-:Y:S01]  /*25ab0*/  FMUL.FTZ R9, R36, R3 ;  /* 0x0000000324097220 */ /* 0x000fe20000410000 */
[----:B------:R-:W-:-:S03]  /*25ac0*/  FMUL.FTZ R2, R3, 0.5 ;  /* 0x3f00000003027820 */ /* 0x000fc60000410000 */
[----:B------:R-:W-:-:S04]  /*25ad0*/  FFMA R0, -R9, R9, R36 ;  /* 0x0000000909007223 */ /* 0x000fc80000000124 */
[----:B------:R-:W-:-:S07]  /*25ae0*/  FFMA R9, R0, R2, R9 ;  /* 0x0000000200097223 */ /* 0x000fce0000000009 */
.L_x_2522:
[----:B------:R-:W-:Y:S05]  /*25af0*/  BSYNC.RECONVERGENT B1 ;  /* 0x0000000000017941 */ /* 0x000fea0003800200 */
.L_x_2520:
        /* <DEDUP_REMOVED lines=24> */
.L_x_2524:
[----:B------:R-:W-:Y:S05]  /*25c80*/  BSYNC.RECONVERGENT B1 ;  /* 0x0000000000017941 */ /* 0x000fea0003800200 */
.L_x_2523:
        /* <DEDUP_REMOVED lines=16> */
.L_x_2526:
[----:B------:R-:W-:Y:S01]  /*25d90*/  FMUL.FTZ R9, R36, R3 ;  /* 0x0000000324097220 */ /* 0x000fe20000410000 */
[----:B------:R-:W-:-:S03]  /*25da0*/  FMUL.FTZ R2, R3, 0.5 ;  /* 0x3f00000003027820 */ /* 0x000fc60000410000 */
[----:B------:R-:W-:-:S04]  /*25db0*/  FFMA R0, -R9, R9, R36 ;  /* 0x0000000909007223 */ /* 0x000fc80000000124 */
[----:B------:R-:W-:-:S07]  /*25dc0*/  FFMA R9, R0, R2, R9 ;  /* 0x0000000200097223 */ /* 0x000fce0000000009 */
.L_x_2527:
[----:B------:R-:W-:Y:S05]  /*25dd0*/  BSYNC.RECONVERGENT B1 ;  /* 0x0000000000017941 */ /* 0x000fea0003800200 */
.L_x_2525:
[----:B------:R-:W-:-:S04]  /*25de0*/  FSETP.GEU.AND P0, PT, R9, R28, PT ;  /* 0x0000001c0900720b */ /* 0x000fc80003f0e000 */
[----:B------:R-:W-:Y:S01]  /*25df0*/  FSEL R28, R9, R28, !P0 ;  /* 0x0000001c091c7208 */ /* 0x000fe20004000000 */
[----:B------:R-:W-:Y:S08]  /*25e00*/  @P3 BRA `(.L_x_2528) ;  /* 0xfffffff4000c3947 */ /* 0x000ff0000383ffff */
[----:B------:R-:W-:-:S07]  /*25e10*/  MOV R27, UR14 ;  /* 0x0000000e001b7c02 */ /* 0x000fce0008000f00 */
.L_x_2507:
        /* <DEDUP_REMOVED lines=29> */
.L_x_2532:
[----:B------:R-:W-:Y:S05]  /*25ff0*/  BSYNC.RECONVERGENT B1 ;  /* 0x0000000000017941 */ /* 0x000fea0003800200 */
.L_x_2531:
        /* <DEDUP_REMOVED lines=16> */
.L_x_2534:
[----:B------:R-:W-:Y:S01]  /*26100*/  FMUL.FTZ R9, R34, R3 ;  /* 0x0000000322097220 */ /* 0x000fe20000410000 */
[----:B------:R-:W-:-:S03]  /*26110*/  FMUL.FTZ R2, R3, 0.5 ;  /* 0x3f00000003027820 */ /* 0x000fc60000410000 */
[----:B------:R-:W-:-:S04]  /*26120*/  FFMA R0, -R9, R9, R34 ;  /* 0x0000000909007223 */ /* 0x000fc80000000122 */
[----:B------:R-:W-:-:S07]  /*26130*/  FFMA R9, R0, R2, R9 ;  /* 0x0000000200097223 */ /* 0x000fce0000000009 */
.L_x_2535:
[----:B------:R-:W-:Y:S05]  /*26140*/  BSYNC.RECONVERGENT B1 ;  /* 0x0000000000017941 */ /* 0x000fea0003800200 */
.L_x_2533:
        /* <DEDUP_REMOVED lines=27> */
.L_x_2537:
[----:B------:R-:W-:Y:S05]  /*26300*/  BSYNC.RECONVERGENT B1 ;  /* 0x0000000000017941 */ /* 0x000fea0003800200 */
.L_x_2536:
        /* <DEDUP_REMOVED lines=16> */
.L_x_2539:
[----:B------:R-:W-:Y:S01]  /*26410*/  FMUL.FTZ R9, R34, R3 ;  /* 0x0000000322097220 */ /* 0x000fe20000410000 */
[----:B------:R-:W-:-:S03]  /*26420*/  FMUL.FTZ R2, R3, 0.5 ;  /* 0x3f00000003027820 */ /* 0x000fc60000410000 */
[----:B------:R-:W-:-:S04]  /*26430*/  FFMA R0, -R9, R9, R34 ;  /* 0x0000000909007223 */ /* 0x000fc80000000122 */
[----:B------:R-:W-:-:S07]  /*26440*/  FFMA R9, R0, R2, R9 ;  /* 0x0000000200097223 */ /* 0x000fce0000000009 */
.L_x_2540:
[----:B------:R-:W-:Y:S05]  /*26450*/  BSYNC.RECONVERGENT B1 ;  /* 0x0000000000017941 */ /* 0x000fea0003800200 */
.L_x_2538:
[----:B------:R-:W-:Y:S02]  /*26460*/  FSETP.GEU.AND P0, PT, R9, R28, PT ;  /* 0x0000001c0900720b */ /* 0x000fe40003f0e000 */
[----:B------:R-:W-:Y:S02]  /*26470*/  IADD3 R27, PT, PT, -R27, R32, RZ ;  /* 0x000000201b1b7210 */ /* 0x000fe40007ffe1ff */
[----:B------:R-:W-:-:S09]  /*26480*/  FSEL R28, R9, R28, !P0 ;  /* 0x0000001c091c7208 */ /* 0x000fd20004000000 */
.L_x_2530:
        /* <DEDUP_REMOVED lines=27> */
.L_x_2542:
[----:B------:R-:W-:Y:S05]  /*26640*/  BSYNC.RECONVERGENT B1 ;  /* 0x0000000000017941 */ /* 0x000fea0003800200 */
.L_x_2541:
        /* <DEDUP_REMOVED lines=16> */
.L_x_2544:
[----:B------:R-:W-:Y:S01]  /*26750*/  FMUL.FTZ R9, R32, R3 ;  /* 0x0000000320097220 */ /* 0x000fe20000410000 */
[----:B------:R-:W-:-:S03]  /*26760*/  FMUL.FTZ R2, R3, 0.5 ;  /* 0x3f00000003027820 */ /* 0x000fc60000410000 */
[----:B------:R-:W-:-:S04]  /*26770*/  FFMA R0, -R9, R9, R32 ;  /* 0x0000000909007223 */ /* 0x000fc80000000120 */
[----:B------:R-:W-:-:S07]  /*26780*/  FFMA R9, R0, R2, R9 ;  /* 0x0000000200097223 */ /* 0x000fce0000000009 */
.L_x_2545:
[----:B------:R-:W-:Y:S05]  /*26790*/  BSYNC.RECONVERGENT B1 ;  /* 0x0000000000017941 */ /* 0x000fea0003800200 */
.L_x_2543:
[----:B------:R-:W-:-:S04]  /*267a0*/  FSETP.GEU.AND P0, PT, R9, R28, PT ;  /* 0x0000001c0900720b */ /* 0x000fc80003f0e000 */
[----:B------:R-:W-:-:S09]  /*267b0*/  FSEL R28, R9, R28, !P0 ;  /* 0x0000001c091c7208 */ /* 0x000fd20004000000 */
.L_x_2529:
        /* <DEDUP_REMOVED lines=8> */
.L_x_2567:
        /* <DEDUP_REMOVED lines=26> */
.L_x_2548:
[----:B------:R-:W-:Y:S05]  /*269e0*/  BSYNC.RECONVERGENT B1 ;  /* 0x0000000000017941 */ /* 0x000fea0003800200 */
.L_x_2547:
        /* <DEDUP_REMOVED lines=16> */
.L_x_2550:
[----:B------:R-:W-:Y:S01]  /*26af0*/  FMUL.FTZ R9, R36, R3 ;  /* 0x0000000324097220 */ /* 0x000fe20000410000 */
[----:B------:R-:W-:-:S03]  /*26b00*/  FMUL.FTZ R2, R3, 0.5 ;  /* 0x3f00000003027820 */ /* 0x000fc60000410000 */
[----:B------:R-:W-:-:S04]  /*26b10*/  FFMA R0, -R9, R9, R36 ;  /* 0x0000000909007223 */ /* 0x000fc80000000124 */
[----:B------:R-:W-:-:S07]  /*26b20*/  FFMA R9, R0, R2, R9 ;  /* 0x0000000200097223 */ /* 0x000fce0000000009 */
.L_x_2551:
[----:B------:R-:W-:Y:S05]  /*26b30*/  BSYNC.RECONVERGENT B1 ;  /* 0x0000000000017941 */ /* 0x000fea0003800200 */
.L_x_2549:
        /* <DEDUP_REMOVED lines=24> */
.L_x_2553:
[----:B------:R-:W-:Y:S05]  /*26cc0*/  BSYNC.RECONVERGENT B1 ;  /* 0x0000000000017941 */ /* 0x000fea0003800200 */
.L_x_2552:
        /* <DEDUP_REMOVED lines=16> */
.L_x_2555:
[----:B------:R-:W-:Y:S01]  /*26dd0*/  FMUL.FTZ R9, R36, R3 ;  /* 0x0000000324097220 */ /* 0x000fe20000410000 */
[----:B------:R-:W-:-:S03]  /*26de0*/  FMUL.FTZ R2, R3, 0.5 ;  /* 0x3f00000003027820 */ /* 0x000fc60000410000 */
[----:B------:R-:W-:-:S04]  /*26df0*/  FFMA R0, -R9, R9, R36 ;  /* 0x0000000909007223 */ /* 0x000fc80000000124 */
[----:B------:R-:W-:-:S07]  /*26e00*/  FFMA R9, R0, R2, R9 ;  /* 0x0000000200097223 */ /* 0x000fce0000000009 */
.L_x_2556:
[----:B------:R-:W-:Y:S05]  /*26e10*/  BSYNC.RECONVERGENT B1 ;  /* 0x0000000000017941 */ /* 0x000fea0003800200 */
.L_x_2554:
        /* <DEDUP_REMOVED lines=24> */
.L_x_2558:
[----:B------:R-:W-:Y:S05]  /*26fa0*/  BSYNC.RECONVERGENT B1 ;  /* 0x0000000000017941 */ /* 0x000fea0003800200 */
.L_x_2557:
        /* <DEDUP_REMOVED lines=16> */
.L_x_2560:
[----:B------:R-:W-:Y:S01]  /*270b0*/  FMUL.FTZ R9, R36, R3 ;  /* 0x0000000324097220 */ /* 0x000fe20000410000 */
[----:B------:R-:W-:-:S03]  /*270c0*/  FMUL.FTZ R2, R3, 0.5 ;  /* 0x3f00000003027820 */ /* 0x000fc60000410000 */
[----:B------:R-:W-:-:S04]  /*270d0*/  FFMA R0, -R9, R9, R36 ;  /* 0x0000000909007223 */ /* 0x000fc80000000124 */
[----:B------:R-:W-:-:S07]  /*270e0*/  FFMA R9, R0, R2, R9 ;  /* 0x0000000200097223 */ /* 0x000fce0000000009 */
.L_x_2561:
[----:B------:R-:W-:Y:S05]  /*270f0*/  BSYNC.RECONVERGENT B1 ;  /* 0x0000000000017941 */ /* 0x000fea0003800200 */
.L_x_2559:
        /* <DEDUP_REMOVED lines=24> */
.L_x_2563:
[----:B------:R-:W-:Y:S05]  /*27280*/  BSYNC.RECONVERGENT B1 ;  /* 0x0000000000017941 */ /* 0x000fea0003800200 */
.L_x_2562:
        /* <DEDUP_REMOVED lines=16> */
.L_x_2565:
[----:B------:R-:W-:Y:S01]  /*27390*/  FMUL.FTZ R9, R36, R3 ;  /* 0x0000000324097220 */ /* 0x000fe20000410000 */
[----:B------:R-:W-:-:S03]  /*273a0*/  FMUL.FTZ R2, R3, 0.5 ;  /* 0x3f00000003027820 */ /* 0x000fc60000410000 */
[----:B------:R-:W-:-:S04]  /*273b0*/  FFMA R0, -R9, R9, R36 ;  /* 0x0000000909007223 */ /* 0x000fc80000000124 */
[----:B------:R-:W-:-:S07]  /*273c0*/  FFMA R9, R0, R2, R9 ;  /* 0x0000000200097223 */ /* 0x000fce0000000009 */
.L_x_2566:
[----:B------:R-:W-:Y:S05]  /*273d0*/  BSYNC.RECONVERGENT B1 ;  /* 0x0000000000017941 */ /* 0x000fea0003800200 */
.L_x_2564:
[----:B------:R-:W-:-:S04]  /*273e0*/  FSETP.GEU.AND P0, PT, R9, R27, PT ;  /* 0x0000001b0900720b */ /* 0x000fc80003f0e000 */
[----:B------:R-:W-:Y:S01]  /*273f0*/  FSEL R27, R9, R27, !P0 ;  /* 0x0000001b091b7208 */ /* 0x000fe20004000000 */
[----:B------:R-:W-:Y:S08]  /*27400*/  @P3 BRA `(.L_x_2567) ;  /* 0xfffffff4000c3947 */ /* 0x000ff0000383ffff */
[----:B------:R-:W-:-:S07]  /*27410*/  MOV R29, UR14 ;  /* 0x0000000e001d7c02 */ /* 0x000fce0008000f00 */
.L_x_2546:
        /* <DEDUP_REMOVED lines=29> */
.L_x_2571:
[----:B------:R-:W-:Y:S05]  /*275f0*/  BSYNC.RECONVERGENT B1 ;  /* 0x0000000000017941 */ /* 0x000fea0003800200 */
.L_x_2570:
        /* <DEDUP_REMOVED lines=16> */
.L_x_2573:
[----:B------:R-:W-:Y:S01]  /*27700*/  FMUL.FTZ R9, R34, R3 ;  /* 0x0000000322097220 */ /* 0x000fe20000410000 */
[----:B------:R-:W-:-:S03]  /*27710*/  FMUL.FTZ R2, R3, 0.5 ;  /* 0x3f00000003027820 */ /* 0x000fc60000410000 */
[----:B------:R-:W-:-:S04]  /*27720*/  FFMA R0, -R9, R9, R34 ;  /* 0x0000000909007223 */ /* 0x000fc80000000122 */
[----:B------:R-:W-:-:S07]  /*27730*/  FFMA R9, R0, R2, R9 ;  /* 0x0000000200097223 */ /* 0x000fce0000000009 */
.L_x_2574:
[----:B------:R-:W-:Y:S05]  /*27740*/  BSYNC.RECONVERGENT B1 ;  /* 0x0000000000017941 */ /* 0x000fea0003800200 */
.L_x_2572:
        /* <DEDUP_REMOVED lines=27> */
.L_x_2576:
[----:B------:R-:W-:Y:S05]  /*27900*/  BSYNC.RECONVERGENT B1 ;  /* 0x0000000000017941 */ /* 0x000fea0003800200 */
.L_x_2575:
        /* <DEDUP_REMOVED lines=16> */
.L_x_2578:
[----:B------:R-:W-:Y:S01]  /*27a10*/  FMUL.FTZ R9, R34, R3 ;  /* 0x0000000322097220 */ /* 0x000fe20000410000 */
[----:B------:R-:W-:-:S03]  /*27a20*/  FMUL.FTZ R2, R3, 0.5 ;  /* 0x3f00000003027820 */ /* 0x000fc60000410000 */
[----:B------:R-:W-:-:S04]  /*27a30*/  FFMA R0, -R9, R9, R34 ;  /* 0x0000000909007223 */ /* 0x000fc80000000122 */
[----:B------:R-:W-:-:S07]  /*27a40*/  FFMA R9, R0, R2, R9 ;  /* 0x0000000200097223 */ /* 0x000fce0000000009 */
.L_x_2579:
[----:B------:R-:W-:Y:S05]  /*27a50*/  BSYNC.RECONVERGENT B1 ;  /* 0x0000000000017941 */ /* 0x000fea0003800200 */
.L_x_2577:
[-C--:B------:R-:W-:Y:S02]  /*27a60*/  FSETP.GEU.AND P0, PT, R9, R27.reuse, PT ;  /* 0x0000001b0900720b */ /* 0x080fe40003f0e000 */
[----:B------:R-:W-:Y:S02]  /*27a70*/  IADD3 R29, PT, PT, -R29, R32, RZ ;  /* 0x000000201d1d7210 */ /* 0x000fe40007ffe1ff */
[----:B------:R-:W-:-:S09]  /*27a80*/  FSEL R27, R9, R27, !P0 ;  /* 0x0000001b091b7208 */ /* 0x000fd20004000000 */
.L_x_2569:
        /* <DEDUP_REMOVED lines=27> */
.L_x_2581:
[----:B------:R-:W-:Y:S05]  /*27c40*/  BSYNC.RECONVERGENT B1 ;  /* 0x0000000000017941 */ /* 0x000fea0003800200 */
.L_x_2580:
        /* <DEDUP_REMOVED lines=16> */
.L_x_2583:
[----:B------:R-:W-:Y:S01]  /*27d50*/  FMUL.FTZ R9, R32, R3 ;  /* 0x0000000320097220 */ /* 0x000fe20000410000 */
[----:B------:R-:W-:-:S03]  /*27d60*/  FMUL.FTZ R2, R3, 0.5 ;  /* 0x3f00000003027820 */ /* 0x000fc60000410000 */
[----:B------:R-:W-:-:S04]  /*27d70*/  FFMA R0, -R9, R9, R32 ;  /* 0x0000000909007223 */ /* 0x000fc80000000120 */
[----:B------:R-:W-:-:S07]  /*27d80*/  FFMA R9, R0, R2, R9 ;  /* 0x0000000200097223 */ /* 0x000fce0000000009 */
.L_x_2584:
[----:B------:R-:W-:Y:S05]  /*27d90*/  BSYNC.RECONVERGENT B1 ;  /* 0x0000000000017941 */ /* 0x000fea0003800200 */
.L_x_2582:
[----:B------:R-:W-:-:S04]  /*27da0*/  FSETP.GEU.AND P0, PT, R9, R27, PT ;  /* 0x0000001b0900720b */ /* 0x000fc80003f0e000 */
[----:B------:R-:W-:-:S09]  /*27db0*/  FSEL R27, R9, R27, !P0 ;  /* 0x0000001b091b7208 */ /* 0x000fd20004000000 */
.L_x_2568:
        /* <DEDUP_REMOVED lines=8> */
.L_x_2606:
        /* <DEDUP_REMOVED lines=26> */
.L_x_2587:
[----:B------:R-:W-:Y:S05]  /*27fe0*/  BSYNC.RECONVERGENT B1 ;  /* 0x0000000000017941 */ /* 0x000fea0003800200 */
.L_x_2586:
        /* <DEDUP_REMOVED lines=16> */
.L_x_2589:
[----:B------:R-:W-:Y:S01]  /*280f0*/  FMUL.FTZ R9, R38, R3 ;  /* 0x0000000326097220 */ /* 0x000fe20000410000 */
[----:B------:R-:W-:-:S03]  /*28100*/  FMUL.FTZ R2, R3, 0.5 ;  /* 0x3f00000003027820 */ /* 0x000fc60000410000 */
[----:B------:R-:W-:-:S04]  /*28110*/  FFMA R0, -R9, R9, R38 ;  /* 0x0000000909007223 */ /* 0x000fc80000000126 */
[----:B------:R-:W-:-:S07]  /*28120*/  FFMA R9, R0, R2, R9 ;  /* 0x0000000200097223 */ /* 0x000fce0000000009 */
.L_x_2590:
[----:B------:R-:W-:Y:S05]  /*28130*/  BSYNC.RECONVERGENT B1 ;  /* 0x0000000000017941 */ /* 0x000fea0003800200 */
.L_x_2588:
        /* <DEDUP_REMOVED lines=24> */
.L_x_2592:
[----:B------:R-:W-:Y:S05]  /*282c0*/  BSYNC.RECONVERGENT B1 ;  /* 0x0000000000017941 */ /* 0x000fea0003800200 */
.L_x_2591:
        /* <DEDUP_REMOVED lines=16> */
.L_x_2594:
[----:B------:R-:W-:Y:S01]  /*283d0*/  FMUL.FTZ R9, R38, R3 ;  /* 0x0000000326097220 */ /* 0x000fe20000410000 */
[----:B------:R-:W-:-:S03]  /*283e0*/  FMUL.FTZ R2, R3, 0.5 ;  /* 0x3f00000003027820 */ /* 0x000fc60000410000 */
[----:B------:R-:W-:-:S04]  /*283f0*/  FFMA R0, -R9, R9, R38 ;  /* 0x0000000909007223 */ /* 0x000fc80000000126 */
[----:B------:R-:W-:-:S07]  /*28400*/  FFMA R9, R0, R2, R9 ;  /* 0x0000000200097223 */ /* 0x000fce0000000009 */
.L_x_2595:
[----:B------:R-:W-:Y:S05]  /*28410*/  BSYNC.RECONVERGENT B1 ;  /* 0x0000000000017941 */ /* 0x000fea0003800200 */
.L_x_2593:
        /* <DEDUP_REMOVED lines=24> */
.L_x_2597:
[----:B------:R-:W-:Y:S05]  /*285a0*/  BSYNC.RECONVERGENT B1 ;  /* 0x0000000000017941 */ /* 0x000fea0003800200 */
.L_x_2596:
        /* <DEDUP_REMOVED lines=16> */
.L_x_2599:
[----:B------:R-:W-:Y:S01]  /*286b0*/  FMUL.FTZ R9, R38, R3 ;  /* 0x0000000326097220 */ /* 0x000fe20000410000 */
[----:B------:R-:W-:-:S03]  /*286c0*/  FMUL.FTZ R2, R3, 0.5 ;  /* 0x3f00000003027820 */ /* 0x000fc60000410000 */
[----:B------:R-:W-:-:S04]  /*286d0*/  FFMA R0, -R9, R9, R38 ;  /* 0x0000000909007223 */ /* 0x000fc80000000126 */
[----:B------:R-:W-:-:S07]  /*286e0*/  FFMA R9, R0, R2, R9 ;  /* 0x0000000200097223 */ /* 0x000fce0000000009 */
.L_x_2600:
[----:B------:R-:W-:Y:S05]  /*286f0*/  BSYNC.RECONVERGENT B1 ;  /* 0x0000000000017941 */ /* 0x000fea0003800200 */
.L_x_2598:
        /* <DEDUP_REMOVED lines=24> */
.L_x_2602:
[----:B------:R-:W-:Y:S05]  /*28880*/  BSYNC.RECONVERGENT B1 ;  /* 0x0000000000017941 */ /* 0x000fea0003800200 */
.L_x_2601:
        /* <DEDUP_REMOVED lines=16> */
.L_x_2604:
[----:B------:R-:W-:Y:S01]  /*28990*/  FMUL.FTZ R9, R38, R3 ;  /* 0x0000000326097220 */ /* 0x000fe20000410000 */
[----:B------:R-:W-:-:S03]  /*289a0*/  FMUL.FTZ R2, R3, 0.5 ;  /* 0x3f00000003027820 */ /* 0x000fc60000410000 */
[----:B------:R-:W-:-:S04]  /*289b0*/  FFMA R0, -R9, R9, R38 ;  /* 0x0000000909007223 */ /* 0x000fc80000000126 */
[----:B------:R-:W-:-:S07]  /*289c0*/  FFMA R9, R0, R2, R9 ;  /* 0x0000000200097223 */ /* 0x000fce0000000009 */
.L_x_2605:
[----:B------:R-:W-:Y:S05]  /*289d0*/  BSYNC.RECONVERGENT B1 ;  /* 0x0000000000017941 */ /* 0x000fea0003800200 */
.L_x_2603:
[----:B------:R-:W-:-:S04]  /*289e0*/  FSETP.GEU.AND P0, PT, R9, R32, PT ;  /* 0x000000200900720b */ /* 0x000fc80003f0e000 */
[----:B------:R-:W-:Y:S01]  /*289f0*/  FSEL R32, R9, R32, !P0 ;  /* 0x0000002009207208 */ /* 0x000fe20004000000 */
[----:B------:R-:W-:Y:S08]  /*28a00*/  @P3 BRA `(.L_x_2606) ;  /* 0xfffffff4000c3947 */ /* 0x000ff0000383ffff */
[----:B------:R-:W-:-:S07]  /*28a10*/  MOV R29, UR14 ;  /* 0x0000000e001d7c02 */ /* 0x000fce0008000f00 */
.L_x_2585:
        /* <DEDUP_REMOVED lines=29> */
.L_x_2610:
[----:B------:R-:W-:Y:S05]  /*28bf0*/  BSYNC.RECONVERGENT B1 ;  /* 0x0000000000017941 */ /* 0x000fea0003800200 */
.L_x_2609:
        /* <DEDUP_REMOVED lines=16> */
.L_x_2612:
[----:B------:R-:W-:Y:S01]  /*28d00*/  FMUL.FTZ R9, R36, R3 ;  /* 0x0000000324097220 */ /* 0x000fe20000410000 */
[----:B------:R-:W-:-:S03]  /*28d10*/  FMUL.FTZ R2, R3, 0.5 ;  /* 0x3f00000003027820 */ /* 0x000fc60000410000 */
[----:B------:R-:W-:-:S04]  /*28d20*/  FFMA R0, -R9, R9, R36 ;  /* 0x0000000909007223 */ /* 0x000fc80000000124 */
[----:B------:R-:W-:-:S07]  /*28d30*/  FFMA R9, R0, R2, R9 ;  /* 0x0000000200097223 */ /* 0x000fce0000000009 */
.L_x_2613:
[----:B------:R-:W-:Y:S05]  /*28d40*/  BSYNC.RECONVERGENT B1 ;  /* 0x0000000000017941 */ /* 0x000fea0003800200 */
.L_x_2611:
        /* <DEDUP_REMOVED lines=27> */
.L_x_2615:
[----:B------:R-:W-:Y:S05]  /*28f00*/  BSYNC.RECONVERGENT B1 ;  /* 0x0000000000017941 */ /* 0x000fea0003800200 */
.L_x_2614:
        /* <DEDUP_REMOVED lines=16> */
.L_x_2617:
[----:B------:R-:W-:Y:S01]  /*29010*/  FMUL.FTZ R9, R36, R3 ;  /* 0x0000000324097220 */ /* 0x000fe20000410000 */
[----:B------:R-:W-:-:S03]  /*29020*/  FMUL.FTZ R2, R3, 0.5 ;  /* 0x3f00000003027820 */ /* 0x000fc60000410000 */
[----:B------:R-:W-:-:S04]  /*29030*/  FFMA R0, -R9, R9, R36 ;  /* 0x0000000909007223 */ /* 0x000fc80000000124 */
[----:B------:R-:W-:-:S07]  /*29040*/  FFMA R9, R0, R2, R9 ;  /* 0x0000000200097223 */ /* 0x000fce0000000009 */
.L_x_2618:
[----:B------:R-:W-:Y:S05]  /*29050*/  BSYNC.RECONVERGENT B1 ;  /* 0x0000000000017941 */ /* 0x000fea0003800200 */
.L_x_2616:
[----:B------:R-:W-:Y:S02]  /*29060*/  FSETP.GEU.AND P0, PT, R9, R32, PT ;  /* 0x000000200900720b */ /* 0x000fe40003f0e000 */
[----:B------:R-:W-:Y:S02]  /*29070*/  IADD3 R29, PT, PT, -R29, R34, RZ ;  /* 0x000000221d1d7210 */ /* 0x000fe40007ffe1ff */
[----:B------:R-:W-:-:S09]  /*29080*/  FSEL R32, R9, R32, !P0 ;  /* 0x0000002009207208 */ /* 0x000fd20004000000 */
.L_x_2608:
        /* <DEDUP_REMOVED lines=27> */
.L_x_2620:
[----:B------:R-:W-:Y:S05]  /*29240*/  BSYNC.RECONVERGENT B1 ;  /* 0x0000000000017941 */ /* 0x000fea0003800200 */
.L_x_2619:
        /* <DEDUP_REMOVED lines=16> */
.L_x_2622:
[----:B------:R-:W-:Y:S01]  /*29350*/  FMUL.FTZ R9, R34, R3 ;  /* 0x0000000322097220 */ /* 0x000fe20000410000 */
[----:B------:R-:W-:-:S03]  /*29360*/  FMUL.FTZ R2, R3, 0.5 ;  /* 0x3f00000003027820 */ /* 0x000fc60000410000 */
[----:B------:R-:W-:-:S04]  /*29370*/  FFMA R0, -R9, R9, R34 ;  /* 0x0000000909007223 */ /* 0x000fc80000000122 */
[----:B------:R-:W-:-:S07]  /*29380*/  FFMA R9, R0, R2, R9 ;  /* 0x0000000200097223 */ /* 0x000fce0000000009 */
.L_x_2623:
[----:B------:R-:W-:Y:S05]  /*29390*/  BSYNC.RECONVERGENT B1 ;  /* 0x0000000000017941 */ /* 0x000fea0003800200 */
.L_x_2621:
[----:B------:R-:W-:-:S04]  /*293a0*/  FSETP.GEU.AND P0, PT, R9, R32, PT ;  /* 0x000000200900720b */ /* 0x000fc80003f0e000 */
[----:B------:R-:W-:-:S09]  /*293b0*/  FSEL R32, R9, R32, !P0 ;  /* 0x0000002009207208 */ /* 0x000fd20004000000 */
.L_x_2607:
        /* <DEDUP_REMOVED lines=8> */
.L_x_2645:
        /* <DEDUP_REMOVED lines=26> */
.L_x_2626:
[----:B------:R-:W-:Y:S05]  /*295e0*/  BSYNC.RECONVERGENT B1 ;  /* 0x0000000000017941 */ /* 0x000fea0003800200 */
.L_x_2625:
        /* <DEDUP_REMOVED lines=16> */
.L_x_2628:
[----:B------:R-:W-:Y:S01]  /*296f0*/  FMUL.FTZ R9, R38, R3 ;  /* 0x0000000326097220 */ /* 0x000fe20000410000 */
[----:B------:R-:W-:-:S03]  /*29700*/  FMUL.FTZ R2, R3, 0.5 ;  /* 0x3f00000003027820 */ /* 0x000fc60000410000 */
[----:B------:R-:W-:-:S04]  /*29710*/  FFMA R0, -R9, R9, R38 ;  /* 0x0000000909007223 */ /* 0x000fc80000000126 */
[----:B------:R-:W-:-:S07]  /*29720*/  FFMA R9, R0, R2, R9 ;  /* 0x0000000200097223 */ /* 0x000fce0000000009 */
.L_x_2629:
[----:B------:R-:W-:Y:S05]  /*29730*/  BSYNC.RECONVERGENT B1 ;  /* 0x0000000000017941 */ /* 0x000fea0003800200 */
.L_x_2627:
        /* <DEDUP_REMOVED lines=24> */
.L_x_2631:
[----:B------:R-:W-:Y:S05]  /*298c0*/  BSYNC.RECONVERGENT B1 ;  /* 0x0000000000017941 */ /* 0x000fea0003800200 */
.L_x_2630:
        /* <DEDUP_REMOVED lines=16> */
.L_x_2633:
[----:B------:R-:W-:Y:S01]  /*299d0*/  FMUL.FTZ R9, R38, R3 ;  /* 0x0000000326097220 */ /* 0x000fe20000410000 */
[----:B------:R-:W-:-:S03]  /*299e0*/  FMUL.FTZ R2, R3, 0.5 ;  /* 0x3f00000003027820 */ /* 0x000fc60000410000 */
[----:B------:R-:W-:-:S04]  /*299f0*/  FFMA R0, -R9, R9, R38 ;  /* 0x0000000909007223 */ /* 0x000fc80000000126 */
[----:B------:R-:W-:-:S07]  /*29a00*/  FFMA R9, R0, R2, R9 ;  /* 0x0000000200097223 */ /* 0x000fce0000000009 */
.L_x_2634:
[----:B------:R-:W-:Y:S05]  /*29a10*/  BSYNC.RECONVERGENT B1 ;  /* 0x0000000000017941 */ /* 0x000fea0003800200 */
.L_x_2632:
        /* <DEDUP_REMOVED lines=24> */
.L_x_2636:
[----:B------:R-:W-:Y:S05]  /*29ba0*/  BSYNC.RECONVERGENT B1 ;  /* 0x0000000000017941 */ /* 0x000fea0003800200 */
.L_x_2635:
        /* <DEDUP_REMOVED lines=16> */
.L_x_2638:
[----:B------:R-:W-:Y:S01]  /*29cb0*/  FMUL.FTZ R9, R38, R3 ;  /* 0x0000000326097220 */ /* 0x000fe20000410000 */
[----:B------:R-:W-:-:S03]  /*29cc0*/  FMUL.FTZ R2, R3, 0.5 ;  /* 0x3f00000003027820 */ /* 0x000fc60000410000 */
[----:B------:R-:W-:-:S04]  /*29cd0*/  FFMA R0, -R9, R9, R38 ;  /* 0x0000000909007223 */ /* 0x000fc80000000126 */
[----:B------:R-:W-:-:S07]  /*29ce0*/  FFMA R9, R0, R2, R9 ;  /* 0x0000000200097223 */ /* 0x000fce0000000009 */
.L_x_2639:
[----:B------:R-:W-:Y:S05]  /*29cf0*/  BSYNC.RECONVERGENT B1 ;  /* 0x0000000000017941 */ /* 0x000fea0003800200 */
.L_x_2637:
        /* <DEDUP_REMOVED lines=24> */
.L_x_2641:
[----:B------:R-:W-:Y:S05]  /*29e80*/  BSYNC.RECONVERGENT B1 ;  /* 0x0000000000017941 */ /* 0x000fea0003800200 */
.L_x_2640:
        /* <DEDUP_REMOVED lines=16> */
.L_x_2643:
[----:B------:R-:W-:Y:S01]  /*29f90*/  FMUL.FTZ R9, R38, R3 ;  /* 0x0000000326097220 */ /* 0x000fe20000410000 */
[----:B------:R-:W-:-:S03]  /*29fa0*/  FMUL.FTZ R2, R3, 0.5 ;  /* 0x3f00000003027820 */ /* 0x000fc60000410000 */
[----:B------:R-:W-:-:S04]  /*29fb0*/  FFMA R0, -R9, R9, R38 ;  /* 0x0000000909007223 */ /* 0x000fc80000000126 */
[----:B------:R-:W-:-:S07]  /*29fc0*/  FFMA R9, R0, R2, R9 ;  /* 0x0000000200097223 */ /* 0x000fce0000000009 */
.L_x_2644:
[----:B------:R-:W-:Y:S05]  /*29fd0*/  BSYNC.RECONVERGENT B1 ;  /* 0x0000000000017941 */ /* 0x000fea0003800200 */
.L_x_2642:
[----:B------:R-:W-:-:S04]  /*29fe0*/  FSETP.GEU.AND P0, PT, R9, R29, PT ;  /* 0x0000001d0900720b */ /* 0x000fc80003f0e000 */
[----:B------:R-:W-:Y:S01]  /*29ff0*/  FSEL R29, R9, R29, !P0 ;  /* 0x0000001d091d7208 */ /* 0x000fe20004000000 */
[----:B------:R-:W-:Y:S08]  /*2a000*/  @P3 BRA `(.L_x_2645) ;  /* 0xfffffff4000c3947 */ /* 0x000ff0000383ffff */
[----:B------:R-:W-:-:S07]  /*2a010*/  MOV R33, UR14 ;  /* 0x0000000e00217c02 */ /* 0x000fce0008000f00 */
.L_x_2624:
        /* <DEDUP_REMOVED lines=29> */
.L_x_2649:
[----:B------:R-:W-:Y:S05]  /*2a1f0*/  BSYNC.RECONVERGENT B1 ;  /* 0x0000000000017941 */ /* 0x000fea0003800200 */
.L_x_2648:
        /* <DEDUP_REMOVED lines=16> */
.L_x_2651:
[----:B------:R-:W-:Y:S01]  /*2a300*/  FMUL.FTZ R9, R36, R3 ;  /* 0x0000000324097220 */ /* 0x000fe20000410000 */
[----:B------:R-:W-:-:S03]  /*2a310*/  FMUL.FTZ R2, R3, 0.5 ;  /* 0x3f00000003027820 */ /* 0x000fc60000410000 */
[----:B------:R-:W-:-:S04]  /*2a320*/  FFMA R0, -R9, R9, R36 ;  /* 0x0000000909007223 */ /* 0x000fc80000000124 */
[----:B------:R-:W-:-:S07]  /*2a330*/  FFMA R9, R0, R2, R9 ;  /* 0x0000000200097223 */ /* 0x000fce0000000009 */
.L_x_2652:
[----:B------:R-:W-:Y:S05]  /*2a340*/  BSYNC.RECONVERGENT B1 ;  /* 0x0000000000017941 */ /* 0x000fea0003800200 */
.L_x_2650:
        /* <DEDUP_REMOVED lines=27> */
.L_x_2654:
[----:B------:R-:W-:Y:S05]  /*2a500*/  BSYNC.RECONVERGENT B1 ;  /* 0x0000000000017941 */ /* 0x000fea0003800200 */
.L_x_2653:
        /* <DEDUP_REMOVED lines=16> */
.L_x_2656:
[----:B------:R-:W-:Y:S01]  /*2a610*/  FMUL.FTZ R9, R36, R3 ;  /* 0x0000000324097220 */ /* 0x000fe20000410000 */
[----:B------:R-:W-:-:S03]  /*2a620*/  FMUL.FTZ R2, R3, 0.5 ;  /* 0x3f00000003027820 */ /* 0x000fc60000410000 */
[----:B------:R-:W-:-:S04]  /*2a630*/  FFMA R0, -R9, R9, R36 ;  /* 0x0000000909007223 */ /* 0x000fc80000000124 */
[----:B------:R-:W-:-:S07]  /*2a640*/  FFMA R9, R0, R2, R9 ;  /* 0x0000000200097223 */ /* 0x000fce0000000009 */
.L_x_2657:
[----:B------:R-:W-:Y:S05]  /*2a650*/  BSYNC.RECONVERGENT B1 ;  /* 0x0000000000017941 */ /* 0x000fea0003800200 */
.L_x_2655:
[-C--:B------:R-:W-:Y:S02]  /*2a660*/  FSETP.GEU.AND P0, PT, R9, R29.reuse, PT ;  /* 0x0000001d0900720b */ /* 0x080fe40003f0e000 */
[----:B------:R-:W-:Y:S02]  /*2a670*/  IADD3 R33, PT, PT, -R33, R34, RZ ;  /* 0x0000002221217210 */ /* 0x000fe40007ffe1ff */
[----:B------:R-:W-:-:S09]  /*2a680*/  FSEL R29, R9, R29, !P0 ;  /* 0x0000001d091d7208 */ /* 0x000fd20004000000 */
.L_x_2647:
        /* <DEDUP_REMOVED lines=27> */
.L_x_2659:
[----:B------:R-:W-:Y:S05]  /*2a840*/  BSYNC.RECONVERGENT B1 ;  /* 0x0000000000017941 */ /* 0x000fea0003800200 */
.L_x_2658:
        /* <DEDUP_REMOVED lines=16> */
.L_x_2661:
[----:B------:R-:W-:Y:S01]  /*2a950*/  FMUL.FTZ R9, R34, R3 ;  /* 0x0000000322097220 */ /* 0x000fe20000410000 */
[----:B------:R-:W-:-:S03]  /*2a960*/  FMUL.FTZ R2, R3, 0.5 ;  /* 0x3f00000003027820 */ /* 0x000fc60000410000 */
[----:B------:R-:W-:-:S04]  /*2a970*/  FFMA R0, -R9, R9, R34 ;  /* 0x0000000909007223 */ /* 0x000fc80000000122 */
[----:B------:R-:W-:-:S07]  /*2a980*/  FFMA R9, R0, R2, R9 ;  /* 0x0000000200097223 */ /* 0x000fce0000000009 */
.L_x_2662:
[----:B------:R-:W-:Y:S05]  /*2a990*/  BSYNC.RECONVERGENT B1 ;  /* 0x0000000000017941 */ /* 0x000fea0003800200 */
.L_x_2660:
[----:B------:R-:W-:-:S04]  /*2a9a0*/  FSETP.GEU.AND P0, PT, R9, R29, PT ;  /* 0x0000001d0900720b */ /* 0x000fc80003f0e000 */
[----:B------:R-:W-:-:S09]  /*2a9b0*/  FSEL R29, R9, R29, !P0 ;  /* 0x0000001d091d7208 */ /* 0x000fd20004000000 */
.L_x_2646:
        /* <DEDUP_REMOVED lines=8> */
.L_x_2684:
        /* <DEDUP_REMOVED lines=26> */
.L_x_2665:
[----:B------:R-:W-:Y:S05]  /*2abe0*/  BSYNC.RECONVERGENT B1 ;  /* 0x0000000000017941 */ /* 0x000fea0003800200 */
.L_x_2664:
        /* <DEDUP_REMOVED lines=16> */
.L_x_2667:
[----:B------:R-:W-:Y:S01]  /*2acf0*/  FMUL.FTZ R9, R40, R3 ;  /* 0x0000000328097220 */ /* 0x000fe20000410000 */
[----:B------:R-:W-:-:S03]  /*2ad00*/  FMUL.FTZ R2, R3, 0.5 ;  /* 0x3f00000003027820 */ /* 0x000fc60000410000 */
[----:B------:R-:W-:-:S04]  /*2ad10*/  FFMA R0, -R9, R9, R40 ;  /* 0x0000000909007223 */ /* 0x000fc80000000128 */
[----:B------:R-:W-:-:S07]  /*2ad20*/  FFMA R9, R0, R2, R9 ;  /* 0x0000000200097223 */ /* 0x000fce0000000009 */
.L_x_2668:
[----:B------:R-:W-:Y:S05]  /*2ad30*/  BSYNC.RECONVERGENT B1 ;  /* 0x0000000000017941 */ /* 0x000fea0003800200 */
.L_x_2666:
        /* <DEDUP_REMOVED lines=24> */
.L_x_2670:
[----:B------:R-:W-:Y:S05]  /*2aec0*/  BSYNC.RECONVERGENT B1 ;  /* 0x0000000000017941 */ /* 0x000fea0003800200 */
.L_x_2669:
        /* <DEDUP_REMOVED lines=16> */
.L_x_2672:
[----:B------:R-:W-:Y:S01]  /*2afd0*/  FMUL.FTZ R9, R40, R3 ;  /* 0x0000000328097220 */ /* 0x000fe20000410000 */
[----:B------:R-:W-:-:S03]  /*2afe0*/  FMUL.FTZ R2, R3, 0.5 ;  /* 0x3f00000003027820 */ /* 0x000fc60000410000 */
[----:B------:R-:W-:-:S04]  /*2aff0*/  FFMA R0, -R9, R9, R40 ;  /* 0x0000000909007223 */ /* 0x000fc80000000128 */
[----:B------:R-:W-:-:S07]  /*2b000*/  FFMA R9, R0, R2, R9 ;  /* 0x0000000200097223 */ /* 0x000fce0000000009 */
.L_x_2673:
[----:B------:R-:W-:Y:S05]  /*2b010*/  BSYNC.RECONVERGENT B1 ;  /* 0x0000000000017941 */ /* 0x000fea0003800200 */
.L_x_2671:
        /* <DEDUP_REMOVED lines=24> */
.L_x_2675:
[----:B------:R-:W-:Y:S05]  /*2b1a0*/  BSYNC.RECONVERGENT B1 ;  /* 0x0000000000017941 */ /* 0x000fea0003800200 */
.L_x_2674:
        /* <DEDUP_REMOVED lines=16> */
.L_x_2677:
[----:B------:R-:W-:Y:S01]  /*2b2b0*/  FMUL.FTZ R9, R40, R3 ;  /* 0x0000000328097220 */ /* 0x000fe20000410000 */
[----:B------:R-:W-:-:S03]  /*2b2c0*/  FMUL.FTZ R2, R3, 0.5 ;  /* 0x3f00000003027820 */ /* 0x000fc60000410000 */
[----:B------:R-:W-:-:S04]  /*2b2d0*/  FFMA R0, -R9, R9, R40 ;  /* 0x0000000909007223 */ /* 0x000fc80000000128 */
[----:B------:R-:W-:-:S07]  /*2b2e0*/  FFMA R9, R0, R2, R9 ;  /* 0x0000000200097223 */ /* 0x000fce0000000009 */
.L_x_2678:
[----:B------:R-:W-:Y:S05]  /*2b2f0*/  BSYNC.RECONVERGENT B1 ;  /* 0x0000000000017941 */ /* 0x000fea0003800200 */
.L_x_2676:
        /* <DEDUP_REMOVED lines=24> */
.L_x_2680:
[----:B------:R-:W-:Y:S05]  /*2b480*/  BSYNC.RECONVERGENT B1 ;  /* 0x0000000000017941 */ /* 0x000fea0003800200 */
.L_x_2679:
        /* <DEDUP_REMOVED lines=16> */
.L_x_2682:
[----:B------:R-:W-:Y:S01]  /*2b590*/  FMUL.FTZ R9, R40, R3 ;  /* 0x0000000328097220 */ /* 0x000fe20000410000 */
[----:B------:R-:W-:-:S03]  /*2b5a0*/  FMUL.FTZ R2, R3, 0.5 ;  /* 0x3f00000003027820 */ /* 0x000fc60000410000 */
[----:B------:R-:W-:-:S04]  /*2b5b0*/  FFMA R0, -R9, R9, R40 ;  /* 0x0000000909007223 */ /* 0x000fc80000000128 */
[----:B------:R-:W-:-:S07]  /*2b5c0*/  FFMA R9, R0, R2, R9 ;  /* 0x0000000200097223 */ /* 0x000fce0000000009 */
.L_x_2683:
[----:B------:R-:W-:Y:S05]  /*2b5d0*/  BSYNC.RECONVERGENT B1 ;  /* 0x0000000000017941 */ /* 0x000fea0003800200 */
.L_x_2681:
[----:B------:R-:W-:-:S04]  /*2b5e0*/  FSETP.GEU.AND P0, PT, R9, R34, PT ;  /* 0x000000220900720b */ /* 0x000fc80003f0e000 */
[----:B------:R-:W-:Y:S01]  /*2b5f0*/  FSEL R34, R9, R34, !P0 ;  /* 0x0000002209227208 */ /* 0x000fe20004000000 */
[----:B------:R-:W-:Y:S08]  /*2b600*/  @P3 BRA `(.L_x_2684) ;  /* 0xfffffff4000c3947 */ /* 0x000ff0000383ffff */
[----:B------:R-:W-:-:S07]  /*2b610*/  MOV R33, UR14 ;  /* 0x0000000e00217c02 */ /* 0x000fce0008000f00 */
.L_x_2663:
        /* <DEDUP_REMOVED lines=29> */
.L_x_2688:
[----:B------:R-:W-:Y:S05]  /*2b7f0*/  BSYNC.RECONVERGENT B1 ;  /* 0x0000000000017941 */ /* 0x000fea0003800200 */
.L_x_2687:
        /* <DEDUP_REMOVED lines=16> */
.L_x_2690:
[----:B------:R-:W-:Y:S01]  /*2b900*/  FMUL.FTZ R9, R38, R3 ;  /* 0x0000000326097220 */ /* 0x000fe20000410000 */
[----:B------:R-:W-:-:S03]  /*2b910*/  FMUL.FTZ R2, R3, 0.5 ;  /* 0x3f00000003027820 */ /* 0x000fc60000410000 */
[----:B------:R-:W-:-:S04]  /*2b920*/  FFMA R0, -R9, R9, R38 ;  /* 0x0000000909007223 */ /* 0x000fc80000000126 */
[----:B------:R-:W-:-:S07]  /*2b930*/  FFMA R9, R0, R2, R9 ;  /* 0x0000000200097223 */ /* 0x000fce0000000009 */
.L_x_2691:
[----:B------:R-:W-:Y:S05]  /*2b940*/  BSYNC.RECONVERGENT B1 ;  /* 0x0000000000017941 */ /* 0x000fea0003800200 */
.L_x_2689:
        /* <DEDUP_REMOVED lines=27> */
.L_x_2693:
[----:B------:R-:W-:Y:S05]  /*2bb00*/  BSYNC.RECONVERGENT B1 ;  /* 0x0000000000017941 */ /* 0x000fea0003800200 */
.L_x_2692:
        /* <DEDUP_REMOVED lines=16> */
.L_x_2695:
[----:B------:R-:W-:Y:S01]  /*2bc10*/  FMUL.FTZ R9, R38, R3 ;  /* 0x0000000326097220 */ /* 0x000fe20000410000 */
[----:B------:R-:W-:-:S03]  /*2bc20*/  FMUL.FTZ R2, R3, 0.5 ;  /* 0x3f00000003027820 */ /* 0x000fc60000410000 */
[----:B------:R-:W-:-:S04]  /*2bc30*/  FFMA R0, -R9, R9, R38 ;  /* 0x0000000909007223 */ /* 0x000fc80000000126 */
[----:B------:R-:W-:-:S07]  /*2bc40*/  FFMA R9, R0, R2, R9 ;  /* 0x0000000200097223 */ /* 0x000fce0000000009 */
.L_x_2696:
[----:B------:R-:W-:Y:S05]  /*2bc50*/  BSYNC.RECONVERGENT B1 ;  /* 0x0000000000017941 */ /* 0x000fea0003800200 */
.L_x_2694:
[----:B------:R-:W-:Y:S02]  /*2bc60*/  FSETP.GEU.AND P0, PT, R9, R34, PT ;  /* 0x000000220900720b */ /* 0x000fe40003f0e000 */
[----:B------:R-:W-:Y:S02]  /*2bc70*/  IADD3 R33, PT, PT, -R33, R36, RZ ;  /* 0x0000002421217210 */ /* 0x000fe40007ffe1ff */
[----:B------:R-:W-:-:S09]  /*2bc80*/  FSEL R34, R9, R34, !P0 ;  /* 0x0000002209227208 */ /* 0x000fd20004000000 */
.L_x_2686:
        /* <DEDUP_REMOVED lines=27> */
.L_x_2698:
[----:B------:R-:W-:Y:S05]  /*2be40*/  BSYNC.RECONVERGENT B1 ;  /* 0x0000000000017941 */ /* 0x000fea0003800200 */
.L_x_2697:
        /* <DEDUP_REMOVED lines=16> */
.L_x_2700:
[----:B------:R-:W-:Y:S01]  /*2bf50*/  FMUL.FTZ R9, R36, R3 ;  /* 0x0000000324097220 */ /* 0x000fe20000410000 */
[----:B------:R-:W-:-:S03]  /*2bf60*/  FMUL.FTZ R2, R3, 0.5 ;  /* 0x3f00000003027820 */ /* 0x000fc60000410000 */
[----:B------:R-:W-:-:S04]  /*2bf70*/  FFMA R0, -R9, R9, R36 ;  /* 0x0000000909007223 */ /* 0x000fc80000000124 */
[----:B------:R-:W-:-:S07]  /*2bf80*/  FFMA R9, R0, R2, R9 ;  /* 0x0000000200097223 */ /* 0x000fce0000000009 */
.L_x_2701:
[----:B------:R-:W-:Y:S05]  /*2bf90*/  BSYNC.RECONVERGENT B1 ;  /* 0x0000000000017941 */ /* 0x000fea0003800200 */
.L_x_2699:
[----:B------:R-:W-:-:S04]  /*2bfa0*/  FSETP.GEU.AND P0, PT, R9, R34, PT ;  /* 0x000000220900720b */ /* 0x000fc80003f0e000 */
[----:B------:R-:W-:-:S09]  /*2bfb0*/  FSEL R34, R9, R34, !P0 ;  /* 0x0000002209227208 */ /* 0x000fd20004000000 */
.L_x_2685:
        /* <DEDUP_REMOVED lines=8> */
.L_x_2723:
        /* <DEDUP_REMOVED lines=26> */
.L_x_2704:
[----:B------:R-:W-:Y:S05]  /*2c1e0*/  BSYNC.RECONVERGENT B1 ;  /* 0x0000000000017941 */ /* 0x000fea0003800200 */
.L_x_2703:
        /* <DEDUP_REMOVED lines=16> */
.L_x_2706:
[----:B------:R-:W-:Y:S01]  /*2c2f0*/  FMUL.FTZ R9, R40, R3 ;  /* 0x0000000328097220 */ /* 0x000fe20000410000 */
[----:B------:R-:W-:-:S03]  /*2c300*/  FMUL.FTZ R2, R3, 0.5 ;  /* 0x3f00000003027820 */ /* 0x000fc60000410000 */
[----:B------:R-:W-:-:S04]  /*2c310*/  FFMA R0, -R9, R9, R40 ;  /* 0x0000000909007223 */ /* 0x000fc80000000128 */
[----:B------:R-:W-:-:S07]  /*2c320*/  FFMA R9, R0, R2, R9 ;  /* 0x0000000200097223 */ /* 0x000fce0000000009 */
.L_x_2707:
[----:B------:R-:W-:Y:S05]  /*2c330*/  BSYNC.RECONVERGENT B1 ;  /* 0x0000000000017941 */ /* 0x000fea0003800200 */
.L_x_2705:
        /* <DEDUP_REMOVED lines=24> */
.L_x_2709:
[----:B------:R-:W-:Y:S05]  /*2c4c0*/  BSYNC.RECONVERGENT B1 ;  /* 0x0000000000017941 */ /* 0x000fea0003800200 */
.L_x_2708:
        /* <DEDUP_REMOVED lines=16> */
.L_x_2711:
[----:B------:R-:W-:Y:S01]  /*2c5d0*/  FMUL.FTZ R9, R40, R3 ;  /* 0x0000000328097220 */ /* 0x000fe20000410000 */
[----:B------:R-:W-:-:S03]  /*2c5e0*/  FMUL.FTZ R2, R3, 0.5 ;  /* 0x3f00000003027820 */ /* 0x000fc60000410000 */
[----:B------:R-:W-:-:S04]  /*2c5f0*/  FFMA R0, -R9, R9, R40 ;  /* 0x0000000909007223 */ /* 0x000fc80000000128 */
[----:B------:R-:W-:-:S07]  /*2c600*/  FFMA R9, R0, R2, R9 ;  /* 0x0000000200097223 */ /* 0x000fce0000000009 */
.L_x_2712:
[----:B------:R-:W-:Y:S05]  /*2c610*/  BSYNC.RECONVERGENT B1 ;  /* 0x0000000000017941 */ /* 0x000fea0003800200 */
.L_x_2710:
        /* <DEDUP_REMOVED lines=24> */
.L_x_2714:
[----:B------:R-:W-:Y:S05]  /*2c7a0*/  BSYNC.RECONVERGENT B1 ;  /* 0x0000000000017941 */ /* 0x000fea0003800200 */
.L_x_2713:
        /* <DEDUP_REMOVED lines=16> */
.L_x_2716:
[----:B------:R-:W-:Y:S01]  /*2c8b0*/  FMUL.FTZ R9, R40, R3 ;  /* 0x0000000328097220 */ /* 0x000fe20000410000 */
[----:B------:R-:W-:-:S03]  /*2c8c0*/  FMUL.FTZ R2, R3, 0.5 ;  /* 0x3f00000003027820 */ /* 0x000fc60000410000 */
[----:B------:R-:W-:-:S04]  /*2c8d0*/  FFMA R0, -R9, R9, R40 ;  /* 0x0000000909007223 */ /* 0x000fc80000000128 */
[----:B------:R-:W-:-:S07]  /*2c8e0*/  FFMA R9, R0, R2, R9 ;  /* 0x0000000200097223 */ /* 0x000fce0000000009 */
.L_x_2717:
[----:B------:R-:W-:Y:S05]  /*2c8f0*/  BSYNC.RECONVERGENT B1 ;  /* 0x0000000000017941 */ /* 0x000fea0003800200 */
.L_x_2715:
        /* <DEDUP_REMOVED lines=24> */
.L_x_2719:
[----:B------:R-:W-:Y:S05]  /*2ca80*/  BSYNC.RECONVERGENT B1 ;  /* 0x0000000000017941 */ /* 0x000fea0003800200 */
.L_x_2718:
        /* <DEDUP_REMOVED lines=16> */
.L_x_2721:
[----:B------:R-:W-:Y:S01]  /*2cb90*/  FMUL.FTZ R9, R40, R3 ;  /* 0x0000000328097220 */ /* 0x000fe20000410000 */
[----:B------:R-:W-:-:S03]  /*2cba0*/  FMUL.FTZ R2, R3, 0.5 ;  /* 0x3f00000003027820 */ /* 0x000fc60000410000 */
[----:B------:R-:W-:-:S04]  /*2cbb0*/  FFMA R0, -R9, R9, R40 ;  /* 0x0000000909007223 */ /* 0x000fc80000000128 */
[----:B------:R-:W-:-:S07]  /*2cbc0*/  FFMA R9, R0, R2, R9 ;  /* 0x0000000200097223 */ /* 0x000fce0000000009 */
.L_x_2722:
[----:B------:R-:W-:Y:S05]  /*2cbd0*/  BSYNC.RECONVERGENT B1 ;  /* 0x0000000000017941 */ /* 0x000fea0003800200 */
.L_x_2720:
[----:B------:R-:W-:-:S04]  /*2cbe0*/  FSETP.GEU.AND P0, PT, R9, R33, PT ;  /* 0x000000210900720b */ /* 0x000fc80003f0e000 */
[----:B------:R-:W-:Y:S01]  /*2cbf0*/  FSEL R33, R9, R33, !P0 ;  /* 0x0000002109217208 */ /* 0x000fe20004000000 */
[----:B------:R-:W-:Y:S08]  /*2cc00*/  @P3 BRA `(.L_x_2723) ;  /* 0xfffffff4000c3947 */ /* 0x000ff0000383ffff */
[----:B------:R-:W-:-:S07]  /*2cc10*/  MOV R35, UR14 ;  /* 0x0000000e00237c02 */ /* 0x000fce0008000f00 */
.L_x_2702:
        /* <DEDUP_REMOVED lines=29> */
.L_x_2727:
[----:B------:R-:W-:Y:S05]  /*2cdf0*/  BSYNC.RECONVERGENT B1 ;  /* 0x0000000000017941 */ /* 0x000fea0003800200 */
.L_x_2726:
        /* <DEDUP_REMOVED lines=16> */
.L_x_2729:
[----:B------:R-:W-:Y:S01]  /*2cf00*/  FMUL.FTZ R9, R38, R3 ;  /* 0x0000000326097220 */ /* 0x000fe20000410000 */
[----:B------:R-:W-:-:S03]  /*2cf10*/  FMUL.FTZ R2, R3, 0.5 ;  /* 0x3f00000003027820 */ /* 0x000fc60000410000 */
[----:B------:R-:W-:-:S04]  /*2cf20*/  FFMA R0, -R9, R9, R38 ;  /* 0x0000000909007223 */ /* 0x000fc80000000126 */
[----:B------:R-:W-:-:S07]  /*2cf30*/  FFMA R9, R0, R2, R9 ;  /* 0x0000000200097223 */ /* 0x000fce0000000009 */
.L_x_2730:
[----:B------:R-:W-:Y:S05]  /*2cf40*/  BSYNC.RECONVERGENT B1 ;  /* 0x0000000000017941 */ /* 0x000fea0003800200 */
.L_x_2728:
        /* <DEDUP_REMOVED lines=27> */
.L_x_2732:
[----:B------:R-:W-:Y:S05]  /*2d100*/  BSYNC.RECONVERGENT B1 ;  /* 0x0000000000017941 */ /* 0x000fea0003800200 */
.L_x_2731:
        /* <DEDUP_REMOVED lines=16> */
.L_x_2734:
[----:B------:R-:W-:Y:S01]  /*2d210*/  FMUL.FTZ R9, R38, R3 ;  /* 0x0000000326097220 */ /* 0x000fe20000410000 */
[----:B------:R-:W-:-:S03]  /*2d220*/  FMUL.FTZ R2, R3, 0.5 ;  /* 0x3f00000003027820 */ /* 0x000fc60000410000 */
[----:B------:R-:W-:-:S04]  /*2d230*/  FFMA R0, -R9, R9, R38 ;  /* 0x0000000909007223 */ /* 0x000fc80000000126 */
[----:B------:R-:W-:-:S07]  /*2d240*/  FFMA R9, R0, R2, R9 ;  /* 0x0000000200097223 */ /* 0x000fce0000000009 */
.L_x_2735:
[----:B------:R-:W-:Y:S05]  /*2d250*/  BSYNC.RECONVERGENT B1 ;  /* 0x0000000000017941 */ /* 0x000fea0003800200 */
.L_x_2733:
[-C--:B------:R-:W-:Y:S02]  /*2d260*/  FSETP.GEU.AND P0, PT, R9, R33.reuse, PT ;  /* 0x000000210900720b */ /* 0x080fe40003f0e000 */
[----:B------:R-:W-:Y:S02]  /*2d270*/  IADD3 R35, PT, PT, -R35, R36, RZ ;  /* 0x0000002423237210 */ /* 0x000fe40007ffe1ff */
[----:B------:R-:W-:-:S09]  /*2d280*/  FSEL R33, R9, R33, !P0 ;  /* 0x0000002109217208 */ /* 0x000fd20004000000 */
.L_x_2725:
        /* <DEDUP_REMOVED lines=27> */
.L_x_2737:
[----:B------:R-:W-:Y:S05]  /*2d440*/  BSYNC.RECONVERGENT B1 ;  /* 0x0000000000017941 */ /* 0x000fea0003800200 */
.L_x_2736:
        /* <DEDUP_REMOVED lines=16> */
.L_x_2739:
[----:B------:R-:W-:Y:S01]  /*2d550*/  FMUL.FTZ R9, R36, R3 ;  /* 0x0000000324097220 */ /* 0x000fe20000410000 */
[----:B------:R-:W-:-:S03]  /*2d560*/  FMUL.FTZ R2, R3, 0.5 ;  /* 0x3f00000003027820 */ /* 0x000fc60000410000 */
[----:B------:R-:W-:-:S04]  /*2d570*/  FFMA R0, -R9, R9, R36 ;  /* 0x0000000909007223 */ /* 0x000fc80000000124 */
[----:B------:R-:W-:-:S07]  /*2d580*/  FFMA R9, R0, R2, R9 ;  /* 0x0000000200097223 */ /* 0x000fce0000000009 */
.L_x_2740:
[----:B------:R-:W-:Y:S05]  /*2d590*/  BSYNC.RECONVERGENT B1 ;  /* 0x0000000000017941 */ /* 0x000fea0003800200 */
.L_x_2738:
[----:B------:R-:W-:-:S04]  /*2d5a0*/  FSETP.GEU.AND P0, PT, R9, R33, PT ;  /* 0x000000210900720b */ /* 0x000fc80003f0e000 */
[----:B------:R-:W-:-:S09]  /*2d5b0*/  FSEL R33, R9, R33, !P0 ;  /* 0x0000002109217208 */ /* 0x000fd20004000000 */
.L_x_2724:
        /* <DEDUP_REMOVED lines=8> */
.L_x_2762:
        /* <DEDUP_REMOVED lines=26> */
.L_x_2743:
[----:B------:R-:W-:Y:S05]  /*2d7e0*/  BSYNC.RECONVERGENT B1 ;  /* 0x0000000000017941 */ /* 0x000fea0003800200 */
.L_x_2742:
        /* <DEDUP_REMOVED lines=16> */
.L_x_2745:
[----:B------:R-:W-:Y:S01]  /*2d8f0*/  FMUL.FTZ R9, R42, R3 ;  /* 0x000000032a097220 */ /* 0x000fe20000410000 */
[----:B------:R-:W-:-:S03]  /*2d900*/  FMUL.FTZ R2, R3, 0.5 ;  /* 0x3f00000003027820 */ /* 0x000fc60000410000 */
[----:B------:R-:W-:-:S04]  /*2d910*/  FFMA R0, -R9, R9, R42 ;  /* 0x0000000909007223 */ /* 0x000fc8000000012a */
[----:B------:R-:W-:-:S07]  /*2d920*/  FFMA R9, R0, R2, R9 ;  /* 0x0000000200097223 */ /* 0x000fce0000000009 */
.L_x_2746:
[----:B------:R-:W-:Y:S05]  /*2d930*/  BSYNC.RECONVERGENT B1 ;  /* 0x0000000000017941 */ /* 0x000fea0003800200 */
.L_x_2744:
[----:B------:R-:W2:Y:S04]  /*2d940*/  LDG.E.64 R12, desc[UR6][R40.64+0x10] ;  /* 0x00001006280c7981 */ /* 0x000ea8000c1e1b00 */
[----:B------:R-:W2:Y:S01]  /*2d950*/  LDG.E.64 R2, desc[UR6][R40.64+0x18] ;  /* 0x0000180628027981 */ /* 0x000ea2000c1e1b00 */
[CC--:B------:R-:W-:Y:S01]  /*2d960*/  FSETP.GEU.AND P1, PT, R9.reuse, R36.reuse, PT ;  /* 0x000000240900720b */ /* 0x0c0fe20003f2e000 */
[----:B------:R-:W-:Y:S03]  /*2d970*/  BSSY.RECONVERGENT B1, `(.L_x_2747) ;  /* 0x0000015000017945 */ /* 0x000fe60003800200 */
[----:B------:R-:W-:Y:S01]  /*2d980*/  FSEL R36, R9, R36, !P1 ;  /* 0x0000002409247208 */ /* 0x000fe20004800000 */
[----:B--2---:R-:W-:Y:S01]  /*2d990*/  FADD R42, -R13, R3 ;  /* 0x000000030d2a7221 */ /* 0x004fe20000000100 */
[----:B------:R-:W-:Y:S01]  /*2d9a0*/  FADD R37, -R12, R2 ;  /* 0x000000020c257221 */ /* 0x000fe20000000100 */
[----:B------:R-:W-:Y:S01]  /*2d9b0*/  FADD R3, R7, -R13 ;  /* 0x8000000d07037221 */ /* 0x000fe20000000000 */
[----:B------:R-:W-:Y:S01]  /*2d9c0*/  FADD R2, R6, -R12 ;  /* 0x8000000c06027221 */ /* 0x000fe20000000000 */
[----:B------:R-:W-:-:S02]  /*2d9d0*/  FMUL R0, R42, R42 ;  /* 0x0000002a2a007220 */ /* 0x000fc40000400000 */
[----:B------:R-:W-:Y:S02]  /*2d9e0*/  FMUL R4, R42, R3 ;  /* 0x000000032a047220 */ /* 0x000fe40000400000 */
[C---:B------:R-:W-:Y:S02]  /*2d9f0*/  FFMA R0, R37.reuse, R37, R0 ;  /* 0x0000002525007223 */ /* 0x040fe40000000000 */
[----:B------:R-:W-:Y:S02]  /*2da00*/  FFMA R3, R37, R2, R4 ;  /* 0x0000000225037223 */ /* 0x000fe40000000004 */
        /* <DEDUP_REMOVED lines=9> */
[----:B------:R-:W-:Y:S05]  /*2daa0*/  CALL.REL.NOINC `($__internal_3_$__cuda_sm3x_div_rn_noftz_f32_slowpath) ;  /* 0x0000004800407944 */ /* 0x000fea0003c00000 */
[----:B------:R-:W-:-:S07]  /*2dab0*/  MOV R2, R0 ;  /* 0x0000000000027202 */ /* 0x000fce0000000f00 */
.L_x_2748:
[----:B------:R-:W-:Y:S05]  /*2dac0*/  BSYNC.RECONVERGENT B1 ;  /* 0x0000000000017941 */ /* 0x000fea0003800200 */
.L_x_2747:
        /* <DEDUP_REMOVED lines=16> */
.L_x_2750:
[----:B------:R-:W-:Y:S01]  /*2dbd0*/  FMUL.FTZ R9, R42, R3 ;  /* 0x000000032a097220 */ /* 0x000fe20000410000 */
[----:B------:R-:W-:-:S03]  /*2dbe0*/  FMUL.FTZ R2, R3, 0.5 ;  /* 0x3f00000003027820 */ /* 0x000fc60000410000 */
[----:B------:R-:W-:-:S04]  /*2dbf0*/  FFMA R0, -R9, R9, R42 ;  /* 0x0000000909007223 */ /* 0x000fc8000000012a */
[----:B------:R-:W-:-:S07]  /*2dc00*/  FFMA R9, R0, R2, R9 ;  /* 0x0000000200097223 */ /* 0x000fce0000000009 */
.L_x_2751:
[----:B------:R-:W-:Y:S05]  /*2dc10*/  BSYNC.RECONVERGENT B1 ;  /* 0x0000000000017941 */ /* 0x000fea0003800200 */
.L_x_2749:
        /* <DEDUP_REMOVED lines=24> */
.L_x_2753:
[----:B------:R-:W-:Y:S05]  /*2dda0*/  BSYNC.RECONVERGENT B1 ;  /* 0x0000000000017941 */ /* 0x000fea0003800200 */
.L_x_2752:
        /* <DEDUP_REMOVED lines=16> */
.L_x_2755:
[----:B------:R-:W-:Y:S01]  /*2deb0*/  FMUL.FTZ R9, R42, R3 ;  /* 0x000000032a097220 */ /* 0x000fe20000410000 */
[----:B------:R-:W-:-:S03]  /*2dec0*/  FMUL.FTZ R2, R3, 0.5 ;  /* 0x3f00000003027820 */ /* 0x000fc60000410000 */
[----:B------:R-:W-:-:S04]  /*2ded0*/  FFMA R0, -R9, R9, R42 ;  /* 0x0000000909007223 */ /* 0x000fc8000000012a */
[----:B------:R-:W-:-:S07]  /*2dee0*/  FFMA R9, R0, R2, R9 ;  /* 0x0000000200097223 */ /* 0x000fce0000000009 */
.L_x_2756:
[----:B------:R-:W-:Y:S05]  /*2def0*/  BSYNC.RECONVERGENT B1 ;  /* 0x0000000000017941 */ /* 0x000fea0003800200 */
.L_x_2754:
        /* <DEDUP_REMOVED lines=24> */
.L_x_2758:
[----:B------:R-:W-:Y:S05]  /*2e080*/  BSYNC.RECONVERGENT B1 ;  /* 0x0000000000017941 */ /* 0x000fea0003800200 */
.L_x_2757:
        /* <DEDUP_REMOVED lines=16> */
.L_x_2760:
[----:B------:R-:W-:Y:S01]  /*2e190*/  FMUL.FTZ R9, R42, R3 ;  /* 0x000000032a097220 */ /* 0x000fe20000410000 */
[----:B------:R-:W-:-:S03]  /*2e1a0*/  FMUL.FTZ R2, R3, 0.5 ;  /* 0x3f00000003027820 */ /* 0x000fc60000410000 */
[----:B------:R-:W-:-:S04]  /*2e1b0*/  FFMA R0, -R9, R9, R42 ;  /* 0x0000000909007223 */ /* 0x000fc8000000012a */
[----:B------:R-:W-:-:S07]  /*2e1c0*/  FFMA R9, R0, R2, R9 ;  /* 0x0000000200097223 */ /* 0x000fce0000000009 */
.L_x_2761:
[----:B------:R-:W-:Y:S05]  /*2e1d0*/  BSYNC.RECONVERGENT B1 ;  /* 0x0000000000017941 */ /* 0x000fea0003800200 */
.L_x_2759:
[----:B------:R-:W-:-:S04]  /*2e1e0*/  FSETP.GEU.AND P0, PT, R9, R36, PT ;  /* 0x000000240900720b */ /* 0x000fc80003f0e000 */
[----:B------:R-:W-:Y:S01]  /*2e1f0*/  FSEL R36, R9, R36, !P0 ;  /* 0x0000002409247208 */ /* 0x000fe20004000000 */
[----:B------:R-:W-:Y:S08]  /*2e200*/  @P3 BRA `(.L_x_2762) ;  /* 0xfffffff4000c3947 */ /* 0x000ff0000383ffff */
[----:B------:R-:W-:-:S07]  /*2e210*/  MOV R35, UR14 ;  /* 0x0000000e00237c02 */ /* 0x000fce0008000f00 */
.L_x_2741:
        /* <DEDUP_REMOVED lines=29> */
.L_x_2766:
[----:B------:R-:W-:Y:S05]  /*2e3f0*/  BSYNC.RECONVERGENT B1 ;  /* 0x0000000000017941 */ /* 0x000fea0003800200 */
.L_x_2765:
        /* <DEDUP_REMOVED lines=16> */
.L_x_2768:
[----:B------:R-:W-:Y:S01]  /*2e500*/  FMUL.FTZ R9, R40, R3 ;  /* 0x0000000328097220 */ /* 0x000fe20000410000 */
[----:B------:R-:W-:-:S03]  /*2e510*/  FMUL.FTZ R2, R3, 0.5 ;  /* 0x3f00000003027820 */ /* 0x000fc60000410000 */
[----:B------:R-:W-:-:S04]  /*2e520*/  FFMA R0, -R9, R9, R40 ;  /* 0x0000000909007223 */ /* 0x000fc80000000128 */
[----:B------:R-:W-:-:S07]  /*2e530*/  FFMA R9, R0, R2, R9 ;  /* 0x0000000200097223 */ /* 0x000fce0000000009 */
.L_x_2769:
[----:B------:R-:W-:Y:S05]  /*2e540*/  BSYNC.RECONVERGENT B1 ;  /* 0x0000000000017941 */ /* 0x000fea0003800200 */
.L_x_2767:
        /* <DEDUP_REMOVED lines=27> */
.L_x_2771:
[----:B------:R-:W-:Y:S05]  /*2e700*/  BSYNC.RECONVERGENT B1 ;  /* 0x0000000000017941 */ /* 0x000fea0003800200 */
.L_x_2770:
        /* <DEDUP_REMOVED lines=16> */
.L_x_2773:
[----:B------:R-:W-:Y:S01]  /*2e810*/  FMUL.FTZ R9, R40, R3 ;  /* 0x0000000328097220 */ /* 0x000fe20000410000 */
[----:B------:R-:W-:-:S03]  /*2e820*/  FMUL.FTZ R2, R3, 0.5 ;  /* 0x3f00000003027820 */ /* 0x000fc60000410000 */
[----:B------:R-:W-:-:S04]  /*2e830*/  FFMA R0, -R9, R9, R40 ;  /* 0x0000000909007223 */ /* 0x000fc80000000128 */
[----:B------:R-:W-:-:S07]  /*2e840*/  FFMA R9, R0, R2, R9 ;  /* 0x0000000200097223 */ /* 0x000fce0000000009 */
.L_x_2774:
[----:B------:R-:W-:Y:S05]  /*2e850*/  BSYNC.RECONVERGENT B1 ;  /* 0x0000000000017941 */ /* 0x000fea0003800200 */
.L_x_2772:
[----:B------:R-:W-:Y:S02]  /*2e860*/  FSETP.GEU.AND P0, PT, R9, R36, PT ;  /* 0x000000240900720b */ /* 0x000fe40003f0e000 */
[----:B------:R-:W-:Y:S02]  /*2e870*/  IADD3 R35, PT, PT, -R35, R38, RZ ;  /* 0x0000002623237210 */ /* 0x000fe40007ffe1ff */
[----:B------:R-:W-:-:S09]  /*2e880*/  FSEL R36, R9, R36, !P0 ;  /* 0x0000002409247208 */ /* 0x000fd20004000000 */
.L_x_2764:
        /* <DEDUP_REMOVED lines=27> */
.L_x_2776:
[----:B------:R-:W-:Y:S05]  /*2ea40*/  BSYNC.RECONVERGENT B1 ;  /* 0x0000000000017941 */ /* 0x000fea0003800200 */
.L_x_2775:
        /* <DEDUP_REMOVED lines=16> */
.L_x_2778:
[----:B------:R-:W-:Y:S01]  /*2eb50*/  FMUL.FTZ R9, R38, R3 ;  /* 0x0000000326097220 */ /* 0x000fe20000410000 */
[----:B------:R-:W-:-:S03]  /*2eb60*/  FMUL.FTZ R2, R3, 0.5 ;  /* 0x3f00000003027820 */ /* 0x000fc60000410000 */
[----:B------:R-:W-:-:S04]  /*2eb70*/  FFMA R0, -R9, R9, R38 ;  /* 0x0000000909007223 */ /* 0x000fc80000000126 */
[----:B------:R-:W-:-:S07]  /*2eb80*/  FFMA R9, R0, R2, R9 ;  /* 0x0000000200097223 */ /* 0x000fce0000000009 */
.L_x_2779:
[----:B------:R-:W-:Y:S05]  /*2eb90*/  BSYNC.RECONVERGENT B1 ;  /* 0x0000000000017941 */ /* 0x000fea0003800200 */
.L_x_2777:
[----:B------:R-:W-:-:S04]  /*2eba0*/  FSETP.GEU.AND P0, PT, R9, R36, PT ;  /* 0x000000240900720b */ /* 0x000fc80003f0e000 */
[----:B------:R-:W-:-:S09]  /*2ebb0*/  FSEL R36, R9, R36, !P0 ;  /* 0x0000002409247208 */ /* 0x000fd20004000000 */
.L_x_2763:
        /* <DEDUP_REMOVED lines=8> */
.L_x_2801:
        /* <DEDUP_REMOVED lines=26> */
.L_x_2782:
[----:B------:R-:W-:Y:S05]  /*2ede0*/  BSYNC.RECONVERGENT B1 ;  /* 0x0000000000017941 */ /* 0x000fea0003800200 */
.L_x_2781:
        /* <DEDUP_REMOVED lines=16> */
.L_x_2784:
[----:B------:R-:W-:Y:S01]  /*2eef0*/  FMUL.FTZ R9, R42, R3 ;  /* 0x000000032a097220 */ /* 0x000fe20000410000 */
[----:B------:R-:W-:-:S03]  /*2ef00*/  FMUL.FTZ R2, R3, 0.5 ;  /* 0x3f00000003027820 */ /* 0x000fc60000410000 */
[----:B------:R-:W-:-:S04]  /*2ef10*/  FFMA R0, -R9, R9, R42 ;  /* 0x0000000909007223 */ /* 0x000fc8000000012a */
[----:B------:R-:W-:-:S07]  /*2ef20*/  FFMA R9, R0, R2, R9 ;  /* 0x0000000200097223 */ /* 0x000fce0000000009 */
.L_x_2785:
[----:B------:R-:W-:Y:S05]  /*2ef30*/  BSYNC.RECONVERGENT B1 ;  /* 0x0000000000017941 */ /* 0x000fea0003800200 */
.L_x_2783:
        /* <DEDUP_REMOVED lines=24> */
.L_x_2787:
[----:B------:R-:W-:Y:S05]  /*2f0c0*/  BSYNC.RECONVERGENT B1 ;  /* 0x0000000000017941 */ /* 0x000fea0003800200 */
.L_x_2786:
        /* <DEDUP_REMOVED lines=16> */
.L_x_2789:
[----:B------:R-:W-:Y:S01]  /*2f1d0*/  FMUL.FTZ R9, R42, R3 ;  /* 0x000000032a097220 */ /* 0x000fe20000410000 */
[----:B------:R-:W-:-:S03]  /*2f1e0*/  FMUL.FTZ R2, R3, 0.5 ;  /* 0x3f00000003027820 */ /* 0x000fc60000410000 */
[----:B------:R-:W-:-:S04]  /*2f1f0*/  FFMA R0, -R9, R9, R42 ;  /* 0x0000000909007223 */ /* 0x000fc8000000012a */
[----:B------:R-:W-:-:S07]  /*2f200*/  FFMA R9, R0, R2, R9 ;  /* 0x0000000200097223 */ /* 0x000fce0000000009 */
.L_x_2790:
[----:B------:R-:W-:Y:S05]  /*2f210*/  BSYNC.RECONVERGENT B1 ;  /* 0x0000000000017941 */ /* 0x000fea0003800200 */
.L_x_2788:
        /* <DEDUP_REMOVED lines=24> */
.L_x_2792:
[----:B------:R-:W-:Y:S05]  /*2f3a0*/  BSYNC.RECONVERGENT B1 ;  /* 0x0000000000017941 */ /* 0x000fea0003800200 */
.L_x_2791:
        /* <DEDUP_REMOVED lines=16> */
.L_x_2794:
[----:B------:R-:W-:Y:S01]  /*2f4b0*/  FMUL.FTZ R9, R42, R3 ;  /* 0x000000032a097220 */ /* 0x000fe20000410000 */
[----:B------:R-:W-:-:S03]  /*2f4c0*/  FMUL.FTZ R2, R3, 0.5 ;  /* 0x3f00000003027820 */ /* 0x000fc60000410000 */
[----:B------:R-:W-:-:S04]  /*2f4d0*/  FFMA R0, -R9, R9, R42 ;  /* 0x0000000909007223 */ /* 0x000fc8000000012a */
[----:B------:R-:W-:-:S07]  /*2f4e0*/  FFMA R9, R0, R2, R9 ;  /* 0x0000000200097223 */ /* 0x000fce0000000009 */
.L_x_2795:
[----:B------:R-:W-:Y:S05]  /*2f4f0*/  BSYNC.RECONVERGENT B1 ;  /* 0x0000000000017941 */ /* 0x000fea0003800200 */
.L_x_2793:
        /* <DEDUP_REMOVED lines=24> */
.L_x_2797:
[----:B------:R-:W-:Y:S05]  /*2f680*/  BSYNC.RECONVERGENT B1 ;  /* 0x0000000000017941 */ /* 0x000fea0003800200 */
.L_x_2796:
        /* <DEDUP_REMOVED lines=16> */
.L_x_2799:
[----:B------:R-:W-:Y:S01]  /*2f790*/  FMUL.FTZ R9, R42, R3 ;  /* 0x000000032a097220 */ /* 0x000fe20000410000 */
[----:B------:R-:W-:-:S03]  /*2f7a0*/  FMUL.FTZ R2, R3, 0.5 ;  /* 0x3f00000003027820 */ /* 0x000fc60000410000 */
[----:B------:R-:W-:-:S04]  /*2f7b0*/  FFMA R0, -R9, R9, R42 ;  /* 0x0000000909007223 */ /* 0x000fc8000000012a */
[----:B------:R-:W-:-:S07]  /*2f7c0*/  FFMA R9, R0, R2, R9 ;  /* 0x0000000200097223 */ /* 0x000fce0000000009 */
.L_x_2800:
[----:B------:R-:W-:Y:S05]  /*2f7d0*/  BSYNC.RECONVERGENT B1 ;  /* 0x0000000000017941 */ /* 0x000fea0003800200 */
.L_x_2798:
[----:B------:R-:W-:-:S04]  /*2f7e0*/  FSETP.GEU.AND P0, PT, R9, R31, PT ;  /* 0x0000001f0900720b */ /* 0x000fc80003f0e000 */
[----:B------:R-:W-:Y:S01]  /*2f7f0*/  FSEL R35, R9, R31, !P0 ;  /* 0x0000001f09237208 */ /* 0x000fe20004000000 */
[----:B------:R-:W-:Y:S08]  /*2f800*/  @P3 BRA `(.L_x_2801) ;  /* 0xfffffff4000c3947 */ /* 0x000ff0000383ffff */
[----:B------:R-:W-:-:S07]  /*2f810*/  MOV R37, UR14 ;  /* 0x0000000e00257c02 */ /* 0x000fce0008000f00 */
.L_x_2780:
        /* <DEDUP_REMOVED lines=29> */
.L_x_2805:
[----:B------:R-:W-:Y:S05]  /*2f9f0*/  BSYNC.RECONVERGENT B1 ;  /* 0x0000000000017941 */ /* 0x000fea0003800200 */
.L_x_2804:
        /* <DEDUP_REMOVED lines=16> */
.L_x_2807:
[----:B------:R-:W-:Y:S01]  /*2fb00*/  FMUL.FTZ R9, R38, R3 ;  /* 0x0000000326097220 */ /* 0x000fe20000410000 */
[----:B------:R-:W-:-:S03]  /*2fb10*/  FMUL.FTZ R2, R3, 0.5 ;  /* 0x3f00000003027820 */ /* 0x000fc60000410000 */
[----:B------:R-:W-:-:S04]  /*2fb20*/  FFMA R0, -R9, R9, R38 ;  /* 0x0000000909007223 */ /* 0x000fc80000000126 */
[----:B------:R-:W-:-:S07]  /*2fb30*/  FFMA R9, R0, R2, R9 ;  /* 0x0000000200097223 */ /* 0x000fce0000000009 */
.L_x_2808:
[----:B------:R-:W-:Y:S05]  /*2fb40*/  BSYNC.RECONVERGENT B1 ;  /* 0x0000000000017941 */ /* 0x000fea0003800200 */
.L_x_2806:
        /* <DEDUP_REMOVED lines=27> */
.L_x_2810:
[----:B------:R-:W-:Y:S05]  /*2fd00*/  BSYNC.RECONVERGENT B1 ;  /* 0x0000000000017941 */ /* 0x000fea0003800200 */
.L_x_2809:
        /* <DEDUP_REMOVED lines=16> */
.L_x_2812:
[----:B------:R-:W-:Y:S01]  /*2fe10*/  FMUL.FTZ R9, R38, R3 ;  /* 0x0000000326097220 */ /* 0x000fe20000410000 */
[----:B------:R-:W-:-:S03]  /*2fe20*/  FMUL.FTZ R2, R3, 0.5 ;  /* 0x3f00000003027820 */ /* 0x000fc60000410000 */
[----:B------:R-:W-:-:S04]  /*2fe30*/  FFMA R0, -R9, R9, R38 ;  /* 0x0000000909007223 */ /* 0x000fc80000000126 */
[----:B------:R-:W-:-:S07]  /*2fe40*/  FFMA R9, R0, R2, R9 ;  /* 0x0000000200097223 */ /* 0x000fce0000000009 */
.L_x_2813:
[----:B------:R-:W-:Y:S05]  /*2fe50*/  BSYNC.RECONVERGENT B1 ;  /* 0x0000000000017941 */ /* 0x000fea0003800200 */
.L_x_2811:
[-C--:B------:R-:W-:Y:S02]  /*2fe60*/  FSETP.GEU.AND P0, PT, R9, R35.reuse, PT ;  /* 0x000000230900720b */ /* 0x080fe40003f0e000 */
[----:B------:R-:W-:Y:S02]  /*2fe70*/  IADD3 R37, PT, PT, -R37, R30, RZ ;  /* 0x0000001e25257210 */ /* 0x000fe40007ffe1ff */
[----:B------:R-:W-:-:S09]  /*2fe80*/  FSEL R35, R9, R35, !P0 ;  /* 0x0000002309237208 */ /* 0x000fd20004000000 */
.L_x_2803:
        /* <DEDUP_REMOVED lines=27> */
.L_x_2815:
[----:B------:R-:W-:Y:S05]  /*30040*/  BSYNC.RECONVERGENT B1 ;  /* 0x0000000000017941 */ /* 0x000fea0003800200 */
.L_x_2814:
        /* <DEDUP_REMOVED lines=16> */
.L_x_2817:
[----:B------:R-:W-:Y:S01]  /*30150*/  FMUL.FTZ R9, R30, R3 ;  /* 0x000000031e097220 */ /* 0x000fe20000410000 */
[----:B------:R-:W-:-:S03]  /*30160*/  FMUL.FTZ R2, R3, 0.5 ;  /* 0x3f00000003027820 */ /* 0x000fc60000410000 */
[----:B------:R-:W-:-:S04]  /*30170*/  FFMA R0, -R9, R9, R30 ;  /* 0x0000000909007223 */ /* 0x000fc8000000011e */
[----:B------:R-:W-:-:S07]  /*30180*/  FFMA R9, R0, R2, R9 ;  /* 0x0000000200097223 */ /* 0x000fce0000000009 */
.L_x_2818:
[----:B------:R-:W-:Y:S05]  /*30190*/  BSYNC.RECONVERGENT B1 ;  /* 0x0000000000017941 */ /* 0x000fea0003800200 */
.L_x_2816:
[----:B------:R-:W-:-:S04]  /*301a0*/  FSETP.GEU.AND P0, PT, R9, R35, PT ;  /* 0x000000230900720b */ /* 0x000fc80003f0e000 */
[----:B------:R-:W-:-:S09]  /*301b0*/  FSEL R35, R9, R35, !P0 ;  /* 0x0000002309237208 */ /* 0x000fd20004000000 */
.L_x_2802:
        /* <DEDUP_REMOVED lines=11> */
.L_x_2194:
[----:B------:R-:W0:Y:S01]  /*30270*/  LDCU.64 UR10, c[0x0][0x390] ;  /* 0x00007200ff0a77ac */ /* 0x000e220008000a00 */
[----:B------:R-:W-:-:S04]  /*30280*/  FADD R20, R17, R20 ;  /* 0x0000001411147221 */ /* 0x000fc80000000000 */
[----:B------:R-:W-:-:S04]  /*30290*/  FADD R19, R20, R19 ;  /* 0x0000001314137221 */ /* 0x000fc80000000000 */
[----:B------:R-:W-:-:S04]  /*302a0*/  FADD R19, R19, R0 ;  /* 0x0000000013137221 */ /* 0x000fc80000000000 */
[----:B------:R-:W-:-:S04]  /*302b0*/  FADD R2, R19, R2 ;  /* 0x0000000213027221 */ /* 0x000fc80000000000 */
[----:B------:R-:W-:Y:S01]  /*302c0*/  FADD R17, R2, R35 ;  /* 0x0000002302117221 */ /* 0x000fe20000000000 */
[----:B0-----:R-:W-:-:S04]  /*302d0*/  IADD3 R3, P1, PT, -R18, UR10, RZ ;  /* 0x0000000a12037c10 */ /* 0x001fc8000ff3e1ff */
[----:B------:R-:W-:Y:S02]  /*302e0*/  ISETP.GE.U32.AND P0, PT, R3, 0x1000, PT ;  /* 0x000010000300780c */ /* 0x000fe40003f06070 */
[----:B------:R-:W-:-:S04]  /*302f0*/  IADD3.X R3, PT, PT, ~R16, UR11, RZ, P1, !PT ;  /* 0x0000000b10037c10 */ /* 0x000fc80008ffe5ff */
[----:B------:R-:W-:-:S13]  /*30300*/  ISETP.GE.U32.AND.EX P0, PT, R3, RZ, PT, P0 ;  /* 0x000000ff0300720c */ /* 0x000fda0003f06100 */
[----:B------:R-:W-:Y:S05]  /*30310*/  @!P0 BRA `(.L_x_2819) ;  /* 0x0000001c000c8947 */ /* 0x000fea0003800000 */
[----:B------:R-:W-:-:S04]  /*30320*/  IADD3 R18, P0, PT, R18, 0x1000, RZ ;  /* 0x0000100012127810 */ /* 0x000fc80007f1e0ff */
[----:B------:R-:W-:Y:S02]  /*30330*/  IADD3.X R16, PT, PT, RZ, R16, RZ, P0, !PT ;  /* 0x00000010ff107210 */ /* 0x000fe400007fe4ff */
[----:B------:R-:W-:-:S04]  /*30340*/  ISETP.GT.U32.AND P0, PT, R18, UR5, PT ;  /* 0x0000000512007c0c */ /* 0x000fc8000bf04070 */
[----:B------:R-:W-:-:S13]  /*30350*/  ISETP.GT.U32.AND.EX P0, PT, R16, UR8, PT, P0 ;  /* 0x0000000810007c0c */ /* 0x000fda000bf04100 */
[----:B------:R-:W-:Y:S05]  /*30360*/  @!P0 BRA `(.L_x_2820) ;  /* 0xfffffe9c00608947 */ /* 0x000fea000383ffff */
.L_x_2193:
[----:B------:R-:W-:-:S04]  /*30370*/  ISETP.GE.U32.AND P0, PT, R18, UR10, PT ;  /* 0x0000000a12007c0c */ /* 0x000fc8000bf06070 */
[----:B------:R-:W-:-:S13]  /*30380*/  ISETP.GE.U32.AND.EX P0, PT, R16, UR11, PT, P0 ;  /* 0x0000000b10007c0c */ /* 0x000fda000bf06100 */
[----:B------:R-:W-:Y:S05]  /*30390*/  @P0 BRA `(.L_x_2819) ;  /* 0x0000001800ec0947 */ /* 0x000fea0003800000 */
[----:B------:R-:W-:Y:S01]  /*303a0*/  IADD3 R22, PT, PT, -R18, UR10, RZ ;  /* 0x0000000a12167c10 */ /* 0x000fe2000fffe1ff */
[----:B------:R-:W-:Y:S03]  /*303b0*/  BSSY.RECONVERGENT B4, `(.L_x_2819) ;  /* 0x00001b9000047945 */ /* 0x000fe60003800200 */
[----:B-1----:R-:W-:-:S13]  /*303c0*/  ISETP.GE.AND P0, PT, R15, R22, PT ;  /* 0x000000160f00720c */ /* 0x002fda0003f06270 */
[----:B------:R-:W-:Y:S05]  /*303d0*/  @P0 BRA `(.L_x_2821) ;  /* 0x0000001800d80947 */ /* 0x000fea0003800000 */
[----:B------:R-:W0:Y:S02]  /*303e0*/  LDC R19, c[0x0][0x3a8] ;  /* 0x0000ea00ff137b82 */ /* 0x000e240000000800 */
[----:B0-----:R-:W-:-:S13]  /*303f0*/  ISETP.GE.AND P0, PT, R19, 0x1, PT ;  /* 0x000000011300780c */ /* 0x001fda0003f06270 */
[----:B------:R-:W-:Y:S05]  /*30400*/  @!P0 BRA `(.L_x_2822) ;  /* 0x0000001400c48947 */ /* 0x000fea0003800000 */
[----:B------:R-:W-:Y:S01]  /*30410*/  BSSY.RECONVERGENT B1, `(.L_x_2823) ;  /* 0x000016f000017945 */ /* 0x000fe20003800200 */
[C---:B------:R-:W-:Y:S02]  /*30420*/  IADD3 R21, PT, PT, R19.reuse, -0x1, RZ ;  /* 0xffffffff13157810 */ /* 0x040fe40007ffe0ff */
[C---:B------:R-:W-:Y:S02]  /*30430*/  LOP3.LUT R20, R19.reuse, 0x3, RZ, 0xc0, !PT ;  /* 0x0000000313147812 */ /* 0x040fe400078ec0ff */
[----:B------:R-:W-:Y:S02]  /*30440*/  LOP3.LUT R19, R19, 0x7ffffffc, RZ, 0xc0, !PT ;  /* 0x7ffffffc13137812 */ /* 0x000fe400078ec0ff */
[----:B------:R-:W-:-:S07]  /*30450*/  MOV R23, R15 ;  /* 0x0000000f00177202 */ /* 0x000fce0000000f00 */
.L_x_2863:
[----:B------:R-:W0:Y:S01]  /*30460*/  LDCU.64 UR4, c[0x0][0x380] ;  /* 0x00007000ff0477ac */ /* 0x000e220008000a00 */
[----:B------:R-:W-:-:S04]  /*30470*/  IADD3 R0, P0, PT, R23, R18, RZ ;  /* 0x0000001217007210 */ /* 0x000fc80007f1e0ff */
[----:B------:R-:W-:Y:S02]  /*30480*/  IADD3.X R3, PT, PT, RZ, R16, RZ, P0, !PT ;  /* 0x00000010ff037210 */ /* 0x000fe400007fe4ff */
[----:B0----5:R-:W-:-:S04]  /*30490*/  LEA R6, P0, R0, UR4, 0x3 ;  /* 0x0000000400067c11 */ /* 0x021fc8000f8018ff */
[----:B------:R-:W-:-:S06]  /*304a0*/  LEA.HI.X R7, R0, UR5, R3, 0x3, P0 ;  /* 0x0000000500077c11 */ /* 0x000fcc00080f1c03 */
[----:B------:R-:W5:Y:S01]  /*304b0*/  LDG.E.64 R6, desc[UR6][R6.64] ;  /* 0x0000000606067981 */ /* 0x000f62000c1e1b00 */
[----:B------:R-:W-:Y:S01]  /*304c0*/  ISETP.GE.U32.AND P0, PT, R21, 0x3, PT ;  /* 0x000000031500780c */ /* 0x000fe20003f06070 */
[----:B------:R-:W-:Y:S01]  /*304d0*/  HFMA2 R25, -RZ, RZ, 0, 0 ;  /* 0x00000000ff197431 */ /* 0x000fe200000001ff */
[----:B------:R-:W-:Y:S02]  /*304e0*/  IADD3 R23, PT, PT, R23, 0x100, RZ ;  /* 0x0000010017177810 */ /* 0x000fe40007ffe0ff */
[----:B------:R-:W-:Y:S02]  /*304f0*/  MOV R24, 0x7f7fffff ;  /* 0x7f7fffff00187802 */ /* 0x000fe40000000f00 */
[----:B------:R-:W-:-:S07]  /*30500*/  ISETP.GE.AND P5, PT, R23, R22, PT ;  /* 0x000000161700720c */ /* 0x000fce0003fa6270 */
[----:B------:R-:W-:Y:S06]  /*30510*/  @!P0 BRA `(.L_x_2824) ;  /* 0x0000000c00048947 */ /* 0x000fec0003800000 */
[----:B------:R-:W0:Y:S01]  /*30520*/  LDC.64 R28, c[0x0][0x3a0] ;  /* 0x0000e800ff1c7b82 */ /* 0x000e220000000a00 */
[----:B------:R-:W-:Y:S02]  /*30530*/  MOV R24, 0x7f7fffff ;  /* 0x7f7fffff00187802 */ /* 0x000fe40000000f00 */
[----:B------:R-:W-:-:S07]  /*30540*/  MOV R26, RZ ;  /* 0x000000ff001a7202 */ /* 0x000fce0000000f00 */
.L_x_2845:
        /* <DEDUP_REMOVED lines=26> */
.L_x_2826:
[----:B------:R-:W-:Y:S05]  /*306f0*/  BSYNC.RECONVERGENT B5 ;  /* 0x0000000000057941 */ /* 0x000fea0003800200 */
.L_x_2825:
        /* <DEDUP_REMOVED lines=16> */
.L_x_2828:
[----:B------:R-:W-:Y:S01]  /*30800*/  FMUL.FTZ R9, R32, R3 ;  /* 0x0000000320097220 */ /* 0x000fe20000410000 */
[----:B------:R-:W-:-:S03]  /*30810*/  FMUL.FTZ R2, R3, 0.5 ;  /* 0x3f00000003027820 */ /* 0x000fc60000410000 */
[----:B------:R-:W-:-:S04]  /*30820*/  FFMA R0, -R9, R9, R32 ;  /* 0x0000000909007223 */ /* 0x000fc80000000120 */
[----:B------:R-:W-:-:S07]  /*30830*/  FFMA R9, R0, R2, R9 ;  /* 0x0000000200097223 */ /* 0x000fce0000000009 */
.L_x_2829:
[----:B------:R-:W-:Y:S05]  /*30840*/  BSYNC.RECONVERGENT B2 ;  /* 0x0000000000027941 */ /* 0x000fea0003800200 */
.L_x_2827:
        /* <DEDUP_REMOVED lines=24> */
.L_x_2831:
[----:B------:R-:W-:Y:S05]  /*309d0*/  BSYNC.RECONVERGENT B5 ;  /* 0x0000000000057941 */ /* 0x000fea0003800200 */
.L_x_2830:
        /* <DEDUP_REMOVED lines=16> */
.L_x_2833:
[----:B------:R-:W-:Y:S01]  /*30ae0*/  FMUL.FTZ R9, R32, R3 ;  /* 0x0000000320097220 */ /* 0x000fe20000410000 */
[----:B------:R-:W-:-:S03]  /*30af0*/  FMUL.FTZ R2, R3, 0.5 ;  /* 0x3f00000003027820 */ /* 0x000fc60000410000 */
[----:B------:R-:W-:-:S04]  /*30b00*/  FFMA R0, -R9, R9, R32 ;  /* 0x0000000909007223 */ /* 0x000fc80000000120 */
[----:B------:R-:W-:-:S07]  /*30b10*/  FFMA R9, R0, R2, R9 ;  /* 0x0000000200097223 */ /* 0x000fce0000000009 */
.L_x_2834:
[----:B------:R-:W-:Y:S05]  /*30b20*/  BSYNC.RECONVERGENT B2 ;  /* 0x0000000000027941 */ /* 0x000fea0003800200 */
.L_x_2832:
        /* <DEDUP_REMOVED lines=24> */
.L_x_2836:
[----:B------:R-:W-:Y:S05]  /*30cb0*/  BSYNC.RECONVERGENT B5 ;  /* 0x0000000000057941 */ /* 0x000fea0003800200 */
.L_x_2835:
        /* <DEDUP_REMOVED lines=16> */
.L_x_2838:
[----:B------:R-:W-:Y:S01]  /*30dc0*/  FMUL.FTZ R9, R32, R3 ;  /* 0x0000000320097220 */ /* 0x000fe20000410000 */
[----:B------:R-:W-:-:S03]  /*30dd0*/  FMUL.FTZ R2, R3, 0.5 ;  /* 0x3f00000003027820 */ /* 0x000fc60000410000 */
[----:B------:R-:W-:-:S04]  /*30de0*/  FFMA R0, -R9, R9, R32 ;  /* 0x0000000909007223 */ /* 0x000fc80000000120 */
[----:B------:R-:W-:-:S07]  /*30df0*/  FFMA R9, R0, R2, R9 ;  /* 0x0000000200097223 */ /* 0x000fce0000000009 */
.L_x_2839:
[----:B------:R-:W-:Y:S05]  /*30e00*/  BSYNC.RECONVERGENT B2 ;  /* 0x0000000000027941 */ /* 0x000fea0003800200 */
.L_x_2837:
        /* <DEDUP_REMOVED lines=24> */
.L_x_2841:
[----:B------:R-:W-:Y:S05]  /*30f90*/  BSYNC.RECONVERGENT B5 ;  /* 0x0000000000057941 */ /* 0x000fea0003800200 */
.L_x_2840:
        /* <DEDUP_REMOVED lines=16> */
.L_x_2843:
[----:B------:R-:W-:Y:S01]  /*310a0*/  FMUL.FTZ R9, R32, R3 ;  /* 0x0000000320097220 */ /* 0x000fe20000410000 */
[----:B------:R-:W-:-:S03]  /*310b0*/  FMUL.FTZ R2, R3, 0.5 ;  /* 0x3f00000003027820 */ /* 0x000fc60000410000 */
[----:B------:R-:W-:-:S04]  /*310c0*/  FFMA R0, -R9, R9, R32 ;  /* 0x0000000909007223 */ /* 0x000fc80000000120 */
[----:B------:R-:W-:-:S07]  /*310d0*/  FFMA R9, R0, R2, R9 ;  /* 0x0000000200097223 */ /* 0x000fce0000000009 */
.L_x_2844:
[----:B------:R-:W-:Y:S05]  /*310e0*/  BSYNC.RECONVERGENT B2 ;  /* 0x0000000000027941 */ /* 0x000fea0003800200 */
.L_x_2842:
[----:B------:R-:W-:-:S04]  /*310f0*/  FSETP.GEU.AND P0, PT, R9, R24, PT ;  /* 0x000000180900720b */ /* 0x000fc80003f0e000 */
[----:B------:R-:W-:Y:S01]  /*31100*/  FSEL R24, R9, R24, !P0 ;  /* 0x0000001809187208 */ /* 0x000fe20004000000 */
[----:B------:R-:W-:Y:S08]  /*31110*/  @P3 BRA `(.L_x_2845) ;  /* 0xfffffff4000c3947 */ /* 0x000ff0000383ffff */
[----:B------:R-:W-:-:S07]  /*31120*/  MOV R25, R19 ;  /* 0x0000001300197202 */ /* 0x000fce0000000f00 */
.L_x_2824:
        /* <DEDUP_REMOVED lines=29> */
.L_x_2849:
[----:B------:R-:W-:Y:S05]  /*31300*/  BSYNC.RECONVERGENT B5 ;  /* 0x0000000000057941 */ /* 0x000fea0003800200 */
.L_x_2848:
        /* <DEDUP_REMOVED lines=16> */
.L_x_2851:
[----:B------:R-:W-:Y:S01]  /*31410*/  FMUL.FTZ R9, R28, R3 ;  /* 0x000000031c097220 */ /* 0x000fe20000410000 */
[----:B------:R-:W-:-:S03]  /*31420*/  FMUL.FTZ R2, R3, 0.5 ;  /* 0x3f00000003027820 */ /* 0x000fc60000410000 */
[----:B------:R-:W-:-:S04]  /*31430*/  FFMA R0, -R9, R9, R28 ;  /* 0x0000000909007223 */ /* 0x000fc8000000011c */
[----:B------:R-:W-:-:S07]  /*31440*/  FFMA R9, R0, R2, R9 ;  /* 0x0000000200097223 */ /* 0x000fce0000000009 */
.L_x_2852:
[----:B------:R-:W-:Y:S05]  /*31450*/  BSYNC.RECONVERGENT B2 ;  /* 0x0000000000027941 */ /* 0x000fea0003800200 */
.L_x_2850:
        /* <DEDUP_REMOVED lines=27> */
.L_x_2854:
[----:B------:R-:W-:Y:S05]  /*31610*/  BSYNC.RECONVERGENT B5 ;  /* 0x0000000000057941 */ /* 0x000fea0003800200 */
.L_x_2853:
        /* <DEDUP_REMOVED lines=16> */
.L_x_2856:
[----:B------:R-:W-:Y:S01]  /*31720*/  FMUL.FTZ R9, R28, R3 ;  /* 0x000000031c097220 */ /* 0x000fe20000410000 */
[----:B------:R-:W-:-:S03]  /*31730*/  FMUL.FTZ R2, R3, 0.5 ;  /* 0x3f00000003027820 */ /* 0x000fc60000410000 */
[----:B------:R-:W-:-:S04]  /*31740*/  FFMA R0, -R9, R9, R28 ;  /* 0x0000000909007223 */ /* 0x000fc8000000011c */
[----:B------:R-:W-:-:S07]  /*31750*/  FFMA R9, R0, R2, R9 ;  /* 0x0000000200097223 */ /* 0x000fce0000000009 */
.L_x_2857:
[----:B------:R-:W-:Y:S05]  /*31760*/  BSYNC.RECONVERGENT B2 ;  /* 0x0000000000027941 */ /* 0x000fea0003800200 */
.L_x_2855:
[----:B------:R-:W-:Y:S02]  /*31770*/  FSETP.GEU.AND P0, PT, R9, R24, PT ;  /* 0x000000180900720b */ /* 0x000fe40003f0e000 */
[----:B------:R-:W-:Y:S02]  /*31780*/  IADD3 R25, PT, PT, -R25, R26, RZ ;  /* 0x0000001a19197210 */ /* 0x000fe40007ffe1ff */
[----:B------:R-:W-:-:S09]  /*31790*/  FSEL R24, R9, R24, !P0 ;  /* 0x0000001809187208 */ /* 0x000fd20004000000 */
.L_x_2847:
        /* <DEDUP_REMOVED lines=28> */
.L_x_2859:
[----:B------:R-:W-:Y:S05]  /*31960*/  BSYNC.RECONVERGENT B5 ;  /* 0x0000000000057941 */ /* 0x000fea0003800200 */
.L_x_2858:
        /* <DEDUP_REMOVED lines=16> */
.L_x_2861:
[----:B------:R-:W-:Y:S01]  /*31a70*/  FMUL.FTZ R9, R26, R3 ;  /* 0x000000031a097220 */ /* 0x000fe20000410000 */
[----:B------:R-:W-:-:S03]  /*31a80*/  FMUL.FTZ R2, R3, 0.5 ;  /* 0x3f00000003027820 */ /* 0x000fc60000410000 */
[----:B------:R-:W-:-:S04]  /*31a90*/  FFMA R0, -R9, R9, R26 ;  /* 0x0000000909007223 */ /* 0x000fc8000000011a */
[----:B------:R-:W-:-:S07]  /*31aa0*/  FFMA R9, R0, R2, R9 ;  /* 0x0000000200097223 */ /* 0x000fce0000000009 */
.L_x_2862:
[----:B------:R-:W-:Y:S05]  /*31ab0*/  BSYNC.RECONVERGENT B2 ;  /* 0x0000000000027941 */ /* 0x000fea0003800200 */
.L_x_2860:
[----:B------:R-:W-:-:S04]  /*31ac0*/  FSETP.GEU.AND P0, PT, R9, R24, PT ;  /* 0x000000180900720b */ /* 0x000fc80003f0e000 */
[----:B------:R-:W-:-:S09]  /*31ad0*/  FSEL R24, R9, R24, !P0 ;  /* 0x0000001809187208 */ /* 0x000fd20004000000 */
.L_x_2846:
[----:B------:R-:W-:Y:S01]  /*31ae0*/  FADD R17, R17, R24 ;  /* 0x0000001811117221 */ /* 0x000fe20000000000 */
[----:B------:R-:W-:Y:S06]  /*31af0*/  @!P5 BRA `(.L_x_2863) ;  /* 0xffffffe80058d947 */ /* 0x000fec000383ffff */
[----:B------:R-:W-:Y:S05]  /*31b00*/  BSYNC.RECONVERGENT B1 ;  /* 0x0000000000017941 */ /* 0x000fea0003800200 */
.L_x_2823:
[----:B------:R-:W-:Y:S05]  /*31b10*/  BRA `(.L_x_2821) ;  /* 0x0000000400087947 */ /* 0x000fea0003800000 */
.L_x_2822:
[-C--:B------:R-:W-:Y:S01]  /*31b20*/  LOP3.LUT R3, RZ, R15.reuse, RZ, 0x33, !PT ;  /* 0x0000000fff037212 */ /* 0x080fe200078e33ff */
[----:B------:R-:W-:Y:S03]  /*31b30*/  BSSY.RECONVERGENT B1, `(.L_x_2864) ;  /* 0x0000010000017945 */ /* 0x000fe60003800200 */
[----:B------:R-:W-:Y:S02]  /*31b40*/  IADD3 R0, PT, PT, -R18, UR10, R3 ;  /* 0x0000000a12007c10 */ /* 0x000fe4000fffe103 */
[----:B------:R-:W-:Y:S02]  /*31b50*/  MOV R3, R15 ;  /* 0x0000000f00037202 */ /* 0x000fe40000000f00 */
[C---:B------:R-:W-:Y:S02]  /*31b60*/  LOP3.LUT R2, R0.reuse, 0x300, RZ, 0xc0, !PT ;  /* 0x0000030000027812 */ /* 0x040fe400078ec0ff */
[----:B------:R-:W-:-:S02]  /*31b70*/  ISETP.GE.U32.AND P1, PT, R0, 0x300, PT ;  /* 0x000003000000780c */ /* 0x000fc40003f26070 */
[----:B------:R-:W-:-:S13]  /*31b80*/  ISETP.NE.AND P0, PT, R2, 0x300, PT ;  /* 0x000003000200780c */ /* 0x000fda0003f05270 */
[----:B------:R-:W-:Y:S05]  /*31b90*/  @!P0 BRA `(.L_x_2865) ;  /* 0x0000000000248947 */ /* 0x000fea0003800000 */
[----:B------:R-:W-:Y:S01]  /*31ba0*/  LEA.HI R0, R0, 0x1, RZ, 0x18 ;  /* 0x0000000100007811 */ /* 0x000fe200078fc0ff */
[----:B------:R-:W-:Y:S01]  /*31bb0*/  HFMA2 R2, -RZ, RZ, 0, 0 ;  /* 0x00000000ff027431 */ /* 0x000fe200000001ff */
[----:B------:R-:W-:Y:S02]  /*31bc0*/  MOV R3, R15 ;  /* 0x0000000f00037202 */ /* 0x000fe40000000f00 */
[----:B------:R-:W-:-:S07]  /*31bd0*/  LOP3.LUT R5, R0, 0x3, RZ, 0xc0, !PT ;  /* 0x0000000300057812 */ /* 0x000fce00078ec0ff */
.L_x_2866:
[----:B------:R-:W-:Y:S01]  /*31be0*/  IADD3 R2, PT, PT, R2, 0x1, RZ ;  /* 0x0000000102027810 */ /* 0x000fe20007ffe0ff */
[----:B------:R-:W-:Y:S01]  /*31bf0*/  FADD R17, R17, 3.40282346638528859812e+38 ;  /* 0x7f7fffff11117421 */ /* 0x000fe20000000000 */
[----:B------:R-:W-:Y:S02]  /*31c00*/  IADD3 R3, PT, PT, R3, 0x100, RZ ;  /* 0x0000010003037810 */ /* 0x000fe40007ffe0ff */
[----:B------:R-:W-:-:S13]  /*31c10*/  ISETP.NE.AND P0, PT, R2, R5, PT ;  /* 0x000000050200720c */ /* 0x000fda0003f05270 */
[----:B------:R-:W-:Y:S05]  /*31c20*/  @P0 BRA `(.L_x_2866) ;  /* 0xfffffffc00ec0947 */ /* 0x000fea000383ffff */
.L_x_2865:
[----:B------:R-:W-:Y:S05]  /*31c30*/  BSYNC.RECONVERGENT B1 ;  /* 0x0000000000017941 */ /* 0x000fea0003800200 */
.L_x_2864:
[----:B------:R-:W-:Y:S05]  /*31c40*/  @!P1 BRA `(.L_x_2821) ;  /* 0x0000000000bc9947 */ /* 0x000fea0003800000 */
[----:B------:R-:W-:Y:S01]  /*31c50*/  IADD3 R0, PT, PT, R22, -R3, RZ ;  /* 0x8000000316007210 */ /* 0x000fe20007ffe0ff */
[----:B------:R-:W-:Y:S01]  /*31c60*/  BSSY.RECONVERGENT B1, `(.L_x_2867) ;  /* 0x0000019000017945 */ /* 0x000fe20003800200 */
[----:B------:R-:W-:Y:S02]  /*31c70*/  PLOP3.LUT P0, PT, PT, PT, PT, 0x80, 0x8 ;  /* 0x000000000008781c */ /* 0x000fe40003f0f070 */
[----:B------:R-:W-:-:S13]  /*31c80*/  ISETP.GT.AND P1, PT, R0, 0xc00, PT ;  /* 0x00000c000000780c */ /* 0x000fda0003f24270 */
[----:B------:R-:W-:Y:S05]  /*31c90*/  @!P1 BRA `(.L_x_2868) ;  /* 0x0000000000549947 */ /* 0x000fea0003800000 */
[----:B------:R-:W-:Y:S02]  /*31ca0*/  PLOP3.LUT P0, PT, PT, PT, PT, 0x8, 0x80 ;  /* 0x000000000080781c */ /* 0x000fe40003f0e170 */
[----:B------:R-:W-:-:S11]  /*31cb0*/  IADD3 R2, PT, PT, R22, -0xc00, RZ ;  /* 0xfffff40016027810 */ /* 0x000fd60007ffe0ff */
.L_x_2869:
        /* <DEDUP_REMOVED lines=19> */
.L_x_2868:
[----:B------:R-:W-:Y:S05]  /*31df0*/  BSYNC.RECONVERGENT B1 ;  /* 0x0000000000017941 */ /* 0x000fea0003800200 */
.L_x_2867:
[----:B------:R-:W-:Y:S01]  /*31e00*/  IADD3 R0, PT, PT, R22, -R3, RZ ;  /* 0x8000000316007210 */ /* 0x000fe20007ffe0ff */
        /* <DEDUP_REMOVED lines=13> */
.L_x_2871:
[----:B------:R-:W-:Y:S05]  /*31ee0*/  BSYNC.RECONVERGENT B1 ;  /* 0x0000000000017941 */ /* 0x000fea0003800200 */
.L_x_2870:
[----:B------:R-:W-:-:S13]  /*31ef0*/  ISETP.LT.OR P0, PT, R3, R22, P0 ;  /* 0x000000160300720c */ /* 0x000fda0000701670 */
[----:B------:R-:W-:-:S04]  /*31f00*/  @P0 FADD R0, R17, 3.40282346638528859812e+38 ;  /* 0x7f7fffff11000421 */ /* 0x000fc80000000000 */
[----:B------:R-:W-:-:S04]  /*31f10*/  @P0 FADD R0, R0, 3.40282346638528859812e+38 ;  /* 0x7f7fffff00000421 */ /* 0x000fc80000000000 */
[----:B------:R-:W-:-:S04]  /*31f20*/  @P0 FADD R0, R0, 3.40282346638528859812e+38 ;  /* 0x7f7fffff00000421 */ /* 0x000fc80000000000 */
[----:B------:R-:W-:-:S07]  /*31f30*/  @P0 FADD R17, R0, 3.40282346638528859812e+38 ;  /* 0x7f7fffff00110421 */ /* 0x000fce0000000000 */
.L_x_2821:
[----:B------:R-:W-:Y:S05]  /*31f40*/  BSYNC.RECONVERGENT B4 ;  /* 0x0000000000047941 */ /* 0x000fea0003800200 */
.L_x_2819:
[----:B------:R-:W0:Y:S01]  /*31f50*/  S2R R5, SR_LANEID ;  /* 0x0000000000057919 */ /* 0x000e220000000000 */
[----:B-1----:R-:W-:Y:S01]  /*31f60*/  ISETP.NE.AND P5, PT, R15, RZ, PT ;  /* 0x000000ff0f00720c */ /* 0x002fe20003fa5270 */
        /* <DEDUP_REMOVED lines=29> */
[----:B--2---:R-:W0:Y:S04]  /*32140*/  LDS R3, [UR4+0xc] ;  /* 0x00000c04ff037984 */ /* 0x004e280008000800 */
[----:B-----5:R-:W1:Y:S04]  /*32150*/  LDS.128 R4, [UR4+0x10] ;  /* 0x00001004ff047984 */ /* 0x020e680008000c00 */
        /* <DEDUP_REMOVED lines=8> */
.L_x_1567:
[----:B------:R-:W-:Y:S05]  /*321e0*/  BSYNC.RECONVERGENT B0 ;  /* 0x0000000000007941 */ /* 0x000fea0003800200 */
.L_x_1472:
[----:B------:R-:W-:Y:S05]  /*321f0*/  @P5 EXIT ;  /* 0x000000000000594d */ /* 0x000fea0003800000 */
[----:B012---:R-:W0:Y:S01]  /*32200*/  LDC.64 R2, c[0x0][0x388] ;  /* 0x0000e200ff027b82 */ /* 0x007e220000000a00 */
[----:B------:R-:W1:Y:S02]  /*32210*/  LDCU UR4, c[0x0][0x39c] ;  /* 0x00007380ff0477ac */ /* 0x000e640008000800 */
[----:B-1----:R-:W-:-:S05]  /*32220*/  FADD R5, R8, UR4 ;  /* 0x0000000408057e21 */ /* 0x002fca0008000000 */
[----:B0-----:R-:W-:Y:S01]  /*32230*/  STG.E desc[UR6][R2.64], R5 ;  /* 0x0000000502007986 */ /* 0x001fe2000c101906 */
[----:B------:R-:W-:Y:S05]  /*32240*/  EXIT ;  /* 0x000000000000794d */ /* 0x000fea0003800000 */
        .weak           $__internal_2_$__cuda_sm20_sqrt_rn_f32_slowpath
        .type           $__internal_2_$__cuda_sm20_sqrt_rn_f32_slowpath,@function
        .size           $__internal_2_$__cuda_sm20_sqrt_rn_f32_slowpath,($__internal_3_$__cuda_sm3x_div_rn_noftz_f32_slowpath - $__internal_2_$__cuda_sm20_sqrt_rn_f32_slowpath)
$__internal_2_$__cuda_sm20_sqrt_rn_f32_slowpath:
        /* <DEDUP_REMOVED lines=10> */
[----:B------:R-:W-:Y:S01]  /*322f0*/  @P0 FFMA R8, R2, 1.84467440737095516160e+19, RZ ;  /* 0x5f80000002080823 */ /* 0x000fe200000000ff */
[----:B------:R-:W-:-:S03]  /*32300*/  @!P0 MOV R9, R2 ;  /* 0x0000000200098202 */ /* 0x000fc60000000f00 */
[----:B------:R-:W0:Y:S02]  /*32310*/  @P0 MUFU.RSQ R3, R8 ;  /* 0x0000000800030308 */ /* 0x000e240000001400 */
[----:B0-----:R-:W-:Y:S01]  /*32320*/  @P0 FMUL.FTZ R5, R8, R3 ;  /* 0x0000000308050220 */ /* 0x001fe20000410000 */
[----:B------:R-:W-:-:S03]  /*32330*/  @P0 FMUL.FTZ R3, R3, 0.5 ;  /* 0x3f00000003030820 */ /* 0x000fc60000410000 */
[----:B------:R-:W-:-:S04]  /*32340*/  @P0 FADD.FTZ R4, -R5, -RZ ;  /* 0x800000ff05040221 */ /* 0x000fc80000010100 */
[----:B------:R-:W-:-:S04]  /*32350*/  @P0 FFMA R4, R5, R4, R8 ;  /* 0x0000000405040223 */ /* 0x000fc80000000008 */
[----:B------:R-:W-:-:S04]  /*32360*/  @P0 FFMA R3, R4, R3, R5 ;  /* 0x0000000304030223 */ /* 0x000fc80000000005 */
[----:B------:R-:W-:-:S07]  /*32370*/  @P0 FMUL.FTZ R9, R3, 2.3283064365386962891e-10 ;  /* 0x2f80000003090820 */ /* 0x000fce0000410000 */
.L_x_2872:
[----:B------:R-:W-:Y:S01]  /*32380*/  HFMA2 R3, -RZ, RZ, 0, 0 ;  /* 0x00000000ff037431 */ /* 0x000fe200000001ff */
[----:B------:R-:W-:-:S04]  /*32390*/  MOV R2, R0 ;  /* 0x0000000000027202 */ /* 0x000fc80000000f00 */
[----:B------:R-:W-:Y:S05]  /*323a0*/  RET.REL.NODEC R2 `(_ZN3cub18CUB_300001_SM_10006detail6reduce28DeviceReduceSingleTileKernelINS2_10policy_hubIfyN4cuda3std3__44plusIfEEE10Policy1000EN6thrust24THRUST_300001_SM_1000_NS6detail15normal_iteratorINSD_10device_ptrI6float2EEEEPfyS9_ff27Point_To_Trajectory_FunctorEEvT0_T1_T2_T3_T4_T6_) ;  /* 0xfffffcdc02147950 */ /* 0x000fea0003c3ffff */
        .weak           $__internal_3_$__cuda_sm3x_div_rn_noftz_f32_slowpath
        .type           $__internal_3_$__cuda_sm3x_div_rn_noftz_f32_slowpath,@function
        .size           $__internal_3_$__cuda_sm3x_div_rn_noftz_f32_slowpath,(.L_x_5773 - $__internal_3_$__cuda_sm3x_div_rn_noftz_f32_slowpath)
$__internal_3_$__cuda_sm3x_div_rn_noftz_f32_slowpath:
        /* <DEDUP_REMOVED lines=17> */
[C---:B------:R-:W-:Y:S02]  /*324c0*/  FSETP.NEU.FTZ.AND P1, PT, |R3|.reuse, +INF , PT ;  /* 0x7f8000000300780b */ /* 0x040fe40003f3d200 */
        /* <DEDUP_REMOVED lines=16> */
.L_x_2874:
[----:B------:R-:W-:Y:S01]  /*325d0*/  LEA R9, R4, 0xc0800000, 0x17 ;  /* 0xc080000004097811 */ /* 0x000fe200078eb8ff */
[----:B------:R-:W-:Y:S01]  /*325e0*/  BSSY.RECONVERGENT B3, `(.L_x_2879) ;  /* 0x0000036000037945 */ /* 0x000fe20003800200 */
[----:B------:R-:W-:Y:S02]  /*325f0*/  IADD3 R8, PT, PT, R8, -0x7f, RZ ;  /* 0xffffff8108087810 */ /* 0x000fe40007ffe0ff */
[----:B------:R-:W-:Y:S02]  /*32600*/  IADD3 R14, PT, PT, -R9, R0, RZ ;  /* 0x00000000090e7210 */ /* 0x000fe40007ffe1ff */
[C---:B------:R-:W-:Y:S01]  /*32610*/  IADD3 R4, PT, PT, R8.reuse, 0x7f, -R4 ;  /* 0x0000007f08047810 */ /* 0x040fe20007ffe804 */
[----:B------:R-:W-:Y:S01]  /*32620*/  IMAD R0, R8, -0x800000, R3 ;  /* 0xff80000008007824 */ /* 0x000fe200078e0203 */
[----:B------:R-:W0:Y:S01]  /*32630*/  MUFU.RCP R10, R14 ;  /* 0x0000000e000a7308 */ /* 0x000e220000001000 */
[----:B------:R-:W-:Y:S01]  /*32640*/  FADD.FTZ R9, -R14, -RZ ;  /* 0x800000ff0e097221 */ /* 0x000fe20000010100 */
[----:B------:R-:W-:-:S03]  /*32650*/  IADD3 R5, PT, PT, R4, R5, RZ ;  /* 0x0000000504057210 */ /* 0x000fc60007ffe0ff */
        /* <DEDUP_REMOVED lines=20> */
[CCC-:B------:R-:W-:Y:S01]  /*327a0*/  FFMA.RZ R4, R11.reuse, R9.reuse, R10.reuse ;  /* 0x000000090b047223 */ /* 0x1c0fe2000000c00a */
[CCC-:B------:R-:W-:Y:S01]  /*327b0*/  FFMA.RP R5, R11.reuse, R9.reuse, R10.reuse ;  /* 0x000000090b057223 */ /* 0x1c0fe2000000800a */
[----:B------:R-:W-:Y:S01]  /*327c0*/  FFMA.RM R10, R11, R9, R10 ;  /* 0x000000090b0a7223 */ /* 0x000fe2000000400a */
[C---:B------:R-:W-:Y:S02]  /*327d0*/  IADD3 R8, PT, PT, R3.reuse, 0x20, RZ ;  /* 0x0000002003087810 */ /* 0x040fe40007ffe0ff */
[----:B------:R-:W-:Y:S02]  /*327e0*/  LOP3.LUT R4, R4, 0x7fffff, RZ, 0xc0, !PT ;  /* 0x007fffff04047812 */ /* 0x000fe400078ec0ff */
[C---:B------:R-:W-:Y:S02]  /*327f0*/  ISETP.NE.AND P0, PT, R3.reuse, RZ, PT ;  /* 0x000000ff0300720c */ /* 0x040fe40003f05270 */
[----:B------:R-:W-:Y:S02]  /*32800*/  LOP3.LUT R9, R4, 0x800000, RZ, 0xfc, !PT ;  /* 0x0080000004097812 */ /* 0x000fe400078efcff */
[----:B------:R-:W-:-:S02]  /*32810*/  ISETP.NE.AND P1, PT, R3, RZ, PT ;  /* 0x000000ff0300720c */ /* 0x000fc40003f25270 */
[----:B------:R-:W-:Y:S02]  /*32820*/  IADD3 R3, PT, PT, -R3, RZ, RZ ;  /* 0x000000ff03037210 */ /* 0x000fe40007ffe1ff */
[----:B------:R-:W-:Y:S02]  /*32830*/  SHF.L.U32 R8, R9, R8, RZ ;  /* 0x0000000809087219 */ /* 0x000fe400000006ff */
[----:B------:R-:W-:Y:S02]  /*32840*/  FSETP.NEU.FTZ.AND P2, PT, R5, R10, PT ;  /* 0x0000000a0500720b */ /* 0x000fe40003f5d000 */
[----:B------:R-:W-:Y:S02]  /*32850*/  SEL R4, R3, RZ, P0 ;  /* 0x000000ff03047207 */ /* 0x000fe40000000000 */
[----:B------:R-:W-:Y:S02]  /*32860*/  ISETP.NE.AND P1, PT, R8, RZ, P1 ;  /* 0x000000ff0800720c */ /* 0x000fe40000f25270 */
[----:B------:R-:W-:-:S02]  /*32870*/  SHF.R.U32.HI R8, RZ, R4, R9 ;  /* 0x00000004ff087219 */ /* 0x000fc40000011609 */
[----:B------:R-:W-:Y:S02]  /*32880*/  PLOP3.LUT P1, PT, P2, P1, PT, 0xf8, 0x8f ;  /* 0x00000000008f781c */ /* 0x000fe40001723f70 */
[----:B------:R-:W-:Y:S02]  /*32890*/  SHF.R.U32.HI R4, RZ, 0x1, R8 ;  /* 0x00000001ff047819 */ /* 0x000fe40000011608 */
[----:B------:R-:W-:-:S04]  /*328a0*/  SEL R3, RZ, 0x1, !P1 ;  /* 0x00000001ff037807 */ /* 0x000fc80004800000 */
[----:B------:R-:W-:-:S04]  /*328b0*/  LOP3.LUT R3, R3, 0x1, R4, 0xf8, !PT ;  /* 0x0000000103037812 */ /* 0x000fc800078ef804 */
[----:B------:R-:W-:-:S04]  /*328c0*/  LOP3.LUT R3, R3, R8, RZ, 0xc0, !PT ;  /* 0x0000000803037212 */ /* 0x000fc800078ec0ff */
[----:B------:R-:W-:-:S04]  /*328d0*/  IADD3 R3, PT, PT, R4, R3, RZ ;  /* 0x0000000304037210 */ /* 0x000fc80007ffe0ff */
[----:B------:R-:W-:Y:S01]  /*328e0*/  LOP3.LUT R0, R3, R0, RZ, 0xfc, !PT ;  /* 0x0000000003007212 */ /* 0x000fe200078efcff */
[----:B------:R-:W-:Y:S06]  /*328f0*/  BRA `(.L_x_2882) ;  /* 0x0000000000107947 */ /* 0x000fec0003800000 */
.L_x_2881:
[----:B------:R-:W-:-:S04]  /*32900*/  LOP3.LUT R0, R0, 0x80000000, RZ, 0xc0, !PT ;  /* 0x8000000000007812 */ /* 0x000fc800078ec0ff */
[----:B------:R-:W-:Y:S01]  /*32910*/  LOP3.LUT R0, R0, 0x7f800000, RZ, 0xfc, !PT ;  /* 0x7f80000000007812 */ /* 0x000fe200078efcff */
[----:B------:R-:W-:Y:S06]  /*32920*/  BRA `(.L_x_2882) ;  /* 0x0000000000047947 */ /* 0x000fec0003800000 */
.L_x_2880:
[----:B------:R-:W-:-:S07]  /*32930*/  LEA R0, R5, R0, 0x17 ;  /* 0x0000000005007211 */ /* 0x000fce00078eb8ff */
.L_x_2882:
[----:B------:R-:W-:Y:S05]  /*32940*/  BSYNC.RECONVERGENT B3 ;  /* 0x0000000000037941 */ /* 0x000fea0003800200 */
.L_x_2879:
[----:B------:R-:W-:Y:S05]  /*32950*/  BRA `(.L_x_2883) ;  /* 0x0000000000207947 */ /* 0x000fea0003800000 */
.L_x_2878:
[----:B------:R-:W-:-:S04]  /*32960*/  LOP3.LUT R0, R0, 0x80000000, R3, 0x48, !PT ;  /* 0x8000000000007812 */ /* 0x000fc800078e4803 */
[----:B------:R-:W-:Y:S01]  /*32970*/  LOP3.LUT R0, R0, 0x7f800000, RZ, 0xfc, !PT ;  /* 0x7f80000000007812 */ /* 0x000fe200078efcff */
[----:B------:R-:W-:Y:S06]  /*32980*/  BRA `(.L_x_2883) ;  /* 0x0000000000147947 */ /* 0x000fec0003800000 */
.L_x_2877:
[----:B------:R-:W-:Y:S01]  /*32990*/  LOP3.LUT R0, R0, 0x80000000, R3, 0x48, !PT ;  /* 0x8000000000007812 */ /* 0x000fe200078e4803 */
[----:B------:R-:W-:Y:S06]  /*329a0*/  BRA `(.L_x_2883) ;  /* 0x00000000000c7947 */ /* 0x000fec0003800000 */
.L_x_2876:
[----:B------:R-:W0:Y:S01]  /*329b0*/  MUFU.RSQ R0, -QNAN ;  /* 0xffc0000000007908 */ /* 0x000e220000001400 */
[----:B------:R-:W-:Y:S05]  /*329c0*/  BRA `(.L_x_2883) ;  /* 0x0000000000047947 */ /* 0x000fea0003800000 */
.L_x_2875:
[----:B------:R-:W-:-:S07]  /*329d0*/  FADD.FTZ R0, R3, R0 ;  /* 0x0000000003007221 */ /* 0x000fce0000010000 */
.L_x_2883:
[----:B------:R-:W-:Y:S05]  /*329e0*/  BSYNC.RECONVERGENT B2 ;  /* 0x0000000000027941 */ /* 0x000fea0003800200 */
.L_x_2873:
[----:B------:R-:W-:-:S04]  /*329f0*/  HFMA2 R3, -RZ, RZ, 0, 0 ;  /* 0x00000000ff037431 */ /* 0x000fc800000001ff */
[----:B0-----:R-:W-:Y:S05]  /*32a00*/  RET.REL.NODEC R2 `(_ZN3cub18CUB_300001_SM_10006detail6reduce28DeviceReduceSingleTileKernelINS2_10policy_hubIfyN4cuda3std3__44plusIfEEE10Policy1000EN6thrust24THRUST_300001_SM_1000_NS6detail15normal_iteratorINSD_10device_ptrI6float2EEEEPfyS9_ff27Point_To_Trajectory_FunctorEEvT0_T1_T2_T3_T4_T6_) ;  /* 0xfffffcd4027c7950 */ /* 0x001fea0003c3ffff */
.L_x_2884:
        /* <DEDUP_REMOVED lines=15> */
.L_x_5773:


//--------------------- .text._ZN3cub18CUB_300001_SM_10006detail6reduce28DeviceReduceSingleTileKernelINS2_10policy_hubIfjN4cuda3std3__44plusIfEEE10Policy1000EPfSC_iS9_ffNS7_10__identityEEEvT0_T1_T2_T3_T4_T6_ --------------------------
	.section	.text._ZN3cub18CUB_300001_SM_10006detail6reduce28DeviceReduceSingleTileKernelINS2_10policy_hubIfjN4cuda3std3__44plusIfEEE10Policy1000EPfSC_iS9_ffNS7_10__identityEEEvT0_T1_T2_T3_T4_T6_,"ax",@progbits
	.align	128
        .global         _ZN3cub18CUB_300001_SM_10006detail6reduce28DeviceReduceSingleTileKernelINS2_10policy_hubIfjN4cuda3std3__44plusIfEEE10Policy1000EPfSC_iS9_ffNS7_10__identityEEEvT0_T1_T2_T3_T4_T6_
        .type           _ZN3cub18CUB_300001_SM_10006detail6reduce28DeviceReduceSingleTileKernelINS2_10policy_hubIfjN4cuda3std3__44plusIfEEE10Policy1000EPfSC_iS9_ffNS7_10__identityEEEvT0_T1_T2_T3_T4_T6_,@function
        .size           _ZN3cub18CUB_300001_SM_10006detail6reduce28DeviceReduceSingleTileKernelINS2_10policy_hubIfjN4cuda3std3__44plusIfEEE10Policy1000EPfSC_iS9_ffNS7_10__identityEEEvT0_T1_T2_T3_T4_T6_,(.L_x_5781 - _ZN3cub18CUB_300001_SM_10006detail6reduce28DeviceReduceSingleTileKernelINS2_10policy_hubIfjN4cuda3std3__44plusIfEEE10Policy1000EPfSC_iS9_ffNS7_10__identityEEEvT0_T1_T2_T3_T4_T6_)
        .other          _ZN3cub18CUB_300001_SM_10006detail6reduce28DeviceReduceSingleTileKernelINS2_10policy_hubIfjN4cuda3std3__44plusIfEEE10Policy1000EPfSC_iS9_ffNS7_10__identityEEEvT0_T1_T2_T3_T4_T6_,@"STO_CUDA_ENTRY STV_DEFAULT"
_ZN3cub18CUB_300001_SM_10006detail6reduce28DeviceReduceSingleTileKernelINS2_10policy_hubIfjN4cuda3std3__44plusIfEEE10Policy1000EPfSC_iS9_ffNS7_10__identityEEEvT0_T1_T2_T3_T4_T6_:
.text._ZN3cub18CUB_300001_SM_10006detail6reduce28DeviceReduceSingleTileKernelINS2_10policy_hubIfjN4cuda3std3__44plusIfEEE10Policy1000EPfSC_iS9_ffNS7_10__identityEEEvT0_T1_T2_T3_T4_T6_:
        /* <DEDUP_REMOVED lines=13> */
.L_x_2885:
        /* <DEDUP_REMOVED lines=16> */
.L_x_2890:
[----:B------:R-:W-:Y:S05]  /*01d0*/  BSYNC.RECONVERGENT B1 ;  /* 0x0000000000017941 */ /* 0x000fea0003800200 */
.L_x_2889:
        /* <DEDUP_REMOVED lines=16> */
.L_x_2895:
        /* <DEDUP_REMOVED lines=9> */
.L_x_2894:
[----:B------:R-:W-:Y:S05]  /*0370*/  BSYNC.RECONVERGENT B2 ;  /* 0x0000000000027941 */ /* 0x000fea0003800200 */
.L_x_2893:
        /* <DEDUP_REMOVED lines=8> */
.L_x_2898:
        /* <DEDUP_REMOVED lines=43> */
.L_x_2897:
[----:B------:R-:W-:Y:S05]  /*06b0*/  BSYNC.RECONVERGENT B2 ;  /* 0x0000000000027941 */ /* 0x000fea0003800200 */
.L_x_2896:
        /* <DEDUP_REMOVED lines=26> */
.L_x_2900:
[----:B------:R-:W-:Y:S05]  /*0860*/  BSYNC.RECONVERGENT B2 ;  /* 0x0000000000027941 */ /* 0x000fea0003800200 */
.L_x_2899:
        /* <DEDUP_REMOVED lines=12> */
.L_x_2892:
[----:B------:R-:W-:Y:S05]  /*0930*/  BSYNC.RECONVERGENT B1 ;  /* 0x0000000000017941 */ /* 0x000fea0003800200 */
.L_x_2891:
        /* <DEDUP_REMOVED lines=10> */
[----:B------:R-:W1:Y:S06]  /*09e0*/  SHFL.DOWN PT, R3, R0, 0x2, 0x1f ;  /* 0x08401f0000037f89 */ /* 0x000e6c00000e0000 */
[----:B------:R-:W2:Y:S01]  /*09f0*/  @!P1 S2R R6, SR_CgaCtaId ;  /* 0x0000000000069919 */ /* 0x000ea20000008800 */
[----:B0-----:R-:W-:Y:S02]  /*0a00*/  @!P1 MOV R5, 0x400 ;  /* 0x0000040000059802 */ /* 0x001fe40000000f00 */
[----:B------:R-:W-:-:S04]  /*0a10*/  @!P1 SHF.R.U32.HI R4, RZ, 0x3, R2 ;  /* 0x00000003ff049819 */ /* 0x000fc80000011602 */
[----:B------:R-:W-:Y:S01]  /*0a20*/  @!P1 LOP3.LUT R4, R4, 0x7c, RZ, 0xc0, !PT ;  /* 0x0000007c04049812 */ /* 0x000fe200078ec0ff */
[----:B-1----:R-:W-:Y:S01]  /*0a30*/  @!P0 FADD R0, R0, R3 ;  /* 0x0000000300008221 */ /* 0x002fe20000000000 */
[----:B------:R-:W-:-:S04]  /*0a40*/  ISETP.GT.AND P0, PT, R8, 0x1b, PT ;  /* 0x0000001b0800780c */ /* 0x000fc80003f04270 */
[----:B------:R-:W0:Y:S01]  /*0a50*/  SHFL.DOWN PT, R3, R0, 0x4, 0x1f ;  /* 0x08801f0000037f89 */ /* 0x000e2200000e0000 */
[----:B--2---:R-:W-:-:S04]  /*0a60*/  @!P1 LEA R5, R6, R5, 0x18 ;  /* 0x0000000506059211 */ /* 0x004fc800078ec0ff */
        /* <DEDUP_REMOVED lines=16> */
[----:B0-----:R-:W0:Y:S04]  /*0b70*/  LDS.128 R4, [UR4+0x10] ;  /* 0x00001004ff047984 */ /* 0x001e280008000c00 */
[----:B------:R-:W1:Y:S04]  /*0b80*/  LDS.128 R12, [UR4+0x20] ;  /* 0x00002004ff0c7984 */ /* 0x000e680008000c00 */
[----:B------:R-:W2:Y:S04]  /*0b90*/  LDS.128 R8, [UR4+0x30] ;  /* 0x00003004ff087984 */ /* 0x000ea80008000c00 */
[----:B------:R-:W3:Y:S01]  /*0ba0*/  LDS.128 R16, [UR4+0x40] ;  /* 0x00004004ff107984 */ /* 0x000ee20008000c00 */
[----:B0-----:R-:W-:-:S04]  /*0bb0*/  FADD R5, R0, R5 ;  /* 0x0000000500057221 */ /* 0x001fc80000000000 */
[----:B------:R-:W-:-:S04]  /*0bc0*/  FADD R6, R5, R6 ;  /* 0x0000000605067221 */ /* 0x000fc80000000000 */
[----:B------:R-:W-:-:S04]  /*0bd0*/  FADD R7, R6, R7 ;  /* 0x0000000706077221 */ /* 0x000fc80000000000 */
[----:B-1----:R-:W-:-:S04]  /*0be0*/  FADD R12, R7, R12 ;  /* 0x0000000c070c7221 */ /* 0x002fc80000000000 */
[----:B------:R-:W-:-:S04]  /*0bf0*/  FADD R13, R12, R13 ;  /* 0x0000000d0c0d7221 */ /* 0x000fc80000000000 */
[----:B------:R-:W-:-:S04]  /*0c00*/  FADD R14, R13, R14 ;  /* 0x0000000e0d0e7221 */ /* 0x000fc80000000000 */
[----:B------:R-:W-:-:S04]  /*0c10*/  FADD R15, R14, R15 ;  /* 0x0000000f0e0f7221 */ /* 0x000fc80000000000 */
[----:B--2---:R-:W-:-:S04]  /*0c20*/  FADD R8, R15, R8 ;  /* 0x000000080f087221 */ /* 0x004fc80000000000 */
[----:B------:R-:W-:-:S04]  /*0c30*/  FADD R9, R8, R9 ;  /* 0x0000000908097221 */ /* 0x000fc80000000000 */
[----:B------:R-:W-:-:S04]  /*0c40*/  FADD R10, R9, R10 ;  /* 0x0000000a090a7221 */ /* 0x000fc80000000000 */
[----:B------:R-:W-:-:S04]  /*0c50*/  FADD R11, R10, R11 ;  /* 0x0000000b0a0b7221 */ /* 0x000fc80000000000 */
[----:B---3--:R-:W-:-:S04]  /*0c60*/  FADD R16, R11, R16 ;  /* 0x000000100b107221 */ /* 0x008fc80000000000 */
[----:B------:R-:W-:-:S04]  /*0c70*/  FADD R17, R16, R17 ;  /* 0x0000001110117221 */ /* 0x000fc80000000000 */
[----:B------:R-:W-:-:S04]  /*0c80*/  FADD R18, R17, R18 ;  /* 0x0000001211127221 */ /* 0x000fc80000000000 */
[----:B------:R-:W-:Y:S01]  /*0c90*/  FADD R0, R18, R19 ;  /* 0x0000001312007221 */ /* 0x000fe20000000000 */
[----:B------:R-:W-:Y:S06]  /*0ca0*/  BRA `(.L_x_2902) ;  /* 0x0000003400707947 */ /* 0x000fec0003800000 */
.L_x_2901:
        /* <DEDUP_REMOVED lines=45> */
[----:B------:R-:W0:Y:S04]  /*0f80*/  LDS.128 R16, [UR4+0x10] ;  /* 0x00001004ff107984 */ /* 0x000e280008000c00 */
[----:B----4-:R-:W1:Y:S04]  /*0f90*/  LDS.128 R4, [UR4+0x20] ;  /* 0x00002004ff047984 */ /* 0x010e680008000c00 */
[----:B------:R-:W2:Y:S04]  /*0fa0*/  LDS.128 R8, [UR4+0x30] ;  /* 0x00003004ff087984 */ /* 0x000ea80008000c00 */
[----:B------:R-:W3:Y:S01]  /*0fb0*/  LDS.128 R12, [UR4+0x40] ;  /* 0x00004004ff0c7984 */ /* 0x000ee20008000c00 */
[----:B0-----:R-:W-:Y:S01]  /*0fc0*/  @P2 FADD R0, R0, R17 ;  /* 0x0000001100002221 */ /* 0x001fe20000000000 */
[----:B------:R-:W-:-:S03]  /*0fd0*/  ISETP.GT.AND P2, PT, R3, 0x80, PT ;  /* 0x000000800300780c */ /* 0x000fc60003f44270 */
[----:B------:R-:W-:Y:S01]  /*0fe0*/  @P3 FADD R0, R0, R18 ;  /* 0x0000001200003221 */ /* 0x000fe20000000000 */
[----:B------:R-:W-:-:S03]  /*0ff0*/  ISETP.GT.AND P3, PT, R3, 0xa0, PT ;  /* 0x000000a00300780c */ /* 0x000fc60003f64270 */
[----:B------:R-:W-:Y:S01]  /*1000*/  @P1 FADD R0, R0, R19 ;  /* 0x0000001300001221 */ /* 0x000fe20000000000 */
[----:B------:R-:W-:-:S05]  /*1010*/  ISETP.GT.AND P1, PT, R3, 0xe0, PT ;  /* 0x000000e00300780c */ /* 0x000fca0003f24270 */
[----:B-1----:R-:W-:Y:S01]  /*1020*/  @P2 FADD R0, R0, R4 ;  /* 0x0000000400002221 */ /* 0x002fe20000000000 */
[----:B------:R-:W-:-:S03]  /*1030*/  ISETP.GT.AND P2, PT, R3, 0x100, PT ;  /* 0x000001000300780c */ /* 0x000fc60003f44270 */
[----:B------:R-:W-:Y:S01]  /*1040*/  @P3 FADD R0, R0, R5 ;  /* 0x0000000500003221 */ /* 0x000fe20000000000 */
[----:B------:R-:W-:-:S03]  /*1050*/  ISETP.GT.AND P3, PT, R3, 0x120, PT ;  /* 0x000001200300780c */ /* 0x000fc60003f64270 */
[----:B------:R-:W-:Y:S01]  /*1060*/  @P4 FADD R0, R0, R6 ;  /* 0x0000000600004221 */ /* 0x000fe20000000000 */
[----:B------:R-:W-:-:S03]  /*1070*/  ISETP.GT.AND P4, PT, R3, 0x140, PT ;  /* 0x000001400300780c */ /* 0x000fc60003f84270 */
[----:B------:R-:W-:Y:S01]  /*1080*/  @P1 FADD R0, R0, R7 ;  /* 0x0000000700001221 */ /* 0x000fe20000000000 */
[----:B------:R-:W-:-:S03]  /*1090*/  ISETP.GT.AND P1, PT, R3, 0x160, PT ;  /* 0x000001600300780c */ /* 0x000fc60003f24270 */
[----:B--2---:R-:W-:Y:S01]  /*10a0*/  @P2 FADD R0, R0, R8 ;  /* 0x0000000800002221 */ /* 0x004fe20000000000 */
[----:B------:R-:W-:-:S03]  /*10b0*/  ISETP.GT.AND P2, PT, R3, 0x180, PT ;  /* 0x000001800300780c */ /* 0x000fc60003f44270 */
[----:B------:R-:W-:Y:S01]  /*10c0*/  @P3 FADD R0, R0, R9 ;  /* 0x0000000900003221 */ /* 0x000fe20000000000 */
[----:B------:R-:W-:-:S03]  /*10d0*/  ISETP.GT.AND P3, PT, R3, 0x1a0, PT ;  /* 0x000001a00300780c */ /* 0x000fc60003f64270 */
[----:B------:R-:W-:Y:S01]  /*10e0*/  @P4 FADD R0, R0, R10 ;  /* 0x0000000a00004221 */ /* 0x000fe20000000000 */
[----:B------:R-:W-:-:S03]  /*10f0*/  ISETP.GT.AND P4, PT, R3, 0x1c0, PT ;  /* 0x000001c00300780c */ /* 0x000fc60003f84270 */
[----:B------:R-:W-:Y:S01]  /*1100*/  @P1 FADD R0, R0, R11 ;  /* 0x0000000b00001221 */ /* 0x000fe20000000000 */
[----:B------:R-:W-:-:S03]  /*1110*/  ISETP.GT.AND P1, PT, R3, 0x1e0, PT ;  /* 0x000001e00300780c */ /* 0x000fc60003f24270 */
[----:B---3--:R-:W-:-:S04]  /*1120*/  @P2 FADD R0, R0, R12 ;  /* 0x0000000c00002221 */ /* 0x008fc80000000000 */
[----:B------:R-:W-:-:S04]  /*1130*/  @P3 FADD R0, R0, R13 ;  /* 0x0000000d00003221 */ /* 0x000fc80000000000 */
[----:B------:R-:W-:-:S04]  /*1140*/  @P4 FADD R0, R0, R14 ;  /* 0x0000000e00004221 */ /* 0x000fc80000000000 */
[----:B------:R-:W-:Y:S01]  /*1150*/  @P1 FADD R0, R0, R15 ;  /* 0x0000000f00001221 */ /* 0x000fe20000000000 */
[----:B------:R-:W-:Y:S06]  /*1160*/  BRA `(.L_x_2902) ;  /* 0x0000003000407947 */ /* 0x000fec0003800000 */
.L_x_2888:
[----:B------:R-:W0:Y:S01]  /*1170*/  S2R R2, SR_TID.X ;  /* 0x0000000000027919 */ /* 0x000e220000002100 */
[----:B------:R-:W1:Y:S01]  /*1180*/  LDC.64 R4, c[0x0][0x380] ;  /* 0x0000e000ff047b82 */ /* 0x000e620000000a00 */
[----:B0-----:R-:W-:-:S05]  /*1190*/  SHF.L.U32 R7, R2, 0x1, RZ ;  /* 0x0000000102077819 */ /* 0x001fca00000006ff */
[----:B-1----:R-:W-:-:S05]  /*11a0*/  IMAD.WIDE.U32 R4, R7, 0x4, R4 ;  /* 0x0000000407047825 */ /* 0x002fca00078e0004 */
[----:B------:R-:W2:Y:S04]  /*11b0*/  LDG.E.64.CONSTANT R14, desc[UR6][R4.64] ;  /* 0x00000006040e7981 */ /* 0x000ea8000c1e9b00 */
[----:B------:R-:W3:Y:S04]  /*11c0*/  LDG.E.64.CONSTANT R16, desc[UR6][R4.64+0x1000] ;  /* 0x0010000604107981 */ /* 0x000ee8000c1e9b00 */
[----:B------:R-:W4:Y:S04]  /*11d0*/  LDG.E.64.CONSTANT R18, desc[UR6][R4.64+0x2000] ;  /* 0x0020000604127981 */ /* 0x000f28000c1e9b00 */
[----:B------:R-:W5:Y:S04]  /*11e0*/  LDG.E.64.CONSTANT R20, desc[UR6][R4.64+0x3000] ;  /* 0x0030000604147981 */ /* 0x000f68000c1e9b00 */
[----:B------:R-:W5:Y:S04]  /*11f0*/  LDG.E.64.CONSTANT R12, desc[UR6][R4.64+0x4000] ;  /* 0x00400006040c7981 */ /* 0x000f68000c1e9b00 */
[----:B------:R-:W5:Y:S04]  /*1200*/  LDG.E.64.CONSTANT R10, desc[UR6][R4.64+0x5000] ;  /* 0x00500006040a7981 */ /* 0x000f68000c1e9b00 */
[----:B------:R-:W5:Y:S04]  /*1210*/  LDG.E.64.CONSTANT R6, desc[UR6][R4.64+0x6000] ;  /* 0x0060000604067981 */ /* 0x000f68000c1e9b00 */
[----:B------:R-:W5:Y:S01]  /*1220*/  LDG.E.64.CONSTANT R8, desc[UR6][R4.64+0x7000] ;  /* 0x0070000604087981 */ /* 0x000f62000c1e9b00 */
[----:B------:R-:W-:Y:S01]  /*1230*/  ISETP.GE.U32.AND P0, PT, R3, 0x4000, PT ;  /* 0x000040000300780c */ /* 0x000fe20003f06070 */
[----:B--2---:R-:W-:Y:S01]  /*1240*/  FADD R14, R14, R15 ;  /* 0x0000000f0e0e7221 */ /* 0x004fe20000000000 */
[----:B---3--:R-:W-:Y:S01]  /*1250*/  FADD R17, R16, R17 ;  /* 0x0000001110117221 */ /* 0x008fe20000000000 */
[----:B----4-:R-:W-:-:S03]  /*1260*/  FADD R18, R18, R19 ;  /* 0x0000001312127221 */ /* 0x010fc60000000000 */
[----:B------:R-:W-:Y:S01]  /*1270*/  FADD R14, R14, R17 ;  /* 0x000000110e0e7221 */ /* 0x000fe20000000000 */
[----:B-----5:R-:W-:Y:S01]  /*1280*/  FADD R21, R20, R21 ;  /* 0x0000001514157221 */ /* 0x020fe20000000000 */
[----:B------:R-:W-:Y:S02]  /*1290*/  HFMA2 R20, -RZ, RZ, 0, 0.0078125 ;  /* 0x00002000ff147431 */ /* 0x000fe400000001ff */
[----:B------:R-:W-:Y:S01]  /*12a0*/  FADD R12, R12, R13 ;  /* 0x0000000d0c0c7221 */ /* 0x000fe20000000000 */
[----:B------:R-:W-:Y:S01]  /*12b0*/  FADD R21, R18, R21 ;  /* 0x0000001512157221 */ /* 0x000fe20000000000 */
[----:B------:R-:W-:-:S03]  /*12c0*/  FADD R11, R10, R11 ;  /* 0x0000000b0a0b7221 */ /* 0x000fc60000000000 */
[----:B------:R-:W-:Y:S01]  /*12d0*/  FADD R14, R14, R21 ;  /* 0x000000150e0e7221 */ /* 0x000fe20000000000 */
[----:B------:R-:W-:Y:S01]  /*12e0*/  FADD R6, R6, R7 ;  /* 0x0000000706067221 */ /* 0x000fe20000000000 */
[----:B------:R-:W-:Y:S01]  /*12f0*/  FADD R11, R12, R11 ;  /* 0x0000000b0c0b7221 */ /* 0x000fe20000000000 */
[----:B------:R-:W-:-:S04]  /*1300*/  FADD R9, R8, R9 ;  /* 0x0000000908097221 */ /* 0x000fc80000000000 */
[----:B------:R-:W-:-:S04]  /*1310*/  FADD R6, R6, R9 ;  /* 0x0000000906067221 */ /* 0x000fc80000000000 */
[----:B------:R-:W-:-:S04]  /*1320*/  FADD R11, R11, R6 ;  /* 0x000000060b0b7221 */ /* 0x000fc80000000000 */
[----:B------:R-:W-:Y:S01]  /*1330*/  FADD R0, R14, R11 ;  /* 0x0000000b0e007221 */ /* 0x000fe20000000000 */
[----:B------:R-:W-:Y:S06]  /*1340*/  @!P0 BRA `(.L_x_2903) ;  /* 0x00000000008c8947 */ /* 0x000fec0003800000 */
[----:B------:R-:W0:Y:S01]  /*1350*/  LDC R24, c[0x0][0x390] ;  /* 0x0000e400ff187b82 */ /* 0x000e220000000800 */
[----:B------:R-:W-:Y:S02]  /*1360*/  IADD3 R21, PT, PT, R3, -0x2000, RZ ;  /* 0xffffe00003157810 */ /* 0x000fe40007ffe0ff */
[----:B------:R-:W-:-:S07]  /*1370*/  MOV R20, 0x2000 ;  /* 0x0000200000147802 */ /* 0x000fce0000000f00 */
.L_x_2905:
[----:B------:R-:W-:-:S05]  /*1380*/  IMAD.WIDE R26, R20, 0x4, R4 ;  /* 0x00000004141a7825 */ /* 0x000fca00078e0204 */
[----:B------:R-:W2:Y:S04]  /*1390*/  LDG.E.64.CONSTANT R14, desc[UR6][R26.64+0x6000] ;  /* 0x006000061a0e7981 */ /* 0x000ea8000c1e9b00 */
[----:B------:R-:W2:Y:S04]  /*13a0*/  LDG.E.64.CONSTANT R6, desc[UR6][R26.64+0x7000] ;  /* 0x007000061a067981 */ /* 0x000ea8000c1e9b00 */
[----:B------:R-:W3:Y:S04]  /*13b0*/  LDG.E.64.CONSTANT R22, desc[UR6][R26.64] ;  /* 0x000000061a167981 */ /* 0x000ee8000c1e9b00 */
[----:B------:R-:W4:Y:S04]  /*13c0*/  LDG.E.64.CONSTANT R18, desc[UR6][R26.64+0x1000] ;  /* 0x001000061a127981 */ /* 0x000f28000c1e9b00 */
[----:B------:R-:W5:Y:S04]  /*13d0*/  LDG.E.64.CONSTANT R16, desc[UR6][R26.64+0x2000] ;  /* 0x002000061a107981 */ /* 0x000f68000c1e9b00 */
[----:B------:R-:W5:Y:S04]  /*13e0*/  LDG.E.64.CONSTANT R12, desc[UR6][R26.64+0x3000] ;  /* 0x003000061a0c7981 */ /* 0x000f68000c1e9b00 */
[----:B------:R-:W5:Y:S04]  /*13f0*/  LDG.E.64.CONSTANT R10, desc[UR6][R26.64+0x4000] ;  /* 0x004000061a0a7981 */ /* 0x000f68000c1e9b00 */
[----:B------:R-:W5:Y:S01]  /*1400*/  LDG.E.64.CONSTANT R8, desc[UR6][R26.64+0x5000] ;  /* 0x005000061a087981 */ /* 0x000f62000c1e9b00 */
[----:B0-----:R-:W-:Y:S01]  /*1410*/  MOV R3, R24 ;  /* 0x0000001800037202 */ /* 0x001fe20000000f00 */
[----:B--2---:R-:W-:-:S03]  /*1420*/  FADD R15, R15, R6 ;  /* 0x000000060f0f7221 */ /* 0x004fc60000000000 */
[----:B------:R-:W-:Y:S01]  /*1430*/  IADD3 R6, PT, PT, -R20, R3, RZ ;  /* 0x0000000314067210 */ /* 0x000fe20007ffe1ff */
[----:B---3--:R-:W-:-:S03]  /*1440*/  FADD R0, R22, R0 ;  /* 0x0000000016007221 */ /* 0x008fc60000000000 */
[----:B------:R-:W-:Y:S01]  /*1450*/  ISETP.GE.AND P0, PT, R6, 0x2000, PT ;  /* 0x000020000600780c */ /* 0x000fe20003f06270 */
[----:B----4-:R-:W-:Y:S01]  /*1460*/  FADD R23, R23, R18 ;  /* 0x0000001217177221 */ /* 0x010fe20000000000 */
[----:B-----5:R-:W-:Y:S01]  /*1470*/  FADD R18, R19, R16 ;  /* 0x0000001013127221 */ /* 0x020fe20000000000 */
        /* <DEDUP_REMOVED lines=10> */
[----:B------:R-:W-:-:S04]  /*1520*/  FADD R11, R0, R11 ;  /* 0x0000000b000b7221 */ /* 0x000fc80000000000 */
[----:B------:R-:W-:Y:S01]  /*1530*/  FADD R0, R7, R11 ;  /* 0x0000000b07007221 */ /* 0x000fe20000000000 */
[----:B------:R-:W-:Y:S06]  /*1540*/  @!P0 BRA `(.L_x_2904) ;  /* 0x0000000800308947 */ /* 0x000fec0003800000 */
[----:B------:R-:W-:-:S04]  /*1550*/  IADD3 R20, PT, PT, R20, 0x2000, RZ ;  /* 0x0000200014147810 */ /* 0x000fc80007ffe0ff */
[----:B------:R-:W-:-:S13]  /*1560*/  ISETP.GT.AND P0, PT, R20, R21, PT ;  /* 0x000000151400720c */ /* 0x000fda0003f04270 */
[----:B------:R-:W-:Y:S05]  /*1570*/  @!P0 BRA `(.L_x_2905) ;  /* 0xfffffffc00808947 */ /* 0x000fea000383ffff */
.L_x_2903:
        /* <DEDUP_REMOVED lines=20> */
.L_x_2909:
        /* <DEDUP_REMOVED lines=8> */
.L_x_2908:
[----:B------:R-:W-:Y:S05]  /*1740*/  BSYNC.RECONVERGENT B2 ;  /* 0x0000000000027941 */ /* 0x000fea0003800200 */
.L_x_2907:
[----:B------:R-:W-:Y:S05]  /*1750*/  @!P1 BRA `(.L_x_2906) ;  /* 0x0000000400a89947 */ /* 0x000fea0003800000 */
[----:B------:R-:W0:Y:S01]  /*1760*/  LDCU.64 UR4, c[0x0][0x380] ;  /* 0x00007000ff0477ac */ /* 0x000e220008000a00 */
[----:B------:R-:W-:Y:S01]  /*1770*/  IADD3 R5, PT, PT, R11, -R10, RZ ;  /* 0x8000000a0b057210 */ /* 0x000fe20007ffe0ff */
[----:B------:R-:W-:Y:S01]  /*1780*/  BSSY.RECONVERGENT B2, `(.L_x_2910) ;  /* 0x000003b000027945 */ /* 0x000fe20003800200 */
[----:B------:R-:W-:Y:S02]  /*1790*/  IADD3 R3, P0, PT, R10, R20, RZ ;  /* 0x000000140a037210 */ /* 0x000fe40007f1e0ff */
[----:B------:R-:W-:Y:S02]  /*17a0*/  ISETP.GT.AND P1, PT, R5, 0x1800, PT ;  /* 0x000018000500780c */ /* 0x000fe40003f24270 */
[----:B------:R-:W-:Y:S02]  /*17b0*/  IADD3.X R6, PT, PT, RZ, RZ, RZ, P0, !PT ;  /* 0x000000ffff067210 */ /* 0x000fe400007fe4ff */
[----:B0-----:R-:W-:-:S04]  /*17c0*/  LEA R4, P0, R3, UR4, 0x2 ;  /* 0x0000000403047c11 */ /* 0x001fc8000f8010ff */
[----:B------:R-:W-:Y:S02]  /*17d0*/  LEA.HI.X R3, R3, UR5, R6, 0x2, P0 ;  /* 0x0000000503037c11 */ /* 0x000fe400080f1406 */
[----:B------:R-:W-:-:S04]  /*17e0*/  IADD3 R4, P0, PT, R4, 0x1000, RZ ;  /* 0x0000100004047810 */ /* 0x000fc80007f1e0ff */
[----:B------:R-:W-:Y:S02]  /*17f0*/  IADD3.X R5, PT, PT, RZ, R3, RZ, P0, !PT ;  /* 0x00000003ff057210 */ /* 0x000fe400007fe4ff */
[----:B------:R-:W-:Y:S02]  /*1800*/  PLOP3.LUT P0, PT, PT, PT, PT, 0x80, 0x8 ;  /* 0x000000000008781c */ /* 0x000fe40003f0f070 */
[----:B------:R-:W-:Y:S01]  /*1810*/  IADD3 R3, PT, PT, R10, R20, RZ ;  /* 0x000000140a037210 */ /* 0x000fe20007ffe0ff */
[----:B------:R-:W-:Y:S10]  /*1820*/  @!P1 BRA `(.L_x_2911) ;  /* 0x0000000000c09947 */ /* 0x000ff40003800000 */
[----:B------:R-:W-:Y:S02]  /*1830*/  PLOP3.LUT P0, PT, PT, PT, PT, 0x8, 0x80 ;  /* 0x000000000080781c */ /* 0x000fe40003f0e170 */
[----:B------:R-:W-:-:S11]  /*1840*/  IADD3 R13, PT, PT, R11, -0x1800, RZ ;  /* 0xffffe8000b0d7810 */ /* 0x000fd60007ffe0ff */
.L_x_2912:
        /* <DEDUP_REMOVED lines=46> */
.L_x_2911:
[----:B------:R-:W-:Y:S05]  /*1b30*/  BSYNC.RECONVERGENT B2 ;  /* 0x0000000000027941 */ /* 0x000fea0003800200 */
.L_x_2910:
        /* <DEDUP_REMOVED lines=31> */
.L_x_2914:
[----:B------:R-:W-:Y:S05]  /*1d30*/  BSYNC.RECONVERGENT B2 ;  /* 0x0000000000027941 */ /* 0x000fea0003800200 */
.L_x_2913:
        /* <DEDUP_REMOVED lines=9> */
[----:B----4-:R-:W-:-:S04]  /*1dd0*/  FADD R0, R0, R3 ;  /* 0x0000000300007221 */ /* 0x010fc80000000000 */
[----:B--2---:R-:W-:-:S04]  /*1de0*/  FADD R0, R0, R9 ;  /* 0x0000000900007221 */ /* 0x004fc80000000000 */
[----:B---3--:R-:W-:-:S07]  /*1df0*/  FADD R0, R0, R11 ;  /* 0x0000000b00007221 */ /* 0x008fce0000000000 */
.L_x_2906:
[----:B------:R-:W-:Y:S05]  /*1e00*/  BSYNC.RECONVERGENT B1 ;  /* 0x0000000000017941 */ /* 0x000fea0003800200 */
.L_x_2904:
        /* <DEDUP_REMOVED lines=32> */
[----:B---3--:R-:W0:Y:S04]  /*2010*/  LDS.128 R4, [UR4+0x10] ;  /* 0x00001004ff047984 */ /* 0x008e280008000c00 */
        /* <DEDUP_REMOVED lines=19> */
.L_x_2887:
        /* <DEDUP_REMOVED lines=12> */
.L_x_2917:
[----:B------:R-:W-:Y:S05]  /*2210*/  BSYNC.RECONVERGENT B1 ;  /* 0x0000000000017941 */ /* 0x000fea0003800200 */
.L_x_2916:
        /* <DEDUP_REMOVED lines=16> */
.L_x_2922:
        /* <DEDUP_REMOVED lines=9> */
.L_x_2921:
[----:B------:R-:W-:Y:S05]  /*23b0*/  BSYNC.RECONVERGENT B2 ;  /* 0x0000000000027941 */ /* 0x000fea0003800200 */
.L_x_2920:
        /* <DEDUP_REMOVED lines=8> */
.L_x_2925:
        /* <DEDUP_REMOVED lines=43> */
.L_x_2924:
[----:B------:R-:W-:Y:S05]  /*26f0*/  BSYNC.RECONVERGENT B2 ;  /* 0x0000000000027941 */ /* 0x000fea0003800200 */
.L_x_2923:
        /* <DEDUP_REMOVED lines=26> */
.L_x_2927:
[----:B------:R-:W-:Y:S05]  /*28a0*/  BSYNC.RECONVERGENT B2 ;  /* 0x0000000000027941 */ /* 0x000fea0003800200 */
.L_x_2926:
        /* <DEDUP_REMOVED lines=12> */
.L_x_2919:
[----:B------:R-:W-:Y:S05]  /*2970*/  BSYNC.RECONVERGENT B1 ;  /* 0x0000000000017941 */ /* 0x000fea0003800200 */
.L_x_2918:
[----:B------:R-:W-:Y:S02]  /*2980*/  ISETP.GE.AND P0, PT, R3, 0x200, PT ;  /* 0x000002000300780c */ /* 0x000fe40003f06270 */
[----:B0----5:R-:W-:-:S11]  /*2990*/  MOV R5, R0 ;  /* 0x0000000000057202 */ /* 0x021fd60000000f00 */
[----:B------:R-:W-:Y:S05]  /*29a0*/  @!P0 BRA `(.L_x_2928) ;  /* 0x0000000000d08947 */ /* 0x000fea0003800000 */
[----:B------:R-:W0:Y:S01]  /*29b0*/  S2R R7, SR_LANEID ;  /* 0x0000000000077919 */ /* 0x000e220000000000 */
        /* <DEDUP_REMOVED lines=31> */
[----:B--2---:R-:W0:Y:S04]  /*2bb0*/  LDS.128 R4, [UR4+0x10] ;  /* 0x00001004ff047984 */ /* 0x004e280008000c00 */
        /* <DEDUP_REMOVED lines=19> */
.L_x_2928:
[----:B------:R-:W0:Y:S01]  /*2cf0*/  S2R R4, SR_LANEID ;  /* 0x0000000000047919 */ /* 0x000e220000000000 */
[----:B------:R-:W-:-:S04]  /*2d00*/  LOP3.LUT R0, R2, 0x3e0, RZ, 0xc0, !PT ;  /* 0x000003e002007812 */ /* 0x000fc800078ec0ff */
        /* <DEDUP_REMOVED lines=44> */
[----:B-1----:R-:W1:Y:S04]  /*2fd0*/  LDS.128 R4, [UR4+0x20] ;  /* 0x00002004ff047984 */ /* 0x002e680008000c00 */
        /* <DEDUP_REMOVED lines=29> */
.L_x_2915:
        /* <DEDUP_REMOVED lines=28> */
[----:B------:R-:W-:Y:S02]  /*3370*/  HFMA2 R11, -RZ, RZ, 0, 0.0078125 ;  /* 0x00002000ff0b7431 */ /* 0x000fe400000001ff */
[----:B------:R-:W-:-:S04]  /*3380*/  FADD R15, R14, R15 ;  /* 0x0000000f0e0f7221 */ /* 0x000fc80000000000 */
        /* <DEDUP_REMOVED lines=10> */
.L_x_2931:
[----:B------:R-:W-:-:S05]  /*3430*/  IMAD.WIDE R2, R11, 0x4, R4 ;  /* 0x000000040b027825 */ /* 0x000fca00078e0204 */
        /* <DEDUP_REMOVED lines=15> */
[----:B------:R0:W5:Y:S02]  /*3530*/  LDG.E.CONSTANT R18, desc[UR6][R2.64+0x7800] ;  /* 0x0078000602127981 */ /* 0x000164000c1e9900 */
[----:B0-----:R-:W-:-:S04]  /*3540*/  MOV R3, R7 ;  /* 0x0000000700037202 */ /* 0x001fc80000000f00 */
[----:B------:R-:W-:-:S04]  /*3550*/  IADD3 R2, PT, PT, -R11, R3, RZ ;  /* 0x000000030b027210 */ /* 0x000fc80007ffe1ff */
[----:B------:R-:W-:Y:S01]  /*3560*/  ISETP.GE.AND P0, PT, R2, 0x2000, PT ;  /* 0x000020000200780c */ /* 0x000fe20003f06270 */
        /* <DEDUP_REMOVED lines=13> */
[----:B------:R-:W-:-:S04]  /*3640*/  FADD R15, R15, R12 ;  /* 0x0000000c0f0f7221 */ /* 0x000fc80000000000 */
[----:B------:R-:W-:-:S04]  /*3650*/  FADD R15, R0, R15 ;  /* 0x0000000f000f7221 */ /* 0x000fc80000000000 */
[----:B------:R-:W-:Y:S01]  /*3660*/  FADD R0, R18, R15 ;  /* 0x0000000f12007221 */ /* 0x000fe20000000000 */
[----:B------:R-:W-:Y:S06]  /*3670*/  @!P0 BRA `(.L_x_2930) ;  /* 0x0000000800308947 */ /* 0x000fec0003800000 */
[----:B------:R-:W-:-:S04]  /*3680*/  IADD3 R11, PT, PT, R11, 0x2000, RZ ;  /* 0x000020000b0b7810 */ /* 0x000fc80007ffe0ff */
[----:B------:R-:W-:-:S13]  /*3690*/  ISETP.GT.AND P0, PT, R11, R6, PT ;  /* 0x000000060b00720c */ /* 0x000fda0003f04270 */
[----:B------:R-:W-:Y:S05]  /*36a0*/  @!P0 BRA `(.L_x_2931) ;  /* 0xfffffffc00608947 */ /* 0x000fea000383ffff */
.L_x_2929:
        /* <DEDUP_REMOVED lines=20> */
.L_x_2935:
        /* <DEDUP_REMOVED lines=8> */
.L_x_2934:
[----:B------:R-:W-:Y:S05]  /*3870*/  BSYNC.RECONVERGENT B2 ;  /* 0x0000000000027941 */ /* 0x000fea0003800200 */
.L_x_2933:
        /* <DEDUP_REMOVED lines=16> */
.L_x_2938:
        /* <DEDUP_REMOVED lines=46> */
.L_x_2937:
[----:B------:R-:W-:Y:S05]  /*3c60*/  BSYNC.RECONVERGENT B2 ;  /* 0x0000000000027941 */ /* 0x000fea0003800200 */
.L_x_2936:
        /* <DEDUP_REMOVED lines=31> */
.L_x_2940:
[----:B------:R-:W-:Y:S05]  /*3e60*/  BSYNC.RECONVERGENT B2 ;  /* 0x0000000000027941 */ /* 0x000fea0003800200 */
.L_x_2939:
        /* <DEDUP_REMOVED lines=12> */
.L_x_2932:
[----:B------:R-:W-:Y:S05]  /*3f30*/  BSYNC.RECONVERGENT B1 ;  /* 0x0000000000017941 */ /* 0x000fea0003800200 */
.L_x_2930:
        /* <DEDUP_REMOVED lines=50> */
[----:B------:R-:W-:-:S07]  /*4260*/  FADD R0, R18, R19 ;  /* 0x0000001312007221 */ /* 0x000fce0000000000 */
.L_x_2902:
[----:B------:R-:W-:Y:S05]  /*4270*/  BSYNC.RECONVERGENT B0 ;  /* 0x0000000000007941 */ /* 0x000fea0003800200 */
.L_x_2886:
[----:B------:R-:W-:Y:S05]  /*4280*/  @P0 EXIT ;  /* 0x000000000000094d */ /* 0x000fea0003800000 */
[----:B0-23--:R-:W0:Y:S01]  /*4290*/  LDC.64 R2, c[0x0][0x388] ;  /* 0x0000e200ff027b82 */ /* 0x00de220000000a00 */
[----:B------:R-:W4:Y:S02]  /*42a0*/  LDCU UR4, c[0x0][0x398] ;  /* 0x00007300ff0477ac */ /* 0x000f240008000800 */
[----:B----4-:R-:W-:-:S05]  /*42b0*/  FADD R5, R0, UR4 ;  /* 0x0000000400057e21 */ /* 0x010fca0008000000 */
[----:B0-----:R-:W-:Y:S01]  /*42c0*/  STG.E desc[UR6][R2.64], R5 ;  /* 0x0000000502007986 */ /* 0x001fe2000c101906 */
[----:B------:R-:W-:Y:S05]  /*42d0*/  EXIT ;  /* 0x000000000000794d */ /* 0x000fea0003800000 */
.L_x_2941:
        /* <DEDUP_REMOVED lines=10> */
.L_x_5781:


//--------------------- .text._ZN3cub18CUB_300001_SM_10006detail6reduce18DeviceReduceKernelINS2_10policy_hubIfjN4cuda3std3__44plusIfEEE10Policy1000EN6thrust24THRUST_300001_SM_1000_NS6detail15normal_iteratorINSD_10device_ptrI6float2EEEEjS9_f27Point_To_Trajectory_FunctorEEvT0_PT3_T1_NS0_13GridEvenShareISO_EET2_T4_ --------------------------
	.section	.text._ZN3cub18CUB_300001_SM_10006detail6reduce18DeviceReduceKernelINS2_10policy_hubIfjN4cuda3std3__44plusIfEEE10Policy1000EN6thrust24THRUST_300001_SM_1000_NS6detail15normal_iteratorINSD_10device_ptrI6float2EEEEjS9_f27Point_To_Trajectory_FunctorEEvT0_PT3_T1_NS0_13GridEvenShareISO_EET2_T4_,"ax",@progbits
	.align	128
        .global         _ZN3cub18CUB_300001_SM_10006detail6reduce18DeviceReduceKernelINS2_10policy_hubIfjN4cuda3std3__44plusIfEEE10Policy1000EN6thrust24THRUST_300001_SM_1000_NS6detail15normal_iteratorINSD_10device_ptrI6float2EEEEjS9_f27Point_To_Trajectory_FunctorEEvT0_PT3_T1_NS0_13GridEvenShareISO_EET2_T4_
        .type           _ZN3cub18CUB_300001_SM_10006detail6reduce18DeviceReduceKernelINS2_10policy_hubIfjN4cuda3std3__44plusIfEEE10Policy1000EN6thrust24THRUST_300001_SM_1000_NS6detail15normal_iteratorINSD_10device_ptrI6float2EEEEjS9_f27Point_To_Trajectory_FunctorEEvT0_PT3_T1_NS0_13GridEvenShareISO_EET2_T4_,@function
        .size           _ZN3cub18CUB_300001_SM_10006detail6reduce18DeviceReduceKernelINS2_10policy_hubIfjN4cuda3std3__44plusIfEEE10Policy1000EN6thrust24THRUST_300001_SM_1000_NS6detail15normal_iteratorINSD_10device_ptrI6float2EEEEjS9_f27Point_To_Trajectory_FunctorEEvT0_PT3_T1_NS0_13GridEvenShareISO_EET2_T4_,(.L_x_5775 - _ZN3cub18CUB_300001_SM_10006detail6reduce18DeviceReduceKernelINS2_10policy_hubIfjN4cuda3std3__44plusIfEEE10Policy1000EN6thrust24THRUST_300001_SM_1000_NS6detail15normal_iteratorINSD_10device_ptrI6float2EEEEjS9_f27Point_To_Trajectory_FunctorEEvT0_PT3_T1_NS0_13GridEvenShareISO_EET2_T4_)
        .other          _ZN3cub18CUB_300001_SM_10006detail6reduce18DeviceReduceKernelINS2_10policy_hubIfjN4cuda3std3__44plusIfEEE10Policy1000EN6thrust24THRUST_300001_SM_1000_NS6detail15normal_iteratorINSD_10device_ptrI6float2EEEEjS9_f27Point_To_Trajectory_FunctorEEvT0_PT3_T1_NS0_13GridEvenShareISO_EET2_T4_,@"STO_CUDA_ENTRY STV_DEFAULT"
_ZN3cub18CUB_300001_SM_10006detail6reduce18DeviceReduceKernelINS2_10policy_hubIfjN4cuda3std3__44plusIfEEE10Policy1000EN6thrust24THRUST_300001_SM_1000_NS6detail15normal_iteratorINSD_10device_ptrI6float2EEEEjS9_f27Point_To_Trajectory_FunctorEEvT0_PT3_T1_NS0_13GridEvenShareISO_EET2_T4_:
.text._ZN3cub18CUB_300001_SM_10006detail6reduce18DeviceReduceKernelINS2_10policy_hubIfjN4cuda3std3__44plusIfEEE10Policy1000EN6thrust24THRUST_300001_SM_1000_NS6detail15normal_iteratorINSD_10device_ptrI6float2EEEEjS9_f27Point_To_Trajectory_FunctorEEvT0_PT3_T1_NS0_13GridEvenShareISO_EET2_T4_:
[----:B------:R-:W0:Y:S01]  /*0000*/  LDC R1, c[0x0][0x37c] ;  /* 0x0000df00ff017b82 */ /* 0x000e220000000800 */
[----:B------:R-:W1:Y:S07]  /*0010*/  S2R R22, SR_CTAID.X ;  /* 0x0000000000167919 */ /* 0x000e6e0000002500 */
[----:B------:R-:W1:Y:S01]  /*0020*/  LDC R37, c[0x0][0x3a8] ;  /* 0x0000ea00ff257b82 */ /* 0x000e620000000800 */
[----:B------:R-:W2:Y:S01]  /*0030*/  LDCU.64 UR6, c[0x0][0x358] ;  /* 0x00006b00ff0677ac */ /* 0x000ea20008000a00 */
[----:B------:R-:W-:Y:S01]  /*0040*/  BSSY.RECONVERGENT B0, `(.L_x_2942) ;  /* 0x0003244000007945 */ /* 0x000fe20003800200 */
[----:B0-----:R-:W-:Y:S01]  /*0050*/  IADD3 R1, PT, PT, R1, -0x8, RZ ;  /* 0xfffffff801017810 */ /* 0x001fe20007ffe0ff */
[----:B-1----:R-:W-:-:S05]  /*0060*/  IMAD R37, R22, -0x2000, R37 ;  /* 0xffffe00016257824 */ /* 0x002fca00078e0225 */
[----:B------:R-:W-:-:S13]  /*0070*/  ISETP.GT.U32.AND P0, PT, R37, 0x1fff, PT ;  /* 0x00001fff2500780c */ /* 0x000fda0003f04070 */
[----:B--2---:R-:W-:Y:S05]  /*0080*/  @P0 BRA `(.L_x_2943) ;  /* 0x0000003800c00947 */ /* 0x004fea0003800000 */
[----:B------:R-:W0:Y:S01]  /*0090*/  S2R R26, SR_TID.X ;  /* 0x00000000001a7919 */ /* 0x000e220000002100 */
[----:B------:R-:W-:Y:S01]  /*00a0*/  BSSY.RECONVERGENT B1, `(.L_x_2944) ;  /* 0x0000171000017945 */ /* 0x000fe20003800200 */
[----:B------:R-:W-:Y:S01]  /*00b0*/  HFMA2 R18, -RZ, RZ, 0, 0 ;  /* 0x00000000ff127431 */ /* 0x000fe200000001ff */
[----:B0-----:R-:W-:Y:S02]  /*00c0*/  ISETP.GE.U32.AND P0, PT, R26, R37, PT ;  /* 0x000000251a00720c */ /* 0x001fe40003f06070 */
[----:B------:R-:W-:-:S11]  /*00d0*/  MOV R6, R26 ;  /* 0x0000001a00067202 */ /* 0x000fd60000000f00 */
[----:B------:R-:W-:Y:S05]  /*00e0*/  @P0 BRA `(.L_x_2945) ;  /* 0x0000001400b00947 */ /* 0x000fea0003800000 */
[----:B------:R-:W0:Y:S01]  /*00f0*/  LDC R2, c[0x0][0x3c8] ;  /* 0x0000f200ff027b82 */ /* 0x000e220000000800 */
[----:B------:R-:W-:Y:S02]  /*0100*/  LEA R3, R22, R26, 0xd ;  /* 0x0000001a16037211 */ /* 0x000fe400078e68ff */
        /* <DEDUP_REMOVED lines=16> */
.L_x_2968:
        /* <DEDUP_REMOVED lines=25> */
[----:B------:R-:W-:Y:S05]  /*03a0*/  CALL.REL.NOINC `($__internal_5_$__cuda_sm3x_div_rn_noftz_f32_slowpath) ;  /* 0x0000032000ac7944 */ /* 0x000fea0003c00000 */
.L_x_2949:
[----:B------:R-:W-:Y:S05]  /*03b0*/  BSYNC.RECONVERGENT B4 ;  /* 0x0000000000047941 */ /* 0x000fea0003800200 */
.L_x_2948:
        /* <DEDUP_REMOVED lines=14> */
[----:B------:R-:W-:Y:S05]  /*04a0*/  CALL.REL.NOINC `($__internal_4_$__cuda_sm20_sqrt_rn_f32_slowpath) ;  /* 0x0000032000107944 */ /* 0x000fea0003c00000 */
[----:B------:R-:W-:Y:S05]  /*04b0*/  BRA `(.L_x_2952) ;  /* 0x0000000000107947 */ /* 0x000fea0003800000 */
.L_x_2951:
[----:B------:R-:W-:Y:S01]  /*04c0*/  FMUL.FTZ R0, R7, R2 ;  /* 0x0000000207007220 */ /* 0x000fe20000410000 */
[----:B------:R-:W-:-:S03]  /*04d0*/  FMUL.FTZ R2, R2, 0.5 ;  /* 0x3f00000002027820 */ /* 0x000fc60000410000 */
[----:B------:R-:W-:-:S04]  /*04e0*/  FFMA R7, -R0, R0, R7 ;  /* 0x0000000000077223 */ /* 0x000fc80000000107 */
[----:B------:R-:W-:-:S07]  /*04f0*/  FFMA R0, R7, R2, R0 ;  /* 0x0000000207007223 */ /* 0x000fce0000000000 */
.L_x_2952:
[----:B------:R-:W-:Y:S05]  /*0500*/  BSYNC.RECONVERGENT B2 ;  /* 0x0000000000027941 */ /* 0x000fea0003800200 */
.L_x_2950:
        /* <DEDUP_REMOVED lines=24> */
.L_x_2954:
[----:B------:R-:W-:Y:S05]  /*0690*/  BSYNC.RECONVERGENT B4 ;  /* 0x0000000000047941 */ /* 0x000fea0003800200 */
.L_x_2953:
        /* <DEDUP_REMOVED lines=16> */
.L_x_2956:
[----:B------:R-:W-:Y:S01]  /*07a0*/  FMUL.FTZ R0, R7, R2 ;  /* 0x0000000207007220 */ /* 0x000fe20000410000 */
[----:B------:R-:W-:-:S03]  /*07b0*/  FMUL.FTZ R2, R2, 0.5 ;  /* 0x3f00000002027820 */ /* 0x000fc60000410000 */
[----:B------:R-:W-:-:S04]  /*07c0*/  FFMA R7, -R0, R0, R7 ;  /* 0x0000000000077223 */ /* 0x000fc80000000107 */
[----:B------:R-:W-:-:S07]  /*07d0*/  FFMA R0, R7, R2, R0 ;  /* 0x0000000207007223 */ /* 0x000fce0000000000 */
.L_x_2957:
[----:B------:R-:W-:Y:S05]  /*07e0*/  BSYNC.RECONVERGENT B2 ;  /* 0x0000000000027941 */ /* 0x000fea0003800200 */
.L_x_2955:
        /* <DEDUP_REMOVED lines=24> */
.L_x_2959:
[----:B------:R-:W-:Y:S05]  /*0970*/  BSYNC.RECONVERGENT B4 ;  /* 0x0000000000047941 */ /* 0x000fea0003800200 */
.L_x_2958:
        /* <DEDUP_REMOVED lines=16> */
.L_x_2961:
[----:B------:R-:W-:Y:S01]  /*0a80*/  FMUL.FTZ R0, R7, R2 ;  /* 0x0000000207007220 */ /* 0x000fe20000410000 */
[----:B------:R-:W-:-:S03]  /*0a90*/  FMUL.FTZ R2, R2, 0.5 ;  /* 0x3f00000002027820 */ /* 0x000fc60000410000 */
[----:B------:R-:W-:-:S04]  /*0aa0*/  FFMA R7, -R0, R0, R7 ;  /* 0x0000000000077223 */ /* 0x000fc80000000107 */
[----:B------:R-:W-:-:S07]  /*0ab0*/  FFMA R0, R7, R2, R0 ;  /* 0x0000000207007223 */ /* 0x000fce0000000000 */
.L_x_2962:
[----:B------:R-:W-:Y:S05]  /*0ac0*/  BSYNC.RECONVERGENT B2 ;  /* 0x0000000000027941 */ /* 0x000fea0003800200 */
.L_x_2960:
        /* <DEDUP_REMOVED lines=24> */
.L_x_2964:
[----:B------:R-:W-:Y:S05]  /*0c50*/  BSYNC.RECONVERGENT B4 ;  /* 0x0000000000047941 */ /* 0x000fea0003800200 */
.L_x_2963:
        /* <DEDUP_REMOVED lines=16> */
.L_x_2966:
[----:B------:R-:W-:Y:S01]  /*0d60*/  FMUL.FTZ R0, R5, R2 ;  /* 0x0000000205007220 */ /* 0x000fe20000410000 */
[----:B------:R-:W-:-:S03]  /*0d70*/  FMUL.FTZ R2, R2, 0.5 ;  /* 0x3f00000002027820 */ /* 0x000fc60000410000 */
[----:B------:R-:W-:-:S04]  /*0d80*/  FFMA R5, -R0, R0, R5 ;  /* 0x0000000000057223 */ /* 0x000fc80000000105 */
[----:B------:R-:W-:-:S07]  /*0d90*/  FFMA R0, R5, R2, R0 ;  /* 0x0000000205007223 */ /* 0x000fce0000000000 */
.L_x_2967:
[----:B------:R-:W-:Y:S05]  /*0da0*/  BSYNC.RECONVERGENT B2 ;  /* 0x0000000000027941 */ /* 0x000fea0003800200 */
.L_x_2965:
[----:B------:R-:W-:-:S04]  /*0db0*/  FSETP.GEU.AND P0, PT, R0, R18, PT ;  /* 0x000000120000720b */ /* 0x000fc80003f0e000 */
[----:B------:R-:W-:Y:S01]  /*0dc0*/  FSEL R18, R0, R18, !P0 ;  /* 0x0000001200127208 */ /* 0x000fe20004000000 */
[----:B------:R-:W-:Y:S08]  /*0dd0*/  @P3 BRA `(.L_x_2968) ;  /* 0xfffffff4000c3947 */ /* 0x000ff0000383ffff */
.L_x_2947:
        /* <DEDUP_REMOVED lines=29> */
.L_x_2971:
[----:B------:R-:W-:Y:S05]  /*0fb0*/  BSYNC.RECONVERGENT B4 ;  /* 0x0000000000047941 */ /* 0x000fea0003800200 */
.L_x_2970:
        /* <DEDUP_REMOVED lines=16> */
.L_x_2973:
[----:B------:R-:W-:Y:S01]  /*10c0*/  FMUL.FTZ R0, R3, R2 ;  /* 0x0000000203007220 */ /* 0x000fe20000410000 */
[----:B------:R-:W-:-:S03]  /*10d0*/  FMUL.FTZ R2, R2, 0.5 ;  /* 0x3f00000002027820 */ /* 0x000fc60000410000 */
[----:B------:R-:W-:-:S04]  /*10e0*/  FFMA R3, -R0, R0, R3 ;  /* 0x0000000000037223 */ /* 0x000fc80000000103 */
[----:B------:R-:W-:-:S07]  /*10f0*/  FFMA R0, R3, R2, R0 ;  /* 0x0000000203007223 */ /* 0x000fce0000000000 */
.L_x_2974:
[----:B------:R-:W-:Y:S05]  /*1100*/  BSYNC.RECONVERGENT B2 ;  /* 0x0000000000027941 */ /* 0x000fea0003800200 */
.L_x_2972:
        /* <DEDUP_REMOVED lines=27> */
.L_x_2976:
[----:B------:R-:W-:Y:S05]  /*12c0*/  BSYNC.RECONVERGENT B4 ;  /* 0x0000000000047941 */ /* 0x000fea0003800200 */
.L_x_2975:
        /* <DEDUP_REMOVED lines=16> */
.L_x_2978:
[----:B------:R-:W-:Y:S01]  /*13d0*/  FMUL.FTZ R0, R3, R2 ;  /* 0x0000000203007220 */ /* 0x000fe20000410000 */
[----:B------:R-:W-:-:S03]  /*13e0*/  FMUL.FTZ R2, R2, 0.5 ;  /* 0x3f00000002027820 */ /* 0x000fc60000410000 */
[----:B------:R-:W-:-:S04]  /*13f0*/  FFMA R3, -R0, R0, R3 ;  /* 0x0000000000037223 */ /* 0x000fc80000000103 */
[----:B------:R-:W-:-:S07]  /*1400*/  FFMA R0, R3, R2, R0 ;  /* 0x0000000203007223 */ /* 0x000fce0000000000 */
.L_x_2979:
[----:B------:R-:W-:Y:S05]  /*1410*/  BSYNC.RECONVERGENT B2 ;  /* 0x0000000000027941 */ /* 0x000fea0003800200 */
.L_x_2977:
[C---:B------:R-:W-:Y:S02]  /*1420*/  FSETP.GEU.AND P0, PT, R0.reuse, R18, PT ;  /* 0x000000120000720b */ /* 0x040fe40003f0e000 */
[----:B------:R-:W-:Y:S02]  /*1430*/  IADD3 R19, PT, PT, -R19, R8, RZ ;  /* 0x0000000813137210 */ /* 0x000fe40007ffe1ff */
[----:B------:R-:W-:-:S09]  /*1440*/  FSEL R18, R0, R18, !P0 ;  /* 0x0000001200127208 */ /* 0x000fd20004000000 */
.L_x_2969:
        /* <DEDUP_REMOVED lines=29> */
.L_x_2981:
[----:B------:R-:W-:Y:S05]  /*1620*/  BSYNC.RECONVERGENT B4 ;  /* 0x0000000000047941 */ /* 0x000fea0003800200 */
.L_x_2980:
        /* <DEDUP_REMOVED lines=16> */
.L_x_2983:
[----:B------:R-:W-:Y:S01]  /*1730*/  FMUL.FTZ R0, R3, R2 ;  /* 0x0000000203007220 */ /* 0x000fe20000410000 */
[----:B------:R-:W-:-:S03]  /*1740*/  FMUL.FTZ R2, R2, 0.5 ;  /* 0x3f00000002027820 */ /* 0x000fc60000410000 */
[----:B------:R-:W-:-:S04]  /*1750*/  FFMA R3, -R0, R0, R3 ;  /* 0x0000000000037223 */ /* 0x000fc80000000103 */
[----:B------:R-:W-:-:S07]  /*1760*/  FFMA R0, R3, R2, R0 ;  /* 0x0000000203007223 */ /* 0x000fce0000000000 */
.L_x_2984:
[----:B------:R-:W-:Y:S05]  /*1770*/  BSYNC.RECONVERGENT B2 ;  /* 0x0000000000027941 */ /* 0x000fea0003800200 */
.L_x_2982:
[----:B------:R-:W-:-:S04]  /*1780*/  FSETP.GEU.AND P0, PT, R0, R18, PT ;  /* 0x000000120000720b */ /* 0x000fc80003f0e000 */
[----:B------:R-:W-:-:S09]  /*1790*/  FSEL R18, R0, R18, !P0 ;  /* 0x0000001200127208 */ /* 0x000fd20004000000 */
.L_x_2946:
[----:B------:R-:W-:-:S07]  /*17a0*/  IADD3 R6, PT, PT, R26, 0x200, RZ ;  /* 0x000002001a067810 */ /* 0x000fce0007ffe0ff */
.L_x_2945:
[----:B------:R-:W-:Y:S05]  /*17b0*/  BSYNC.RECONVERGENT B1 ;  /* 0x0000000000017941 */ /* 0x000fea0003800200 */
.L_x_2944:
[----:B------:R-:W-:Y:S01]  /*17c0*/  ISETP.GE.U32.AND P0, PT, R6, R37, PT ;  /* 0x000000250600720c */ /* 0x000fe20003f06070 */
[----:B------:R-:W-:-:S12]  /*17d0*/  BSSY.RECONVERGENT B1, `(.L_x_2985) ;  /* 0x00001b8000017945 */ /* 0x000fd80003800200 */
[----:B------:R-:W-:Y:S05]  /*17e0*/  @P0 BRA `(.L_x_2986) ;  /* 0x0000001800d80947 */ /* 0x000fea0003800000 */
[----:B------:R-:W0:Y:S02]  /*17f0*/  LDC R0, c[0x0][0x3c8] ;  /* 0x0000f200ff007b82 */ /* 0x000e240000000800 */
[----:B0-----:R-:W-:-:S13]  /*1800*/  ISETP.GE.AND P0, PT, R0, 0x1, PT ;  /* 0x000000010000780c */ /* 0x001fda0003f06270 */
[----:B------:R-:W-:Y:S05]  /*1810*/  @!P0 BRA `(.L_x_2987) ;  /* 0x0000001400c48947 */ /* 0x000fea0003800000 */
[----:B------:R-:W0:Y:S01]  /*1820*/  LDC.64 R20, c[0x0][0x3c0] ;  /* 0x0000f000ff147b82 */ /* 0x000e220000000a00 */
[C---:B------:R-:W-:Y:S02]  /*1830*/  LOP3.LUT R24, R0.reuse, 0x7ffffffc, RZ, 0xc0, !PT ;  /* 0x7ffffffc00187812 */ /* 0x040fe400078ec0ff */
[----:B------:R-:W-:Y:S02]  /*1840*/  IADD3 R25, PT, PT, R0, -0x1, RZ ;  /* 0xffffffff00197810 */ /* 0x000fe40007ffe0ff */
[----:B------:R-:W-:Y:S02]  /*1850*/  IADD3 R23, PT, PT, -R24, RZ, RZ ;  /* 0x000000ff18177210 */ /* 0x000fe40007ffe1ff */
[----:B0-----:R-:W-:-:S04]  /*1860*/  IADD3 R20, P0, PT, R20, 0x20, RZ ;  /* 0x0000002014147810 */ /* 0x001fc80007f1e0ff */
[----:B------:R-:W-:Y:S02]  /*1870*/  IADD3.X R19, PT, PT, RZ, R21, RZ, P0, !PT ;  /* 0x00000015ff137210 */ /* 0x000fe400007fe4ff */
[----:B------:R-:W-:-:S07]  /*1880*/  LOP3.LUT R21, R0, 0x3, RZ, 0xc0, !PT ;  /* 0x0000000300157812 */ /* 0x000fce00078ec0ff */
.L_x_3027:
[----:B-----5:R-:W0:Y:S01]  /*1890*/  LDC.64 R10, c[0x0][0x380] ;  /* 0x0000e000ff0a7b82 */ /* 0x020e220000000a00 */
[----:B------:R-:W-:-:S05]  /*18a0*/  LEA R3, R22, R6, 0xd ;  /* 0x0000000616037211 */ /* 0x000fca00078e68ff */
[----:B0-----:R-:W-:-:S06]  /*18b0*/  IMAD.WIDE.U32 R10, R3, 0x8, R10 ;  /* 0x00000008030a7825 */ /* 0x001fcc00078e000a */
        /* <DEDUP_REMOVED lines=9> */
.L_x_3009:
[----:B------:R-:W2:Y:S04]  /*1950*/  LDG.E.64 R12, desc[UR6][R4.64+-0x20] ;  /* 0xffffe006040c7981 */ /* 0x000ea8000c1e1b00 */
[----:B------:R-:W3:Y:S01]  /*1960*/  LDG.E.64 R14, desc[UR6][R4.64+-0x18] ;  /* 0xffffe806040e7981 */ /* 0x000ee2000c1e1b00 */
[----:B------:R-:W-:Y:S01]  /*1970*/  IADD3 R3, PT, PT, R3, 0x4, RZ ;  /* 0x0000000403037810 */ /* 0x000fe20007ffe0ff */
[----:B------:R-:W-:Y:S03]  /*1980*/  BSSY.RECONVERGENT B4, `(.L_x_2989) ;  /* 0x0000015000047945 */ /* 0x000fe60003800200 */
[----:B------:R-:W-:Y:S01]  /*1990*/  ISETP.NE.AND P3, PT, R3, RZ, PT ;  /* 0x000000ff0300720c */ /* 0x000fe20003f65270 */
        /* <DEDUP_REMOVED lines=19> */
.L_x_2990:
[----:B------:R-:W-:Y:S05]  /*1ad0*/  BSYNC.RECONVERGENT B4 ;  /* 0x0000000000047941 */ /* 0x000fea0003800200 */
.L_x_2989:
        /* <DEDUP_REMOVED lines=16> */
.L_x_2992:
[----:B------:R-:W-:Y:S01]  /*1be0*/  FMUL.FTZ R0, R7, R2 ;  /* 0x0000000207007220 */ /* 0x000fe20000410000 */
[----:B------:R-:W-:-:S03]  /*1bf0*/  FMUL.FTZ R2, R2, 0.5 ;  /* 0x3f00000002027820 */ /* 0x000fc60000410000 */
[----:B------:R-:W-:-:S04]  /*1c00*/  FFMA R7, -R0, R0, R7 ;  /* 0x0000000000077223 */ /* 0x000fc80000000107 */
[----:B------:R-:W-:-:S07]  /*1c10*/  FFMA R0, R7, R2, R0 ;  /* 0x0000000207007223 */ /* 0x000fce0000000000 */
.L_x_2993:
[----:B------:R-:W-:Y:S05]  /*1c20*/  BSYNC.RECONVERGENT B2 ;  /* 0x0000000000027941 */ /* 0x000fea0003800200 */
.L_x_2991:
        /* <DEDUP_REMOVED lines=24> */
.L_x_2995:
[----:B------:R-:W-:Y:S05]  /*1db0*/  BSYNC.RECONVERGENT B4 ;  /* 0x0000000000047941 */ /* 0x000fea0003800200 */
.L_x_2994:
        /* <DEDUP_REMOVED lines=16> */
.L_x_2997:
[----:B------:R-:W-:Y:S01]  /*1ec0*/  FMUL.FTZ R0, R7, R2 ;  /* 0x0000000207007220 */ /* 0x000fe20000410000 */
[----:B------:R-:W-:-:S03]  /*1ed0*/  FMUL.FTZ R2, R2, 0.5 ;  /* 0x3f00000002027820 */ /* 0x000fc60000410000 */
[----:B------:R-:W-:-:S04]  /*1ee0*/  FFMA R7, -R0, R0, R7 ;  /* 0x0000000000077223 */ /* 0x000fc80000000107 */
[----:B------:R-:W-:-:S07]  /*1ef0*/  FFMA R0, R7, R2, R0 ;  /* 0x0000000207007223 */ /* 0x000fce0000000000 */
.L_x_2998:
[----:B------:R-:W-:Y:S05]  /*1f00*/  BSYNC.RECONVERGENT B2 ;  /* 0x0000000000027941 */ /* 0x000fea0003800200 */
.L_x_2996:
        /* <DEDUP_REMOVED lines=24> */
.L_x_3000:
[----:B------:R-:W-:Y:S05]  /*2090*/  BSYNC.RECONVERGENT B4 ;  /* 0x0000000000047941 */ /* 0x000fea0003800200 */
.L_x_2999:
        /* <DEDUP_REMOVED lines=16> */
.L_x_3002:
[----:B------:R-:W-:Y:S01]  /*21a0*/  FMUL.FTZ R0, R7, R2 ;  /* 0x0000000207007220 */ /* 0x000fe20000410000 */
[----:B------:R-:W-:-:S03]  /*21b0*/  FMUL.FTZ R2, R2, 0.5 ;  /* 0x3f00000002027820 */ /* 0x000fc60000410000 */
[----:B------:R-:W-:-:S04]  /*21c0*/  FFMA R7, -R0, R0, R7 ;  /* 0x0000000000077223 */ /* 0x000fc80000000107 */
[----:B------:R-:W-:-:S07]  /*21d0*/  FFMA R0, R7, R2, R0 ;  /* 0x0000000207007223 */ /* 0x000fce0000000000 */
.L_x_3003:
[----:B------:R-:W-:Y:S05]  /*21e0*/  BSYNC.RECONVERGENT B2 ;  /* 0x0000000000027941 */ /* 0x000fea0003800200 */
.L_x_3001:
        /* <DEDUP_REMOVED lines=24> */
.L_x_3005:
[----:B------:R-:W-:Y:S05]  /*2370*/  BSYNC.RECONVERGENT B4 ;  /* 0x0000000000047941 */ /* 0x000fea0003800200 */
.L_x_3004:
        /* <DEDUP_REMOVED lines=16> */
.L_x_3007:
[----:B------:R-:W-:Y:S01]  /*2480*/  FMUL.FTZ R0, R7, R2 ;  /* 0x0000000207007220 */ /* 0x000fe20000410000 */
[----:B------:R-:W-:-:S03]  /*2490*/  FMUL.FTZ R2, R2, 0.5 ;  /* 0x3f00000002027820 */ /* 0x000fc60000410000 */
[----:B------:R-:W-:-:S04]  /*24a0*/  FFMA R7, -R0, R0, R7 ;  /* 0x0000000000077223 */ /* 0x000fc80000000107 */
[----:B------:R-:W-:-:S07]  /*24b0*/  FFMA R0, R7, R2, R0 ;  /* 0x0000000207007223 */ /* 0x000fce0000000000 */
.L_x_3008:
[----:B------:R-:W-:Y:S05]  /*24c0*/  BSYNC.RECONVERGENT B2 ;  /* 0x0000000000027941 */ /* 0x000fea0003800200 */
.L_x_3006:
[-C--:B------:R-:W-:Y:S02]  /*24d0*/  FSETP.GEU.AND P0, PT, R0, R8.reuse, PT ;  /* 0x000000080000720b */ /* 0x080fe40003f0e000 */
[----:B------:R-:W-:Y:S02]  /*24e0*/  IADD3 R4, P1, PT, R4, 0x40, RZ ;  /* 0x0000004004047810 */ /* 0x000fe40007f3e0ff */
[----:B------:R-:W-:Y:S02]  /*24f0*/  FSEL R8, R0, R8, !P0 ;  /* 0x0000000800087208 */ /* 0x000fe40004000000 */
[----:B------:R-:W-:Y:S01]  /*2500*/  IADD3.X R5, PT, PT, RZ, R5, RZ, P1, !PT ;  /* 0x00000005ff057210 */ /* 0x000fe20000ffe4ff */
[----:B------:R-:W-:Y:S08]  /*2510*/  @P3 BRA `(.L_x_3009) ;  /* 0xfffffff4000c3947 */ /* 0x000ff0000383ffff */
[----:B------:R-:W-:-:S07]  /*2520*/  MOV R3, R24 ;  /* 0x0000001800037202 */ /* 0x000fce0000000f00 */
.L_x_2988:
        /* <DEDUP_REMOVED lines=29> */
.L_x_3013:
[----:B------:R-:W-:Y:S05]  /*2700*/  BSYNC.RECONVERGENT B4 ;  /* 0x0000000000047941 */ /* 0x000fea0003800200 */
.L_x_3012:
        /* <DEDUP_REMOVED lines=16> */
.L_x_3015:
[----:B------:R-:W-:Y:S01]  /*2810*/  FMUL.FTZ R0, R5, R2 ;  /* 0x0000000205007220 */ /* 0x000fe20000410000 */
[----:B------:R-:W-:-:S03]  /*2820*/  FMUL.FTZ R2, R2, 0.5 ;  /* 0x3f00000002027820 */ /* 0x000fc60000410000 */
[----:B------:R-:W-:-:S04]  /*2830*/  FFMA R5, -R0, R0, R5 ;  /* 0x0000000000057223 */ /* 0x000fc80000000105 */
[----:B------:R-:W-:-:S07]  /*2840*/  FFMA R0, R5, R2, R0 ;  /* 0x0000000205007223 */ /* 0x000fce0000000000 */
.L_x_3016:
[----:B------:R-:W-:Y:S05]  /*2850*/  BSYNC.RECONVERGENT B2 ;  /* 0x0000000000027941 */ /* 0x000fea0003800200 */
.L_x_3014:
        /* <DEDUP_REMOVED lines=27> */
.L_x_3018:
[----:B------:R-:W-:Y:S05]  /*2a10*/  BSYNC.RECONVERGENT B4 ;  /* 0x0000000000047941 */ /* 0x000fea0003800200 */
.L_x_3017:
        /* <DEDUP_REMOVED lines=16> */
.L_x_3020:
[----:B------:R-:W-:Y:S01]  /*2b20*/  FMUL.FTZ R0, R5, R2 ;  /* 0x0000000205007220 */ /* 0x000fe20000410000 */
[----:B------:R-:W-:-:S03]  /*2b30*/  FMUL.FTZ R2, R2, 0.5 ;  /* 0x3f00000002027820 */ /* 0x000fc60000410000 */
[----:B------:R-:W-:-:S04]  /*2b40*/  FFMA R5, -R0, R0, R5 ;  /* 0x0000000000057223 */ /* 0x000fc80000000105 */
[----:B------:R-:W-:-:S07]  /*2b50*/  FFMA R0, R5, R2, R0 ;  /* 0x0000000205007223 */ /* 0x000fce0000000000 */
.L_x_3021:
[----:B------:R-:W-:Y:S05]  /*2b60*/  BSYNC.RECONVERGENT B2 ;  /* 0x0000000000027941 */ /* 0x000fea0003800200 */
.L_x_3019:
[C---:B------:R-:W-:Y:S02]  /*2b70*/  FSETP.GEU.AND P0, PT, R0.reuse, R8, PT ;  /* 0x000000080000720b */ /* 0x040fe40003f0e000 */
[----:B------:R-:W-:Y:S02]  /*2b80*/  IADD3 R3, PT, PT, -R3, R12, RZ ;  /* 0x0000000c03037210 */ /* 0x000fe40007ffe1ff */
[----:B------:R-:W-:-:S09]  /*2b90*/  FSEL R8, R0, R8, !P0 ;  /* 0x0000000800087208 */ /* 0x000fd20004000000 */
.L_x_3011:
        /* <DEDUP_REMOVED lines=28> */
.L_x_3023:
[----:B------:R-:W-:Y:S05]  /*2d60*/  BSYNC.RECONVERGENT B4 ;  /* 0x0000000000047941 */ /* 0x000fea0003800200 */
.L_x_3022:
        /* <DEDUP_REMOVED lines=16> */
.L_x_3025:
[----:B------:R-:W-:Y:S01]  /*2e70*/  FMUL.FTZ R0, R3, R2 ;  /* 0x0000000203007220 */ /* 0x000fe20000410000 */
[----:B------:R-:W-:-:S03]  /*2e80*/  FMUL.FTZ R2, R2, 0.5 ;  /* 0x3f00000002027820 */ /* 0x000fc60000410000 */
[----:B------:R-:W-:-:S04]  /*2e90*/  FFMA R3, -R0, R0, R3 ;  /* 0x0000000000037223 */ /* 0x000fc80000000103 */
[----:B------:R-:W-:-:S07]  /*2ea0*/  FFMA R0, R3, R2, R0 ;  /* 0x0000000203007223 */ /* 0x000fce0000000000 */
.L_x_3026:
[----:B------:R-:W-:Y:S05]  /*2eb0*/  BSYNC.RECONVERGENT B2 ;  /* 0x0000000000027941 */ /* 0x000fea0003800200 */
.L_x_3024:
[----:B------:R-:W-:-:S04]  /*2ec0*/  FSETP.GEU.AND P0, PT, R0, R8, PT ;  /* 0x000000080000720b */ /* 0x000fc80003f0e000 */
[----:B------:R-:W-:-:S09]  /*2ed0*/  FSEL R8, R0, R8, !P0 ;  /* 0x0000000800087208 */ /* 0x000fd20004000000 */
.L_x_3010:
[----:B------:R-:W-:Y:S01]  /*2ee0*/  IADD3 R6, PT, PT, R6, 0x200, RZ ;  /* 0x0000020006067810 */ /* 0x000fe20007ffe0ff */
[----:B------:R-:W-:-:S03]  /*2ef0*/  FADD R18, R18, R8 ;  /* 0x0000000812127221 */ /* 0x000fc60000000000 */
[----:B------:R-:W-:-:S13]  /*2f00*/  ISETP.GE.AND P0, PT, R6, R37, PT ;  /* 0x000000250600720c */ /* 0x000fda0003f06270 */
[----:B------:R-:W-:Y:S05]  /*2f10*/  @!P0 BRA `(.L_x_3027) ;  /* 0xffffffe8005c8947 */ /* 0x000fea000383ffff */
[----:B------:R-:W-:Y:S05]  /*2f20*/  BRA `(.L_x_2986) ;  /* 0x0000000400087947 */ /* 0x000fea0003800000 */
.L_x_2987:
[----:B------:R-:W0:Y:S01]  /*2f30*/  LDCU UR4, c[0x0][0x3a8] ;  /* 0x00007500ff0477ac */ /* 0x000e220008000800 */
[----:B------:R-:W-:Y:S01]  /*2f40*/  LOP3.LUT R0, RZ, R6, RZ, 0x33, !PT ;  /* 0x00000006ff007212 */ /* 0x000fe200078e33ff */
[----:B------:R-:W-:Y:S03]  /*2f50*/  BSSY.RECONVERGENT B2, `(.L_x_3028) ;  /* 0x000000f000027945 */ /* 0x000fe60003800200 */
[----:B0-----:R-:W-:-:S04]  /*2f60*/  IADD3 R3, PT, PT, R0, UR4, RZ ;  /* 0x0000000400037c10 */ /* 0x001fc8000fffe0ff */
[C---:B------:R-:W-:Y:S01]  /*2f70*/  LOP3.LUT R0, R3.reuse, 0x600, RZ, 0xc0, !PT ;  /* 0x0000060003007812 */ /* 0x040fe200078ec0ff */
[----:B------:R-:W-:Y:S01]  /*2f80*/  IMAD R22, R22, -0x2000, R3 ;  /* 0xffffe00016167824 */ /* 0x000fe200078e0203 */
[----:B------:R-:W-:Y:S02]  /*2f90*/  LEA.HI R3, R3, 0x1, RZ, 0x17 ;  /* 0x0000000103037811 */ /* 0x000fe400078fb8ff */
[----:B------:R-:W-:Y:S02]  /*2fa0*/  ISETP.NE.AND P0, PT, R0, 0x600, PT ;  /* 0x000006000000780c */ /* 0x000fe40003f05270 */
[----:B------:R-:W-:-:S11]  /*2fb0*/  ISETP.GE.U32.AND P1, PT, R22, 0x600, PT ;  /* 0x000006001600780c */ /* 0x000fd60003f26070 */
[----:B------:R-:W-:Y:S05]  /*2fc0*/  @!P0 BRA `(.L_x_3029) ;  /* 0x00000000001c8947 */ /* 0x000fea0003800000 */
[----:B------:R-:W-:Y:S01]  /*2fd0*/  HFMA2 R0, -RZ, RZ, 0, 0 ;  /* 0x00000000ff007431 */ /* 0x000fe200000001ff */
[----:B------:R-:W-:-:S07]  /*2fe0*/  LOP3.LUT R3, R3, 0x3, RZ, 0xc0, !PT ;  /* 0x0000000303037812 */ /* 0x000fce00078ec0ff */
.L_x_3030:
[----:B------:R-:W-:Y:S01]  /*2ff0*/  IADD3 R0, PT, PT, R0, 0x1, RZ ;  /* 0x0000000100007810 */ /* 0x000fe20007ffe0ff */
[----:B------:R-:W-:Y:S01]  /*3000*/  FADD R18, R18, 3.40282346638528859812e+38 ;  /* 0x7f7fffff12127421 */ /* 0x000fe20000000000 */
[----:B------:R-:W-:Y:S02]  /*3010*/  IADD3 R6, PT, PT, R6, 0x200, RZ ;  /* 0x0000020006067810 */ /* 0x000fe40007ffe0ff */
[----:B------:R-:W-:-:S13]  /*3020*/  ISETP.NE.AND P0, PT, R0, R3, PT ;  /* 0x000000030000720c */ /* 0x000fda0003f05270 */
[----:B------:R-:W-:Y:S05]  /*3030*/  @P0 BRA `(.L_x_3030) ;  /* 0xfffffffc00ec0947 */ /* 0x000fea000383ffff */
.L_x_3029:
[----:B------:R-:W-:Y:S05]  /*3040*/  BSYNC.RECONVERGENT B2 ;  /* 0x0000000000027941 */ /* 0x000fea0003800200 */
.L_x_3028:
        /* <DEDUP_REMOVED lines=8> */
.L_x_3033:
        /* <DEDUP_REMOVED lines=19> */
.L_x_3032:
[----:B------:R-:W-:Y:S05]  /*3200*/  BSYNC.RECONVERGENT B2 ;  /* 0x0000000000027941 */ /* 0x000fea0003800200 */
.L_x_3031:
        /* <DEDUP_REMOVED lines=14> */
.L_x_3035:
[----:B------:R-:W-:Y:S05]  /*32f0*/  BSYNC.RECONVERGENT B2 ;  /* 0x0000000000027941 */ /* 0x000fea0003800200 */
.L_x_3034:
[----:B------:R-:W-:-:S13]  /*3300*/  ISETP.LT.OR P0, PT, R6, R37, P0 ;  /* 0x000000250600720c */ /* 0x000fda0000701670 */
[----:B------:R-:W-:-:S04]  /*3310*/  @P0 FADD R0, R18, 3.40282346638528859812e+38 ;  /* 0x7f7fffff12000421 */ /* 0x000fc80000000000 */
[----:B------:R-:W-:-:S04]  /*3320*/  @P0 FADD R0, R0, 3.40282346638528859812e+38 ;  /* 0x7f7fffff00000421 */ /* 0x000fc80000000000 */
[----:B------:R-:W-:-:S04]  /*3330*/  @P0 FADD R0, R0, 3.40282346638528859812e+38 ;  /* 0x7f7fffff00000421 */ /* 0x000fc80000000000 */
[----:B------:R-:W-:-:S07]  /*3340*/  @P0 FADD R18, R0, 3.40282346638528859812e+38 ;  /* 0x7f7fffff00120421 */ /* 0x000fce0000000000 */
.L_x_2986:
[----:B------:R-:W-:Y:S05]  /*3350*/  BSYNC.RECONVERGENT B1 ;  /* 0x0000000000017941 */ /* 0x000fea0003800200 */
.L_x_2985:
[----:B------:R-:W-:Y:S02]  /*3360*/  ISETP.GE.AND P0, PT, R37, 0x200, PT ;  /* 0x000002002500780c */ /* 0x000fe40003f06270 */
[----:B------:R-:W-:-:S11]  /*3370*/  MOV R5, R18 ;  /* 0x0000001200057202 */ /* 0x000fd60000000f00 */
[----:B------:R-:W-:Y:S05]  /*3380*/  @!P0 BRA `(.L_x_3036) ;  /* 0x0000000000d08947 */ /* 0x000fea0003800000 */
        /* <DEDUP_REMOVED lines=32> */
[----:B------:R-:W2:Y:S04]  /*3590*/  LDS.128 R16, [UR4+0x10] ;  /* 0x00001004ff107984 */ /* 0x000ea80008000c00 */
[----:B-----5:R-:W0:Y:S04]  /*35a0*/  LDS.128 R8, [UR4+0x20] ;  /* 0x00002004ff087984 */ /* 0x020e280008000c00 */
[----:B------:R-:W1:Y:S04]  /*35b0*/  LDS.128 R4, [UR4+0x30] ;  /* 0x00003004ff047984 */ /* 0x000e680008000c00 */
[----:B------:R-:W3:Y:S01]  /*35c0*/  LDS.128 R12, [UR4+0x40] ;  /* 0x00004004ff0c7984 */ /* 0x000ee20008000c00 */
[----:B--2---:R-:W-:-:S04]  /*35d0*/  FADD R3, R0, R17 ;  /* 0x0000001100037221 */ /* 0x004fc80000000000 */
[----:B------:R-:W-:-:S04]  /*35e0*/  FADD R0, R3, R18 ;  /* 0x0000001203007221 */ /* 0x000fc80000000000 */
[----:B------:R-:W-:-:S04]  /*35f0*/  FADD R3, R0, R19 ;  /* 0x0000001300037221 */ /* 0x000fc80000000000 */
[----:B0-----:R-:W-:-:S04]  /*3600*/  FADD R8, R3, R8 ;  /* 0x0000000803087221 */ /* 0x001fc80000000000 */
[----:B------:R-:W-:-:S04]  /*3610*/  FADD R9, R8, R9 ;  /* 0x0000000908097221 */ /* 0x000fc80000000000 */
[----:B------:R-:W-:-:S04]  /*3620*/  FADD R10, R9, R10 ;  /* 0x0000000a090a7221 */ /* 0x000fc80000000000 */
[----:B------:R-:W-:-:S04]  /*3630*/  FADD R11, R10, R11 ;  /* 0x0000000b0a0b7221 */ /* 0x000fc80000000000 */
[----:B-1----:R-:W-:-:S04]  /*3640*/  FADD R4, R11, R4 ;  /* 0x000000040b047221 */ /* 0x002fc80000000000 */
        /* <DEDUP_REMOVED lines=8> */
.L_x_3036:
[----:B------:R-:W0:Y:S01]  /*36d0*/  S2R R7, SR_LANEID ;  /* 0x0000000000077919 */ /* 0x000e220000000000 */
[----:B------:R-:W-:-:S04]  /*36e0*/  LOP3.LUT R0, R26, 0x3e0, RZ, 0xc0, !PT ;  /* 0x000003e01a007812 */ /* 0x000fc800078ec0ff */
[----:B------:R-:W-:Y:S02]  /*36f0*/  IADD3 R2, PT, PT, R0, 0x20, RZ ;  /* 0x0000002000027810 */ /* 0x000fe40007ffe0ff */
[----:B------:R-:W-:Y:S02]  /*3700*/  LOP3.LUT R0, RZ, R0, RZ, 0x33, !PT ;  /* 0x00000000ff007212 */ /* 0x000fe400078e33ff */
[----:B------:R-:W-:Y:S02]  /*3710*/  ISETP.GT.AND P0, PT, R2, R37, PT ;  /* 0x000000250200720c */ /* 0x000fe40003f04270 */
        /* <DEDUP_REMOVED lines=38> */
[C---:B------:R-:W-:Y:S02]  /*3980*/  ISETP.GT.AND P5, PT, R37.reuse, 0xa0, PT ;  /* 0x000000a02500780c */ /* 0x040fe40003fa4270 */
[----:B------:R-:W-:Y:S01]  /*3990*/  ISETP.GT.AND P4, PT, R37, 0x100, PT ;  /* 0x000001002500780c */ /* 0x000fe20003f84270 */
[----:B0-----:R-:W-:-:S09]  /*39a0*/  ULEA UR4, UR5, UR4, 0x18 ;  /* 0x0000000405047291 */ /* 0x001fd2000f8ec0ff */
[----:B------:R-:W1:Y:S04]  /*39b0*/  LDS.128 R16, [UR4+0x10] ;  /* 0x00001004ff107984 */ /* 0x000e680008000c00 */
[----:B------:R-:W0:Y:S04]  /*39c0*/  LDS.128 R4, [UR4+0x20] ;  /* 0x00002004ff047984 */ /* 0x000e280008000c00 */
[----:B-----5:R-:W2:Y:S04]  /*39d0*/  LDS.128 R8, [UR4+0x30] ;  /* 0x00003004ff087984 */ /* 0x020ea80008000c00 */
[----:B------:R-:W3:Y:S01]  /*39e0*/  LDS.128 R12, [UR4+0x40] ;  /* 0x00004004ff0c7984 */ /* 0x000ee20008000c00 */
[----:B-1----:R-:W-:Y:S01]  /*39f0*/  @P1 FADD R0, R0, R17 ;  /* 0x0000001100001221 */ /* 0x002fe20000000000 */
[----:B------:R-:W-:-:S03]  /*3a00*/  ISETP.GT.AND P1, PT, R37, 0x80, PT ;  /* 0x000000802500780c */ /* 0x000fc60003f24270 */
[----:B------:R-:W-:Y:S01]  /*3a10*/  @P2 FADD R0, R0, R18 ;  /* 0x0000001200002221 */ /* 0x000fe20000000000 */
[----:B------:R-:W-:-:S03]  /*3a20*/  ISETP.GT.AND P2, PT, R37, 0xc0, PT ;  /* 0x000000c02500780c */ /* 0x000fc60003f44270 */
[----:B------:R-:W-:Y:S01]  /*3a30*/  @P3 FADD R0, R0, R19 ;  /* 0x0000001300003221 */ /* 0x000fe20000000000 */
[----:B------:R-:W-:-:S05]  /*3a40*/  ISETP.GT.AND P3, PT, R37, 0xe0, PT ;  /* 0x000000e02500780c */ /* 0x000fca0003f64270 */
[----:B0-----:R-:W-:Y:S01]  /*3a50*/  @P1 FADD R0, R0, R4 ;  /* 0x0000000400001221 */ /* 0x001fe20000000000 */
[----:B------:R-:W-:-:S03]  /*3a60*/  ISETP.GT.AND P1, PT, R37, 0x120, PT ;  /* 0x000001202500780c */ /* 0x000fc60003f24270 */
[----:B------:R-:W-:-:S04]  /*3a70*/  @P5 FADD R0, R0, R5 ;  /* 0x0000000500005221 */ /* 0x000fc80000000000 */
        /* <DEDUP_REMOVED lines=17> */
.L_x_2943:
[----:B------:R-:W0:Y:S01]  /*3b90*/  LDCU UR4, c[0x0][0x3c8] ;  /* 0x00007900ff0477ac */ /* 0x000e220008000800 */
[----:B------:R-:W-:Y:S01]  /*3ba0*/  MOV R35, 0x7f800000 ;  /* 0x7f80000000237802 */ /* 0x000fe20000000f00 */
[----:B0-----:R-:W-:-:S09]  /*3bb0*/  UISETP.GE.AND UP0, UPT, UR4, 0x1, UPT ;  /* 0x000000010400788c */ /* 0x001fd2000bf06270 */
[----:B------:R-:W-:Y:S05]  /*3bc0*/  BRA.U !UP0, `(.L_x_3038) ;  /* 0x0000016508607547 */ /* 0x000fea000b800000 */
[----:B------:R-:W0:Y:S01]  /*3bd0*/  S2R R5, SR_TID.X ;  /* 0x0000000000057919 */ /* 0x000e220000002100 */
[----:B------:R-:W1:Y:S01]  /*3be0*/  LDC.64 R2, c[0x0][0x380] ;  /* 0x0000e000ff027b82 */ /* 0x000e620000000a00 */
[----:B0-----:R-:W-:-:S05]  /*3bf0*/  LEA R5, R22, R5, 0xd ;  /* 0x0000000516057211 */ /* 0x001fca00078e68ff */
[----:B-1----:R-:W-:-:S05]  /*3c00*/  IMAD.WIDE.U32 R6, R5, 0x8, R2 ;  /* 0x0000000805067825 */ /* 0x002fca00078e0002 */
[----:B------:R0:W5:Y:S04]  /*3c10*/  LDG.E.64 R10, desc[UR6][R6.64] ;  /* 0x00000006060a7981 */ /* 0x000168000c1e1b00 */
[----:B------:R0:W-:Y:S01]  /*3c20*/  STL.64 [R1], R6 ;  /* 0x0000000601007387 */ /* 0x0001e20000100a00 */
[----:B------:R-:W-:-:S04]  /*3c30*/  UIADD3 UR9, UPT, UPT, UR4, -0x1, URZ ;  /* 0xffffffff04097890 */ /* 0x000fc8000fffe0ff */
[----:B------:R-:W-:Y:S01]  /*3c40*/  UISETP.GE.U32.AND UP0, UPT, UR9, 0x3, UPT ;  /* 0x000000030900788c */ /* 0x000fe2000bf06070 */
[----:B------:R-:W-:Y:S01]  /*3c50*/  HFMA2 R18, -RZ, RZ, 0, 0 ;  /* 0x00000000ff127431 */ /* 0x000fe200000001ff */
[----:B------:R-:W-:Y:S01]  /*3c60*/  MOV R36, 0x7f7fffff ;  /* 0x7f7fffff00247802 */ /* 0x000fe20000000f00 */
[----:B------:R-:W-:-:S06]  /*3c70*/  ULOP3.LUT UR5, UR4, 0x3, URZ, 0xc0, !UPT ;  /* 0x0000000304057892 */ /* 0x000fcc000f8ec0ff */
[----:B0-----:R-:W-:Y:S06]  /*3c80*/  BRA.U !UP0, `(.L_x_3039) ;  /* 0x0000000d08087547 */ /* 0x001fec000b800000 */
[----:B------:R-:W0:Y:S01]  /*3c90*/  LDC.64 R20, c[0x0][0x3c0] ;  /* 0x0000f000ff147b82 */ /* 0x000e220000000a00 */
[----:B------:R-:W-:Y:S01]  /*3ca0*/  ULOP3.LUT UR4, UR4, 0x7ffffffc, URZ, 0xc0, !UPT ;  /* 0x7ffffffc04047892 */ /* 0x000fe2000f8ec0ff */
[----:B------:R-:W-:Y:S02]  /*3cb0*/  MOV R36, 0x7f7fffff ;  /* 0x7f7fffff00247802 */ /* 0x000fe40000000f00 */
[----:B------:R-:W-:-:S03]  /*3cc0*/  MOV R3, RZ ;  /* 0x000000ff00037202 */ /* 0x000fc60000000f00 */
[----:B------:R-:W-:-:S07]  /*3cd0*/  MOV R18, UR4 ;  /* 0x0000000400127c02 */ /* 0x000fce0008000f00 */
.L_x_3060:
        /* <DEDUP_REMOVED lines=26> */
.L_x_3041:
[----:B------:R-:W-:Y:S05]  /*3e80*/  BSYNC.RECONVERGENT B1 ;  /* 0x0000000000017941 */ /* 0x000fea0003800200 */
.L_x_3040:
        /* <DEDUP_REMOVED lines=16> */
.L_x_3043:
[----:B------:R-:W-:Y:S01]  /*3f90*/  FMUL.FTZ R0, R7, R2 ;  /* 0x0000000207007220 */ /* 0x000fe20000410000 */
[----:B------:R-:W-:-:S03]  /*3fa0*/  FMUL.FTZ R2, R2, 0.5 ;  /* 0x3f00000002027820 */ /* 0x000fc60000410000 */
[----:B------:R-:W-:-:S04]  /*3fb0*/  FFMA R7, -R0, R0, R7 ;  /* 0x0000000000077223 */ /* 0x000fc80000000107 */
[----:B------:R-:W-:-:S07]  /*3fc0*/  FFMA R0, R7, R2, R0 ;  /* 0x0000000207007223 */ /* 0x000fce0000000000 */
.L_x_3044:
[----:B------:R-:W-:Y:S05]  /*3fd0*/  BSYNC.RECONVERGENT B1 ;  /* 0x0000000000017941 */ /* 0x000fea0003800200 */
.L_x_3042:
        /* <DEDUP_REMOVED lines=23> */
[----:B------:R-:W-:Y:S05]  /*4150*/  CALL.REL.NOINC `($__internal_5_$__cuda_sm3x_div_rn_noftz_f32_slowpath) ;  /* 0x000002e400407944 */ /* 0x000fea0003c00000 */
.L_x_3046:
[----:B------:R-:W-:Y:S05]  /*4160*/  BSYNC.RECONVERGENT B1 ;  /* 0x0000000000017941 */ /* 0x000fea0003800200 */
.L_x_3045:
        /* <DEDUP_REMOVED lines=16> */
.L_x_3048:
[----:B------:R-:W-:Y:S01]  /*4270*/  FMUL.FTZ R0, R7, R2 ;  /* 0x0000000207007220 */ /* 0x000fe20000410000 */
[----:B------:R-:W-:-:S03]  /*4280*/  FMUL.FTZ R2, R2, 0.5 ;  /* 0x3f00000002027820 */ /* 0x000fc60000410000 */
[----:B------:R-:W-:-:S04]  /*4290*/  FFMA R7, -R0, R0, R7 ;  /* 0x0000000000077223 */ /* 0x000fc80000000107 */
[----:B------:R-:W-:-:S07]  /*42a0*/  FFMA R0, R7, R2, R0 ;  /* 0x0000000207007223 */ /* 0x000fce0000000000 */
.L_x_3049:
[----:B------:R-:W-:Y:S05]  /*42b0*/  BSYNC.RECONVERGENT B1 ;  /* 0x0000000000017941 */ /* 0x000fea0003800200 */
.L_x_3047:
        /* <DEDUP_REMOVED lines=24> */
.L_x_3051:
[----:B------:R-:W-:Y:S05]  /*4440*/  BSYNC.RECONVERGENT B1 ;  /* 0x0000000000017941 */ /* 0x000fea0003800200 */
.L_x_3050:
        /* <DEDUP_REMOVED lines=16> */
.L_x_3053:
[----:B------:R-:W-:Y:S01]  /*4550*/  FMUL.FTZ R0, R7, R2 ;  /* 0x0000000207007220 */ /* 0x000fe20000410000 */
[----:B------:R-:W-:-:S03]  /*4560*/  FMUL.FTZ R2, R2, 0.5 ;  /* 0x3f00000002027820 */ /* 0x000fc60000410000 */
[----:B------:R-:W-:-:S04]  /*4570*/  FFMA R7, -R0, R0, R7 ;  /* 0x0000000000077223 */ /* 0x000fc80000000107 */
[----:B------:R-:W-:-:S07]  /*4580*/  FFMA R0, R7, R2, R0 ;  /* 0x0000000207007223 */ /* 0x000fce0000000000 */
.L_x_3054:
[----:B------:R-:W-:Y:S05]  /*4590*/  BSYNC.RECONVERGENT B1 ;  /* 0x0000000000017941 */ /* 0x000fea0003800200 */
.L_x_3052:
[----:B------:R-:W2:Y:S04]  /*45a0*/  LDG.E.64 R12, desc[UR6][R4.64+0x30] ;  /* 0x00003006040c7981 */ /* 0x000ea8000c1e1b00 */
[----:B------:R0:W3:Y:S01]  /*45b0*/  LDG.E.64 R8, desc[UR6][R4.64+0x38] ;  /* 0x0000380604087981 */ /* 0x0000e2000c1e1b00 */
[CC--:B------:R-:W-:Y:S01]  /*45c0*/  FSETP.GEU.AND P1, PT, R0.reuse, R6.reuse, PT ;  /* 0x000000060000720b */ /* 0x0c0fe20003f2e000 */
[----:B------:R-:W-:Y:S03]  /*45d0*/  BSSY.RECONVERGENT B1, `(.L_x_3055) ;  /* 0x0000015000017945 */ /* 0x000fe60003800200 */
[----:B0-----:R-:W-:Y:S01]  /*45e0*/  FSEL R4, R0, R6, !P1 ;  /* 0x0000000600047208 */ /* 0x001fe20004800000 */
        /* <DEDUP_REMOVED lines=19> */
.L_x_3056:
[----:B------:R-:W-:Y:S05]  /*4720*/  BSYNC.RECONVERGENT B1 ;  /* 0x0000000000017941 */ /* 0x000fea0003800200 */
.L_x_3055:
        /* <DEDUP_REMOVED lines=16> */
.L_x_3058:
[----:B------:R-:W-:Y:S01]  /*4830*/  FMUL.FTZ R0, R5, R2 ;  /* 0x0000000205007220 */ /* 0x000fe20000410000 */
[----:B------:R-:W-:-:S03]  /*4840*/  FMUL.FTZ R2, R2, 0.5 ;  /* 0x3f00000002027820 */ /* 0x000fc60000410000 */
[----:B------:R-:W-:-:S04]  /*4850*/  FFMA R5, -R0, R0, R5 ;  /* 0x0000000000057223 */ /* 0x000fc80000000105 */
[----:B------:R-:W-:-:S07]  /*4860*/  FFMA R0, R5, R2, R0 ;  /* 0x0000000205007223 */ /* 0x000fce0000000000 */
.L_x_3059:
[----:B------:R-:W-:Y:S05]  /*4870*/  BSYNC.RECONVERGENT B1 ;  /* 0x0000000000017941 */ /* 0x000fea0003800200 */
.L_x_3057:
[----:B------:R-:W-:-:S04]  /*4880*/  FSETP.GEU.AND P0, PT, R0, R4, PT ;  /* 0x000000040000720b */ /* 0x000fc80003f0e000 */
[----:B------:R-:W-:Y:S01]  /*4890*/  FSEL R36, R0, R4, !P0 ;  /* 0x0000000400247208 */ /* 0x000fe20004000000 */
[----:B------:R-:W-:Y:S08]  /*48a0*/  @P3 BRA `(.L_x_3060) ;  /* 0xfffffff4000c3947 */ /* 0x000ff0000383ffff */
.L_x_3039:
        /* <DEDUP_REMOVED lines=32> */
.L_x_3064:
[----:B------:R-:W-:Y:S05]  /*4ab0*/  BSYNC.RECONVERGENT B1 ;  /* 0x0000000000017941 */ /* 0x000fea0003800200 */
.L_x_3063:
        /* <DEDUP_REMOVED lines=16> */
.L_x_3066:
[----:B------:R-:W-:Y:S01]  /*4bc0*/  FMUL.FTZ R0, R3, R2 ;  /* 0x0000000203007220 */ /* 0x000fe20000410000 */
[----:B------:R-:W-:-:S03]  /*4bd0*/  FMUL.FTZ R2, R2, 0.5 ;  /* 0x3f00000002027820 */ /* 0x000fc60000410000 */
[----:B------:R-:W-:-:S04]  /*4be0*/  FFMA R3, -R0, R0, R3 ;  /* 0x0000000000037223 */ /* 0x000fc80000000103 */
[----:B------:R-:W-:-:S07]  /*4bf0*/  FFMA R0, R3, R2, R0 ;  /* 0x0000000203007223 */ /* 0x000fce0000000000 */
.L_x_3067:
[----:B------:R-:W-:Y:S05]  /*4c00*/  BSYNC.RECONVERGENT B1 ;  /* 0x0000000000017941 */ /* 0x000fea0003800200 */
.L_x_3065:
        /* <DEDUP_REMOVED lines=27> */
.L_x_3069:
[----:B------:R-:W-:Y:S05]  /*4dc0*/  BSYNC.RECONVERGENT B1 ;  /* 0x0000000000017941 */ /* 0x000fea0003800200 */
.L_x_3068:
        /* <DEDUP_REMOVED lines=16> */
.L_x_3071:
[----:B------:R-:W-:Y:S01]  /*4ed0*/  FMUL.FTZ R0, R3, R2 ;  /* 0x0000000203007220 */ /* 0x000fe20000410000 */
[----:B------:R-:W-:-:S03]  /*4ee0*/  FMUL.FTZ R2, R2, 0.5 ;  /* 0x3f00000002027820 */ /* 0x000fc60000410000 */
[----:B------:R-:W-:-:S04]  /*4ef0*/  FFMA R3, -R0, R0, R3 ;  /* 0x0000000000037223 */ /* 0x000fc80000000103 */
[----:B------:R-:W-:-:S07]  /*4f00*/  FFMA R0, R3, R2, R0 ;  /* 0x0000000203007223 */ /* 0x000fce0000000000 */
.L_x_3072:
[----:B------:R-:W-:Y:S05]  /*4f10*/  BSYNC.RECONVERGENT B1 ;  /* 0x0000000000017941 */ /* 0x000fea0003800200 */
.L_x_3070:
[----:B------:R-:W-:Y:S02]  /*4f20*/  FSETP.GEU.AND P0, PT, R0, R36, PT ;  /* 0x000000240000720b */ /* 0x000fe40003f0e000 */
[----:B------:R-:W-:Y:S02]  /*4f30*/  IADD3 R18, PT, PT, -R18, R8, RZ ;  /* 0x0000000812127210 */ /* 0x000fe40007ffe1ff */
[----:B------:R-:W-:-:S09]  /*4f40*/  FSEL R36, R0, R36, !P0 ;  /* 0x0000002400247208 */ /* 0x000fd20004000000 */
.L_x_3062:
        /* <DEDUP_REMOVED lines=29> */
.L_x_3074:
[----:B------:R-:W-:Y:S05]  /*5120*/  BSYNC.RECONVERGENT B1 ;  /* 0x0000000000017941 */ /* 0x000fea0003800200 */
.L_x_3073:
        /* <DEDUP_REMOVED lines=16> */
.L_x_3076:
[----:B------:R-:W-:Y:S01]  /*5230*/  FMUL.FTZ R0, R3, R2 ;  /* 0x0000000203007220 */ /* 0x000fe20000410000 */
[----:B------:R-:W-:-:S03]  /*5240*/  FMUL.FTZ R2, R2, 0.5 ;  /* 0x3f00000002027820 */ /* 0x000fc60000410000 */
[----:B------:R-:W-:-:S04]  /*5250*/  FFMA R3, -R0, R0, R3 ;  /* 0x0000000000037223 */ /* 0x000fc80000000103 */
[----:B------:R-:W-:-:S07]  /*5260*/  FFMA R0, R3, R2, R0 ;  /* 0x0000000203007223 */ /* 0x000fce0000000000 */
.L_x_3077:
[----:B------:R-:W-:Y:S05]  /*5270*/  BSYNC.RECONVERGENT B1 ;  /* 0x0000000000017941 */ /* 0x000fea0003800200 */
.L_x_3075:
[----:B------:R-:W-:-:S04]  /*5280*/  FSETP.GEU.AND P0, PT, R0, R36, PT ;  /* 0x000000240000720b */ /* 0x000fc80003f0e000 */
[----:B------:R-:W-:-:S09]  /*5290*/  FSEL R36, R0, R36, !P0 ;  /* 0x0000002400247208 */ /* 0x000fd20004000000 */
.L_x_3061:
[----:B------:R-:W2:Y:S01]  /*52a0*/  LDL.64 R2, [R1] ;  /* 0x0000000001027983 */ /* 0x000ea20000100a00 */
[----:B------:R-:W-:Y:S01]  /*52b0*/  UISETP.GE.U32.AND UP0, UPT, UR9, 0x3, UPT ;  /* 0x000000030900788c */ /* 0x000fe2000bf06070 */
[----:B------:R-:W-:Y:S01]  /*52c0*/  HFMA2 R18, -RZ, RZ, 0, 0 ;  /* 0x00000000ff127431 */ /* 0x000fe200000001ff */
[----:B------:R-:W-:Y:S01]  /*52d0*/  MOV R35, 0x7f7fffff ;  /* 0x7f7fffff00237802 */ /* 0x000fe20000000f00 */
[----:B--2--5:R0:W5:Y:S06]  /*52e0*/  LDG.E.64 R10, desc[UR6][R2.64+0x1000] ;  /* 0x00100006020a7981 */ /* 0x02416c000c1e1b00 */
[----:B------:R-:W-:Y:S05]  /*52f0*/  BRA.U !UP0, `(.L_x_3078) ;  /* 0x0000000d08087547 */ /* 0x000fea000b800000 */
[----:B------:R-:W1:Y:S01]  /*5300*/  LDC R18, c[0x0][0x3c8] ;  /* 0x0000f200ff127b82 */ /* 0x000e620000000800 */
[----:B------:R-:W-:Y:S02]  /*5310*/  MOV R35, 0x7f7fffff ;  /* 0x7f7fffff00237802 */ /* 0x000fe40000000f00 */
[----:B0-----:R-:W-:-:S05]  /*5320*/  MOV R3, RZ ;  /* 0x000000ff00037202 */ /* 0x001fca0000000f00 */
[----:B------:R-:W0:Y:S01]  /*5330*/  LDC.64 R20, c[0x0][0x3c0] ;  /* 0x0000f000ff147b82 */ /* 0x000e220000000a00 */
[----:B-1----:R-:W-:-:S07]  /*5340*/  LOP3.LUT R18, R18, 0x7ffffffc, RZ, 0xc0, !PT ;  /* 0x7ffffffc12127812 */ /* 0x002fce00078ec0ff */
.L_x_3099:
        /* <DEDUP_REMOVED lines=26> */
.L_x_3080:
[----:B------:R-:W-:Y:S05]  /*54f0*/  BSYNC.RECONVERGENT B1 ;  /* 0x0000000000017941 */ /* 0x000fea0003800200 */
.L_x_3079:
        /* <DEDUP_REMOVED lines=16> */
.L_x_3082:
[----:B------:R-:W-:Y:S01]  /*5600*/  FMUL.FTZ R0, R7, R2 ;  /* 0x0000000207007220 */ /* 0x000fe20000410000 */
[----:B------:R-:W-:-:S03]  /*5610*/  FMUL.FTZ R2, R2, 0.5 ;  /* 0x3f00000002027820 */ /* 0x000fc60000410000 */
[----:B------:R-:W-:-:S04]  /*5620*/  FFMA R7, -R0, R0, R7 ;  /* 0x0000000000077223 */ /* 0x000fc80000000107 */
[----:B------:R-:W-:-:S07]  /*5630*/  FFMA R0, R7, R2, R0 ;  /* 0x0000000207007223 */ /* 0x000fce0000000000 */
.L_x_3083:
[----:B------:R-:W-:Y:S05]  /*5640*/  BSYNC.RECONVERGENT B1 ;  /* 0x0000000000017941 */ /* 0x000fea0003800200 */
.L_x_3081:
        /* <DEDUP_REMOVED lines=24> */
.L_x_3085:
[----:B------:R-:W-:Y:S05]  /*57d0*/  BSYNC.RECONVERGENT B1 ;  /* 0x0000000000017941 */ /* 0x000fea0003800200 */
.L_x_3084:
        /* <DEDUP_REMOVED lines=16> */
.L_x_3087:
[----:B------:R-:W-:Y:S01]  /*58e0*/  FMUL.FTZ R0, R7, R2 ;  /* 0x0000000207007220 */ /* 0x000fe20000410000 */
[----:B------:R-:W-:-:S03]  /*58f0*/  FMUL.FTZ R2, R2, 0.5 ;  /* 0x3f00000002027820 */ /* 0x000fc60000410000 */
[----:B------:R-:W-:-:S04]  /*5900*/  FFMA R7, -R0, R0, R7 ;  /* 0x0000000000077223 */ /* 0x000fc80000000107 */
[----:B------:R-:W-:-:S07]  /*5910*/  FFMA R0, R7, R2, R0 ;  /* 0x0000000207007223 */ /* 0x000fce0000000000 */
.L_x_3088:
[----:B------:R-:W-:Y:S05]  /*5920*/  BSYNC.RECONVERGENT B1 ;  /* 0x0000000000017941 */ /* 0x000fea0003800200 */
.L_x_3086:
        /* <DEDUP_REMOVED lines=24> */
.L_x_3090:
[----:B------:R-:W-:Y:S05]  /*5ab0*/  BSYNC.RECONVERGENT B1 ;  /* 0x0000000000017941 */ /* 0x000fea0003800200 */
.L_x_3089:
        /* <DEDUP_REMOVED lines=16> */
.L_x_3092:
[----:B------:R-:W-:Y:S01]  /*5bc0*/  FMUL.FTZ R0, R7, R2 ;  /* 0x0000000207007220 */ /* 0x000fe20000410000 */
[----:B------:R-:W-:-:S03]  /*5bd0*/  FMUL.FTZ R2, R2, 0.5 ;  /* 0x3f00000002027820 */ /* 0x000fc60000410000 */
[----:B------:R-:W-:-:S04]  /*5be0*/  FFMA R7, -R0, R0, R7 ;  /* 0x0000000000077223 */ /* 0x000fc80000000107 */
[----:B------:R-:W-:-:S07]  /*5bf0*/  FFMA R0, R7, R2, R0 ;  /* 0x0000000207007223 */ /* 0x000fce0000000000 */
.L_x_3093:
[----:B------:R-:W-:Y:S05]  /*5c00*/  BSYNC.RECONVERGENT B1 ;  /* 0x0000000000017941 */ /* 0x000fea0003800200 */
.L_x_3091:
        /* <DEDUP_REMOVED lines=24> */
.L_x_3095:
[----:B------:R-:W-:Y:S05]  /*5d90*/  BSYNC.RECONVERGENT B1 ;  /* 0x0000000000017941 */ /* 0x000fea0003800200 */
.L_x_3094:
        /* <DEDUP_REMOVED lines=16> */
.L_x_3097:
[----:B------:R-:W-:Y:S01]  /*5ea0*/  FMUL.FTZ R0, R5, R2 ;  /* 0x0000000205007220 */ /* 0x000fe20000410000 */
[----:B------:R-:W-:-:S03]  /*5eb0*/  FMUL.FTZ R2, R2, 0.5 ;  /* 0x3f00000002027820 */ /* 0x000fc60000410000 */
[----:B------:R-:W-:-:S04]  /*5ec0*/  FFMA R5, -R0, R0, R5 ;  /* 0x0000000000057223 */ /* 0x000fc80000000105 */
[----:B------:R-:W-:-:S07]  /*5ed0*/  FFMA R0, R5, R2, R0 ;  /* 0x0000000205007223 */ /* 0x000fce0000000000 */
.L_x_3098:
[----:B------:R-:W-:Y:S05]  /*5ee0*/  BSYNC.RECONVERGENT B1 ;  /* 0x0000000000017941 */ /* 0x000fea0003800200 */
.L_x_3096:
[----:B------:R-:W-:-:S04]  /*5ef0*/  FSETP.GEU.AND P0, PT, R0, R4, PT ;  /* 0x000000040000720b */ /* 0x000fc80003f0e000 */
[----:B------:R-:W-:Y:S01]  /*5f00*/  FSEL R35, R0, R4, !P0 ;  /* 0x0000000400237208 */ /* 0x000fe20004000000 */
[----:B------:R-:W-:Y:S08]  /*5f10*/  @P3 BRA `(.L_x_3099) ;  /* 0xfffffff4000c3947 */ /* 0x000ff0000383ffff */
.L_x_3078:
[----:B------:R-:W-:-:S09]  /*5f20*/  UISETP.NE.AND UP0, UPT, UR4, URZ, UPT ;  /* 0x000000ff0400728c */ /* 0x000fd2000bf05270 */
[----:B------:R-:W-:Y:S05]  /*5f30*/  BRA.U !UP0, `(.L_x_3100) ;  /* 0x0000000908687547 */ /* 0x000fea000b800000 */
[----:B------:R-:W-:-:S09]  /*5f40*/  UISETP.NE.AND UP0, UPT, UR8, URZ, UPT ;  /* 0x000000ff0800728c */ /* 0x000fd2000bf05270 */
[----:B------:R-:W-:Y:S05]  /*5f50*/  BRA.U !UP0, `(.L_x_3101) ;  /* 0x00000005088c7547 */ /* 0x000fea000b800000 */
[----:B------:R-:W1:Y:S01]  /*5f60*/  LDC.64 R12, c[0x0][0x3c0] ;  /* 0x0000f000ff0c7b82 */ /* 0x000e620000000a00 */
[----:B------:R-:W-:-:S05]  /*5f70*/  SHF.L.U32 R8, R18, 0x1, RZ ;  /* 0x0000000112087819 */ /* 0x000fca00000006ff */
[----:B-1----:R-:W-:-:S05]  /*5f80*/  IMAD.WIDE.U32 R12, R8, 0x8, R12 ;  /* 0x00000008080c7825 */ /* 0x002fca00078e000c */
[----:B------:R-:W2:Y:S04]  /*5f90*/  LDG.E.64 R4, desc[UR6][R12.64] ;  /* 0x000000060c047981 */ /* 0x000ea8000c1e1b00 */
[----:B0-----:R-:W3:Y:S01]  /*5fa0*/  LDG.E.64 R2, desc[UR6][R12.64+0x8] ;  /* 0x000008060c027981 */ /* 0x001ee2000c1e1b00 */
        /* <DEDUP_REMOVED lines=20> */
.L_x_3103:
[----:B------:R-:W-:Y:S05]  /*60f0*/  BSYNC.RECONVERGENT B1 ;  /* 0x0000000000017941 */ /* 0x000fea0003800200 */
.L_x_3102:
        /* <DEDUP_REMOVED lines=16> */
.L_x_3105:
[----:B------:R-:W-:Y:S01]  /*6200*/  FMUL.FTZ R0, R3, R2 ;  /* 0x0000000203007220 */ /* 0x000fe20000410000 */
[----:B------:R-:W-:-:S03]  /*6210*/  FMUL.FTZ R2, R2, 0.5 ;  /* 0x3f00000002027820 */ /* 0x000fc60000410000 */
[----:B------:R-:W-:-:S04]  /*6220*/  FFMA R3, -R0, R0, R3 ;  /* 0x0000000000037223 */ /* 0x000fc80000000103 */
[----:B------:R-:W-:-:S07]  /*6230*/  FFMA R0, R3, R2, R0 ;  /* 0x0000000203007223 */ /* 0x000fce0000000000 */
.L_x_3106:
[----:B------:R-:W-:Y:S05]  /*6240*/  BSYNC.RECONVERGENT B1 ;  /* 0x0000000000017941 */ /* 0x000fea0003800200 */
.L_x_3104:
        /* <DEDUP_REMOVED lines=27> */
.L_x_3108:
[----:B------:R-:W-:Y:S05]  /*6400*/  BSYNC.RECONVERGENT B1 ;  /* 0x0000000000017941 */ /* 0x000fea0003800200 */
.L_x_3107:
        /* <DEDUP_REMOVED lines=16> */
.L_x_3110:
[----:B------:R-:W-:Y:S01]  /*6510*/  FMUL.FTZ R0, R3, R2 ;  /* 0x0000000203007220 */ /* 0x000fe20000410000 */
[----:B------:R-:W-:-:S03]  /*6520*/  FMUL.FTZ R2, R2, 0.5 ;  /* 0x3f00000002027820 */ /* 0x000fc60000410000 */
[----:B------:R-:W-:-:S04]  /*6530*/  FFMA R3, -R0, R0, R3 ;  /* 0x0000000000037223 */ /* 0x000fc80000000103 */
[----:B------:R-:W-:-:S07]  /*6540*/  FFMA R0, R3, R2, R0 ;  /* 0x0000000203007223 */ /* 0x000fce0000000000 */
.L_x_3111:
[----:B------:R-:W-:Y:S05]  /*6550*/  BSYNC.RECONVERGENT B1 ;  /* 0x0000000000017941 */ /* 0x000fea0003800200 */
.L_x_3109:
[-C--:B------:R-:W-:Y:S02]  /*6560*/  FSETP.GEU.AND P0, PT, R0, R35.reuse, PT ;  /* 0x000000230000720b */ /* 0x080fe40003f0e000 */
[----:B------:R-:W-:Y:S02]  /*6570*/  IADD3 R18, PT, PT, -R18, R8, RZ ;  /* 0x0000000812127210 */ /* 0x000fe40007ffe1ff */
[----:B------:R-:W-:-:S09]  /*6580*/  FSEL R35, R0, R35, !P0 ;  /* 0x0000002300237208 */ /* 0x000fd20004000000 */
.L_x_3101:
[----:B------:R-:W1:Y:S02]  /*6590*/  LDCU UR5, c[0x0][0x3c8] ;  /* 0x00007900ff0577ac */ /* 0x000e640008000800 */
[----:B-1----:R-:W-:-:S04]  /*65a0*/  ULOP3.LUT UR5, UR5, 0x1, URZ, 0xc0, !UPT ;  /* 0x0000000105057892 */ /* 0x002fc8000f8ec0ff */
[----:B------:R-:W-:-:S09]  /*65b0*/  UISETP.NE.U32.AND UP0, UPT, UR5, 0x1, UPT ;  /* 0x000000010500788c */ /* 0x000fd2000bf05070 */
[----:B------:R-:W-:Y:S05]  /*65c0*/  BRA.U UP0, `(.L_x_3100) ;  /* 0x0000000100c47547 */ /* 0x000fea000b800000 */
[----:B------:R-:W1:Y:S01]  /*65d0*/  LDC.64 R8, c[0x0][0x3c0] ;  /* 0x0000f000ff087b82 */ /* 0x000e620000000a00 */
[----:B0-----:R-:W-:-:S05]  /*65e0*/  SHF.L.U32 R3, R18, 0x1, RZ ;  /* 0x0000000112037819 */ /* 0x001fca00000006ff */
[----:B-1----:R-:W-:-:S05]  /*65f0*/  IMAD.WIDE.U32 R8, R3, 0x8, R8 ;  /* 0x0000000803087825 */ /* 0x002fca00078e0008 */
        /* <DEDUP_REMOVED lines=22> */
.L_x_3113:
[----:B------:R-:W-:Y:S05]  /*6760*/  BSYNC.RECONVERGENT B1 ;  /* 0x0000000000017941 */ /* 0x000fea0003800200 */
.L_x_3112:
        /* <DEDUP_REMOVED lines=16> */
.L_x_3115:
[----:B------:R-:W-:Y:S01]  /*6870*/  FMUL.FTZ R0, R3, R2 ;  /* 0x0000000203007220 */ /* 0x000fe20000410000 */
[----:B------:R-:W-:-:S03]  /*6880*/  FMUL.FTZ R2, R2, 0.5 ;  /* 0x3f00000002027820 */ /* 0x000fc60000410000 */
[----:B------:R-:W-:-:S04]  /*6890*/  FFMA R3, -R0, R0, R3 ;  /* 0x0000000000037223 */ /* 0x000fc80000000103 */
[----:B------:R-:W-:-:S07]  /*68a0*/  FFMA R0, R3, R2, R0 ;  /* 0x0000000203007223 */ /* 0x000fce0000000000 */
.L_x_3116:
[----:B------:R-:W-:Y:S05]  /*68b0*/  BSYNC.RECONVERGENT B1 ;  /* 0x0000000000017941 */ /* 0x000fea0003800200 */
.L_x_3114:
[----:B------:R-:W-:-:S04]  /*68c0*/  FSETP.GEU.AND P0, PT, R0, R35, PT ;  /* 0x000000230000720b */ /* 0x000fc80003f0e000 */
[----:B------:R-:W-:-:S09]  /*68d0*/  FSEL R35, R0, R35, !P0 ;  /* 0x0000002300237208 */ /* 0x000fd20004000000 */
.L_x_3100:
[----:B0-----:R-:W2:Y:S01]  /*68e0*/  LDL.64 R2, [R1] ;  /* 0x0000000001027983 */ /* 0x001ea20000100a00 */
        /* <DEDUP_REMOVED lines=10> */
.L_x_3138:
        /* <DEDUP_REMOVED lines=26> */
.L_x_3119:
[----:B------:R-:W-:Y:S05]  /*6b30*/  BSYNC.RECONVERGENT B1 ;  /* 0x0000000000017941 */ /* 0x000fea0003800200 */
.L_x_3118:
        /* <DEDUP_REMOVED lines=16> */
.L_x_3121:
[----:B------:R-:W-:Y:S01]  /*6c40*/  FMUL.FTZ R0, R7, R2 ;  /* 0x0000000207007220 */ /* 0x000fe20000410000 */
[----:B------:R-:W-:-:S03]  /*6c50*/  FMUL.FTZ R2, R2, 0.5 ;  /* 0x3f00000002027820 */ /* 0x000fc60000410000 */
[----:B------:R-:W-:-:S04]  /*6c60*/  FFMA R7, -R0, R0, R7 ;  /* 0x0000000000077223 */ /* 0x000fc80000000107 */
[----:B------:R-:W-:-:S07]  /*6c70*/  FFMA R0, R7, R2, R0 ;  /* 0x0000000207007223 */ /* 0x000fce0000000000 */
.L_x_3122:
[----:B------:R-:W-:Y:S05]  /*6c80*/  BSYNC.RECONVERGENT B1 ;  /* 0x0000000000017941 */ /* 0x000fea0003800200 */
.L_x_3120:
        /* <DEDUP_REMOVED lines=24> */
.L_x_3124:
[----:B------:R-:W-:Y:S05]  /*6e10*/  BSYNC.RECONVERGENT B1 ;  /* 0x0000000000017941 */ /* 0x000fea0003800200 */
.L_x_3123:
        /* <DEDUP_REMOVED lines=16> */
.L_x_3126:
[----:B------:R-:W-:Y:S01]  /*6f20*/  FMUL.FTZ R0, R7, R2 ;  /* 0x0000000207007220 */ /* 0x000fe20000410000 */
[----:B------:R-:W-:-:S03]  /*6f30*/  FMUL.FTZ R2, R2, 0.5 ;  /* 0x3f00000002027820 */ /* 0x000fc60000410000 */
[----:B------:R-:W-:-:S04]  /*6f40*/  FFMA R7, -R0, R0, R7 ;  /* 0x0000000000077223 */ /* 0x000fc80000000107 */
[----:B------:R-:W-:-:S07]  /*6f50*/  FFMA R0, R7, R2, R0 ;  /* 0x0000000207007223 */ /* 0x000fce0000000000 */
.L_x_3127:
[----:B------:R-:W-:Y:S05]  /*6f60*/  BSYNC.RECONVERGENT B1 ;  /* 0x0000000000017941 */ /* 0x000fea0003800200 */
.L_x_3125:
        /* <DEDUP_REMOVED lines=24> */
.L_x_3129:
[----:B------:R-:W-:Y:S05]  /*70f0*/  BSYNC.RECONVERGENT B1 ;  /* 0x0000000000017941 */ /* 0x000fea0003800200 */
.L_x_3128:
        /* <DEDUP_REMOVED lines=16> */
.L_x_3131:
[----:B------:R-:W-:Y:S01]  /*7200*/  FMUL.FTZ R0, R7, R2 ;  /* 0x0000000207007220 */ /* 0x000fe20000410000 */
[----:B------:R-:W-:-:S03]  /*7210*/  FMUL.FTZ R2, R2, 0.5 ;  /* 0x3f00000002027820 */ /* 0x000fc60000410000 */
[----:B------:R-:W-:-:S04]  /*7220*/  FFMA R7, -R0, R0, R7 ;  /* 0x0000000000077223 */ /* 0x000fc80000000107 */
[----:B------:R-:W-:-:S07]  /*7230*/  FFMA R0, R7, R2, R0 ;  /* 0x0000000207007223 */ /* 0x000fce0000000000 */
.L_x_3132:
[----:B------:R-:W-:Y:S05]  /*7240*/  BSYNC.RECONVERGENT B1 ;  /* 0x0000000000017941 */ /* 0x000fea0003800200 */
.L_x_3130:
        /* <DEDUP_REMOVED lines=24> */
.L_x_3134:
[----:B------:R-:W-:Y:S05]  /*73d0*/  BSYNC.RECONVERGENT B1 ;  /* 0x0000000000017941 */ /* 0x000fea0003800200 */
.L_x_3133:
        /* <DEDUP_REMOVED lines=16> */
.L_x_3136:
[----:B------:R-:W-:Y:S01]  /*74e0*/  FMUL.FTZ R0, R5, R2 ;  /* 0x0000000205007220 */ /* 0x000fe20000410000 */
[----:B------:R-:W-:-:S03]  /*74f0*/  FMUL.FTZ R2, R2, 0.5 ;  /* 0x3f00000002027820 */ /* 0x000fc60000410000 */
[----:B------:R-:W-:-:S04]  /*7500*/  FFMA R5, -R0, R0, R5 ;  /* 0x0000000000057223 */ /* 0x000fc80000000105 */
[----:B------:R-:W-:-:S07]  /*7510*/  FFMA R0, R5, R2, R0 ;  /* 0x0000000205007223 */ /* 0x000fce0000000000 */
.L_x_3137:
[----:B------:R-:W-:Y:S05]  /*7520*/  BSYNC.RECONVERGENT B1 ;  /* 0x0000000000017941 */ /* 0x000fea0003800200 */
.L_x_3135:
[----:B------:R-:W-:-:S04]  /*7530*/  FSETP.GEU.AND P0, PT, R0, R4, PT ;  /* 0x000000040000720b */ /* 0x000fc80003f0e000 */
[----:B------:R-:W-:Y:S01]  /*7540*/  FSEL R31, R0, R4, !P0 ;  /* 0x00000004001f7208 */ /* 0x000fe20004000000 */
[----:B------:R-:W-:Y:S08]  /*7550*/  @P3 BRA `(.L_x_3138) ;  /* 0xfffffff4000c3947 */ /* 0x000ff0000383ffff */
.L_x_3117:
        /* <DEDUP_REMOVED lines=29> */
.L_x_3142:
[----:B------:R-:W-:Y:S05]  /*7730*/  BSYNC.RECONVERGENT B1 ;  /* 0x0000000000017941 */ /* 0x000fea0003800200 */
.L_x_3141:
        /* <DEDUP_REMOVED lines=16> */
.L_x_3144:
[----:B------:R-:W-:Y:S01]  /*7840*/  FMUL.FTZ R0, R3, R2 ;  /* 0x0000000203007220 */ /* 0x000fe20000410000 */
[----:B------:R-:W-:-:S03]  /*7850*/  FMUL.FTZ R2, R2, 0.5 ;  /* 0x3f00000002027820 */ /* 0x000fc60000410000 */
[----:B------:R-:W-:-:S04]  /*7860*/  FFMA R3, -R0, R0, R3 ;  /* 0x0000000000037223 */ /* 0x000fc80000000103 */
[----:B------:R-:W-:-:S07]  /*7870*/  FFMA R0, R3, R2, R0 ;  /* 0x0000000203007223 */ /* 0x000fce0000000000 */
.L_x_3145:
[----:B------:R-:W-:Y:S05]  /*7880*/  BSYNC.RECONVERGENT B1 ;  /* 0x0000000000017941 */ /* 0x000fea0003800200 */
.L_x_3143:
        /* <DEDUP_REMOVED lines=27> */
.L_x_3147:
[----:B------:R-:W-:Y:S05]  /*7a40*/  BSYNC.RECONVERGENT B1 ;  /* 0x0000000000017941 */ /* 0x000fea0003800200 */
.L_x_3146:
        /* <DEDUP_REMOVED lines=16> */
.L_x_3149:
[----:B------:R-:W-:Y:S01]  /*7b50*/  FMUL.FTZ R0, R3, R2 ;  /* 0x0000000203007220 */ /* 0x000fe20000410000 */
[----:B------:R-:W-:-:S03]  /*7b60*/  FMUL.FTZ R2, R2, 0.5 ;  /* 0x3f00000002027820 */ /* 0x000fc60000410000 */
[----:B------:R-:W-:-:S04]  /*7b70*/  FFMA R3, -R0, R0, R3 ;  /* 0x0000000000037223 */ /* 0x000fc80000000103 */
[----:B------:R-:W-:-:S07]  /*7b80*/  FFMA R0, R3, R2, R0 ;  /* 0x0000000203007223 */ /* 0x000fce0000000000 */
.L_x_3150:
[----:B------:R-:W-:Y:S05]  /*7b90*/  BSYNC.RECONVERGENT B1 ;  /* 0x0000000000017941 */ /* 0x000fea0003800200 */
.L_x_3148:
[-C--:B------:R-:W-:Y:S02]  /*7ba0*/  FSETP.GEU.AND P0, PT, R0, R31.reuse, PT ;  /* 0x0000001f0000720b */ /* 0x080fe40003f0e000 */
[----:B------:R-:W-:Y:S02]  /*7bb0*/  IADD3 R18, PT, PT, -R18, R8, RZ ;  /* 0x0000000812127210 */ /* 0x000fe40007ffe1ff */
[----:B------:R-:W-:-:S09]  /*7bc0*/  FSEL R31, R0, R31, !P0 ;  /* 0x0000001f001f7208 */ /* 0x000fd20004000000 */
.L_x_3140:
        /* <DEDUP_REMOVED lines=29> */
.L_x_3152:
[----:B------:R-:W-:Y:S05]  /*7da0*/  BSYNC.RECONVERGENT B1 ;  /* 0x0000000000017941 */ /* 0x000fea0003800200 */
.L_x_3151:
        /* <DEDUP_REMOVED lines=16> */
.L_x_3154:
[----:B------:R-:W-:Y:S01]  /*7eb0*/  FMUL.FTZ R0, R3, R2 ;  /* 0x0000000203007220 */ /* 0x000fe20000410000 */
[----:B------:R-:W-:-:S03]  /*7ec0*/  FMUL.FTZ R2, R2, 0.5 ;  /* 0x3f00000002027820 */ /* 0x000fc60000410000 */
[----:B------:R-:W-:-:S04]  /*7ed0*/  FFMA R3, -R0, R0, R3 ;  /* 0x0000000000037223 */ /* 0x000fc80000000103 */
[----:B------:R-:W-:-:S07]  /*7ee0*/  FFMA R0, R3, R2, R0 ;  /* 0x0000000203007223 */ /* 0x000fce0000000000 */
.L_x_3155:
[----:B------:R-:W-:Y:S05]  /*7ef0*/  BSYNC.RECONVERGENT B1 ;  /* 0x0000000000017941 */ /* 0x000fea0003800200 */
.L_x_3153:
[----:B------:R-:W-:-:S04]  /*7f00*/  FSETP.GEU.AND P0, PT, R0, R31, PT ;  /* 0x0000001f0000720b */ /* 0x000fc80003f0e000 */
[----:B------:R-:W-:-:S09]  /*7f10*/  FSEL R31, R0, R31, !P0 ;  /* 0x0000001f001f7208 */ /* 0x000fd20004000000 */
.L_x_3139:
        /* <DEDUP_REMOVED lines=11> */
.L_x_3177:
        /* <DEDUP_REMOVED lines=26> */
.L_x_3158:
[----:B------:R-:W-:Y:S05]  /*8170*/  BSYNC.RECONVERGENT B1 ;  /* 0x0000000000017941 */ /* 0x000fea0003800200 */
.L_x_3157:
        /* <DEDUP_REMOVED lines=16> */
.L_x_3160:
[----:B------:R-:W-:Y:S01]  /*8280*/  FMUL.FTZ R0, R7, R2 ;  /* 0x0000000207007220 */ /* 0x000fe20000410000 */
[----:B------:R-:W-:-:S03]  /*8290*/  FMUL.FTZ R2, R2, 0.5 ;  /* 0x3f00000002027820 */ /* 0x000fc60000410000 */
[----:B------:R-:W-:-:S04]  /*82a0*/  FFMA R7, -R0, R0, R7 ;  /* 0x0000000000077223 */ /* 0x000fc80000000107 */
[----:B------:R-:W-:-:S07]  /*82b0*/  FFMA R0, R7, R2, R0 ;  /* 0x0000000207007223 */ /* 0x000fce0000000000 */
.L_x_3161:
[----:B------:R-:W-:Y:S05]  /*82c0*/  BSYNC.RECONVERGENT B1 ;  /* 0x0000000000017941 */ /* 0x000fea0003800200 */
.L_x_3159:
        /* <DEDUP_REMOVED lines=24> */
.L_x_3163:
[----:B------:R-:W-:Y:S05]  /*8450*/  BSYNC.RECONVERGENT B1 ;  /* 0x0000000000017941 */ /* 0x000fea0003800200 */
.L_x_3162:
        /* <DEDUP_REMOVED lines=16> */
.L_x_3165:
[----:B------:R-:W-:Y:S01]  /*8560*/  FMUL.FTZ R0, R7, R2 ;  /* 0x0000000207007220 */ /* 0x000fe20000410000 */
[----:B------:R-:W-:-:S03]  /*8570*/  FMUL.FTZ R2, R2, 0.5 ;  /* 0x3f00000002027820 */ /* 0x000fc60000410000 */
[----:B------:R-:W-:-:S04]  /*8580*/  FFMA R7, -R0, R0, R7 ;  /* 0x0000000000077223 */ /* 0x000fc80000000107 */
[----:B------:R-:W-:-:S07]  /*8590*/  FFMA R0, R7, R2, R0 ;  /* 0x0000000207007223 */ /* 0x000fce0000000000 */
.L_x_3166:
[----:B------:R-:W-:Y:S05]  /*85a0*/  BSYNC.RECONVERGENT B1 ;  /* 0x0000000000017941 */ /* 0x000fea0003800200 */
.L_x_3164:
        /* <DEDUP_REMOVED lines=24> */
.L_x_3168:
[----:B------:R-:W-:Y:S05]  /*8730*/  BSYNC.RECONVERGENT B1 ;  /* 0x0000000000017941 */ /* 0x000fea0003800200 */
.L_x_3167:
        /* <DEDUP_REMOVED lines=16> */
.L_x_3170:
[----:B------:R-:W-:Y:S01]  /*8840*/  FMUL.FTZ R0, R7, R2 ;  /* 0x0000000207007220 */ /* 0x000fe20000410000 */
[----:B------:R-:W-:-:S03]  /*8850*/  FMUL.FTZ R2, R2, 0.5 ;  /* 0x3f00000002027820 */ /* 0x000fc60000410000 */
[----:B------:R-:W-:-:S04]  /*8860*/  FFMA R7, -R0, R0, R7 ;  /* 0x0000000000077223 */ /* 0x000fc80000000107 */
[----:B------:R-:W-:-:S07]  /*8870*/  FFMA R0, R7, R2, R0 ;  /* 0x0000000207007223 */ /* 0x000fce0000000000 */
.L_x_3171:
[----:B------:R-:W-:Y:S05]  /*8880*/  BSYNC.RECONVERGENT B1 ;  /* 0x0000000000017941 */ /* 0x000fea0003800200 */
.L_x_3169:
        /* <DEDUP_REMOVED lines=24> */
.L_x_3173:
[----:B------:R-:W-:Y:S05]  /*8a10*/  BSYNC.RECONVERGENT B1 ;  /* 0x0000000000017941 */ /* 0x000fea0003800200 */
.L_x_3172:
        /* <DEDUP_REMOVED lines=16> */
.L_x_3175:
[----:B------:R-:W-:Y:S01]  /*8b20*/  FMUL.FTZ R0, R5, R2 ;  /* 0x0000000205007220 */ /* 0x000fe20000410000 */
[----:B------:R-:W-:-:S03]  /*8b30*/  FMUL.FTZ R2, R2, 0.5 ;  /* 0x3f00000002027820 */ /* 0x000fc60000410000 */
[----:B------:R-:W-:-:S04]  /*8b40*/  FFMA R5, -R0, R0, R5 ;  /* 0x0000000000057223 */ /* 0x000fc80000000105 */
[----:B------:R-:W-:-:S07]  /*8b50*/  FFMA R0, R5, R2, R0 ;  /* 0x0000000205007223 */ /* 0x000fce0000000000 */
.L_x_3176:
[----:B------:R-:W-:Y:S05]  /*8b60*/  BSYNC.RECONVERGENT B1 ;  /* 0x0000000000017941 */ /* 0x000fea0003800200 */
.L_x_3174:
[----:B------:R-:W-:-:S04]  /*8b70*/  FSETP.GEU.AND P0, PT, R0, R4, PT ;  /* 0x000000040000720b */ /* 0x000fc80003f0e000 */
[----:B------:R-:W-:Y:S01]  /*8b80*/  FSEL R30, R0, R4, !P0 ;  /* 0x00000004001e7208 */ /* 0x000fe20004000000 */
[----:B------:R-:W-:Y:S08]  /*8b90*/  @P3 BRA `(.L_x_3177) ;  /* 0xfffffff4000c3947 */ /* 0x000ff0000383ffff */
.L_x_3156:
        /* <DEDUP_REMOVED lines=29> */
.L_x_3181:
[----:B------:R-:W-:Y:S05]  /*8d70*/  BSYNC.RECONVERGENT B1 ;  /* 0x0000000000017941 */ /* 0x000fea0003800200 */
.L_x_3180:
        /* <DEDUP_REMOVED lines=16> */
.L_x_3183:
[----:B------:R-:W-:Y:S01]  /*8e80*/  FMUL.FTZ R0, R3, R2 ;  /* 0x0000000203007220 */ /* 0x000fe20000410000 */
[----:B------:R-:W-:-:S03]  /*8e90*/  FMUL.FTZ R2, R2, 0.5 ;  /* 0x3f00000002027820 */ /* 0x000fc60000410000 */
[----:B------:R-:W-:-:S04]  /*8ea0*/  FFMA R3, -R0, R0, R3 ;  /* 0x0000000000037223 */ /* 0x000fc80000000103 */
[----:B------:R-:W-:-:S07]  /*8eb0*/  FFMA R0, R3, R2, R0 ;  /* 0x0000000203007223 */ /* 0x000fce0000000000 */
.L_x_3184:
[----:B------:R-:W-:Y:S05]  /*8ec0*/  BSYNC.RECONVERGENT B1 ;  /* 0x0000000000017941 */ /* 0x000fea0003800200 */
.L_x_3182:
        /* <DEDUP_REMOVED lines=27> */
.L_x_3186:
[----:B------:R-:W-:Y:S05]  /*9080*/  BSYNC.RECONVERGENT B1 ;  /* 0x0000000000017941 */ /* 0x000fea0003800200 */
.L_x_3185:
        /* <DEDUP_REMOVED lines=16> */
.L_x_3188:
[----:B------:R-:W-:Y:S01]  /*9190*/  FMUL.FTZ R0, R3, R2 ;  /* 0x0000000203007220 */ /* 0x000fe20000410000 */
[----:B------:R-:W-:-:S03]  /*91a0*/  FMUL.FTZ R2, R2, 0.5 ;  /* 0x3f00000002027820 */ /* 0x000fc60000410000 */
[----:B------:R-:W-:-:S04]  /*91b0*/  FFMA R3, -R0, R0, R3 ;  /* 0x0000000000037223 */ /* 0x000fc80000000103 */
[----:B------:R-:W-:-:S07]  /*91c0*/  FFMA R0, R3, R2, R0 ;  /* 0x0000000203007223 */ /* 0x000fce0000000000 */
.L_x_3189:
[----:B------:R-:W-:Y:S05]  /*91d0*/  BSYNC.RECONVERGENT B1 ;  /* 0x0000000000017941 */ /* 0x000fea0003800200 */
.L_x_3187:
[----:B------:R-:W-:Y:S02]  /*91e0*/  FSETP.GEU.AND P0, PT, R0, R30, PT ;  /* 0x0000001e0000720b */ /* 0x000fe40003f0e000 */
[----:B------:R-:W-:Y:S02]  /*91f0*/  IADD3 R18, PT, PT, -R18, R8, RZ ;  /* 0x0000000812127210 */ /* 0x000fe40007ffe1ff */
[----:B------:R-:W-:-:S09]  /*9200*/  FSEL R30, R0, R30, !P0 ;  /* 0x0000001e001e7208 */ /* 0x000fd20004000000 */
.L_x_3179:
        /* <DEDUP_REMOVED lines=29> */
.L_x_3191:
[----:B------:R-:W-:Y:S05]  /*93e0*/  BSYNC.RECONVERGENT B1 ;  /* 0x0000000000017941 */ /* 0x000fea0003800200 */
.L_x_3190:
        /* <DEDUP_REMOVED lines=16> */
.L_x_3193:
[----:B------:R-:W-:Y:S01]  /*94f0*/  FMUL.FTZ R0, R3, R2 ;  /* 0x0000000203007220 */ /* 0x000fe20000410000 */
[----:B------:R-:W-:-:S03]  /*9500*/  FMUL.FTZ R2, R2, 0.5 ;  /* 0x3f00000002027820 */ /* 0x000fc60000410000 */
[----:B------:R-:W-:-:S04]  /*9510*/  FFMA R3, -R0, R0, R3 ;  /* 0x0000000000037223 */ /* 0x000fc80000000103 */
[----:B------:R-:W-:-:S07]  /*9520*/  FFMA R0, R3, R2, R0 ;  /* 0x0000000203007223 */ /* 0x000fce0000000000 */
.L_x_3194:
[----:B------:R-:W-:Y:S05]  /*9530*/  BSYNC.RECONVERGENT B1 ;  /* 0x0000000000017941 */ /* 0x000fea0003800200 */
.L_x_3192:
[----:B------:R-:W-:-:S04]  /*9540*/  FSETP.GEU.AND P0, PT, R0, R30, PT ;  /* 0x0000001e0000720b */ /* 0x000fc80003f0e000 */
[----:B------:R-:W-:-:S09]  /*9550*/  FSEL R30, R0, R30, !P0 ;  /* 0x0000001e001e7208 */ /* 0x000fd20004000000 */
.L_x_3178:
        /* <DEDUP_REMOVED lines=8> */
[----:B0-----:R-:W-:Y:S02]  /*95e0*/  MOV R3, RZ ;  /* 0x000000ff00037202 */ /* 0x001fe40000000f00 */
[----:B-1----:R-:W-:-:S07]  /*95f0*/  LOP3.LUT R18, R18, 0x7ffffffc, RZ, 0xc0, !PT ;  /* 0x7ffffffc12127812 */ /* 0x002fce00078ec0ff */
.L_x_3216:
[----:B------:R-:W0:Y:S01]  /*9600*/  LDC.64 R4, c[0x0][0x3c0] ;  /* 0x0000f000ff047b82 */ /* 0x000e220000000a00 */
        /* <DEDUP_REMOVED lines=26> */
.L_x_3197:
[----:B------:R-:W-:Y:S05]  /*97b0*/  BSYNC.RECONVERGENT B1 ;  /* 0x0000000000017941 */ /* 0x000fea0003800200 */
.L_x_3196:
        /* <DEDUP_REMOVED lines=16> */
.L_x_3199:
[----:B------:R-:W-:Y:S01]  /*98c0*/  FMUL.FTZ R0, R7, R2 ;  /* 0x0000000207007220 */ /* 0x000fe20000410000 */
[----:B------:R-:W-:-:S03]  /*98d0*/  FMUL.FTZ R2, R2, 0.5 ;  /* 0x3f00000002027820 */ /* 0x000fc60000410000 */
[----:B------:R-:W-:-:S04]  /*98e0*/  FFMA R7, -R0, R0, R7 ;  /* 0x0000000000077223 */ /* 0x000fc80000000107 */
[----:B------:R-:W-:-:S07]  /*98f0*/  FFMA R0, R7, R2, R0 ;  /* 0x0000000207007223 */ /* 0x000fce0000000000 */
.L_x_3200:
[----:B------:R-:W-:Y:S05]  /*9900*/  BSYNC.RECONVERGENT B1 ;  /* 0x0000000000017941 */ /* 0x000fea0003800200 */
.L_x_3198:
        /* <DEDUP_REMOVED lines=24> */
.L_x_3202:
[----:B------:R-:W-:Y:S05]  /*9a90*/  BSYNC.RECONVERGENT B1 ;  /* 0x0000000000017941 */ /* 0x000fea0003800200 */
.L_x_3201:
        /* <DEDUP_REMOVED lines=16> */
.L_x_3204:
[----:B------:R-:W-:Y:S01]  /*9ba0*/  FMUL.FTZ R0, R7, R2 ;  /* 0x0000000207007220 */ /* 0x000fe20000410000 */
[----:B------:R-:W-:-:S03]  /*9bb0*/  FMUL.FTZ R2, R2, 0.5 ;  /* 0x3f00000002027820 */ /* 0x000fc60000410000 */
[----:B------:R-:W-:-:S04]  /*9bc0*/  FFMA R7, -R0, R0, R7 ;  /* 0x0000000000077223 */ /* 0x000fc80000000107 */
[----:B------:R-:W-:-:S07]  /*9bd0*/  FFMA R0, R7, R2, R0 ;  /* 0x0000000207007223 */ /* 0x000fce0000000000 */
.L_x_3205:
[----:B------:R-:W-:Y:S05]  /*9be0*/  BSYNC.RECONVERGENT B1 ;  /* 0x0000000000017941 */ /* 0x000fea0003800200 */
.L_x_3203:
        /* <DEDUP_REMOVED lines=24> */
.L_x_3207:
[----:B------:R-:W-:Y:S05]  /*9d70*/  BSYNC.RECONVERGENT B1 ;  /* 0x0000000000017941 */ /* 0x000fea0003800200 */
.L_x_3206:
        /* <DEDUP_REMOVED lines=16> */
.L_x_3209:
[----:B------:R-:W-:Y:S01]  /*9e80*/  FMUL.FTZ R0, R7, R2 ;  /* 0x0000000207007220 */ /* 0x000fe20000410000 */
[----:B------:R-:W-:-:S03]  /*9e90*/  FMUL.FTZ R2, R2, 0.5 ;  /* 0x3f00000002027820 */ /* 0x000fc60000410000 */
[----:B------:R-:W-:-:S04]  /*9ea0*/  FFMA R7, -R0, R0, R7 ;  /* 0x0000000000077223 */ /* 0x000fc80000000107 */
[----:B------:R-:W-:-:S07]  /*9eb0*/  FFMA R0, R7, R2, R0 ;  /* 0x0000000207007223 */ /* 0x000fce0000000000 */
.L_x_3210:
[----:B------:R-:W-:Y:S05]  /*9ec0*/  BSYNC.RECONVERGENT B1 ;  /* 0x0000000000017941 */ /* 0x000fea0003800200 */
.L_x_3208:
        /* <DEDUP_REMOVED lines=24> */
.L_x_3212:
[----:B------:R-:W-:Y:S05]  /*a050*/  BSYNC.RECONVERGENT B1 ;  /* 0x0000000000017941 */ /* 0x000fea0003800200 */
.L_x_3211:
        /* <DEDUP_REMOVED lines=16> */
.L_x_3214:
[----:B------:R-:W-:Y:S01]  /*a160*/  FMUL.FTZ R0, R5, R2 ;  /* 0x0000000205007220 */ /* 0x000fe20000410000 */
[----:B------:R-:W-:-:S03]  /*a170*/  FMUL.FTZ R2, R2, 0.5 ;  /* 0x3f00000002027820 */ /* 0x000fc60000410000 */
[----:B------:R-:W-:-:S04]  /*a180*/  FFMA R5, -R0, R0, R5 ;  /* 0x0000000000057223 */ /* 0x000fc80000000105 */
[----:B------:R-:W-:-:S07]  /*a190*/  FFMA R0, R5, R2, R0 ;  /* 0x0000000205007223 */ /* 0x000fce0000000000 */
.L_x_3215:
[----:B------:R-:W-:Y:S05]  /*a1a0*/  BSYNC.RECONVERGENT B1 ;  /* 0x0000000000017941 */ /* 0x000fea0003800200 */
.L_x_3213:
[----:B------:R-:W-:-:S04]  /*a1b0*/  FSETP.GEU.AND P0, PT, R0, R4, PT ;  /* 0x000000040000720b */ /* 0x000fc80003f0e000 */
[----:B------:R-:W-:Y:S01]  /*a1c0*/  FSEL R29, R0, R4, !P0 ;  /* 0x00000004001d7208 */ /* 0x000fe20004000000 */
[----:B------:R-:W-:Y:S08]  /*a1d0*/  @P3 BRA `(.L_x_3216) ;  /* 0xfffffff400083947 */ /* 0x000ff0000383ffff */
.L_x_3195:
        /* <DEDUP_REMOVED lines=29> */
.L_x_3220:
[----:B------:R-:W-:Y:S05]  /*a3b0*/  BSYNC.RECONVERGENT B1 ;  /* 0x0000000000017941 */ /* 0x000fea0003800200 */
.L_x_3219:
        /* <DEDUP_REMOVED lines=16> */
.L_x_3222:
[----:B------:R-:W-:Y:S01]  /*a4c0*/  FMUL.FTZ R0, R3, R2 ;  /* 0x0000000203007220 */ /* 0x000fe20000410000 */
[----:B------:R-:W-:-:S03]  /*a4d0*/  FMUL.FTZ R2, R2, 0.5 ;  /* 0x3f00000002027820 */ /* 0x000fc60000410000 */
[----:B------:R-:W-:-:S04]  /*a4e0*/  FFMA R3, -R0, R0, R3 ;  /* 0x0000000000037223 */ /* 0x000fc80000000103 */
[----:B------:R-:W-:-:S07]  /*a4f0*/  FFMA R0, R3, R2, R0 ;  /* 0x0000000203007223 */ /* 0x000fce0000000000 */
.L_x_3223:
[----:B------:R-:W-:Y:S05]  /*a500*/  BSYNC.RECONVERGENT B1 ;  /* 0x0000000000017941 */ /* 0x000fea0003800200 */
.L_x_3221:
        /* <DEDUP_REMOVED lines=27> */
.L_x_3225:
[----:B------:R-:W-:Y:S05]  /*a6c0*/  BSYNC.RECONVERGENT B1 ;  /* 0x0000000000017941 */ /* 0x000fea0003800200 */
.L_x_3224:
        /* <DEDUP_REMOVED lines=16> */
.L_x_3227:
[----:B------:R-:W-:Y:S01]  /*a7d0*/  FMUL.FTZ R0, R3, R2 ;  /* 0x0000000203007220 */ /* 0x000fe20000410000 */
[----:B------:R-:W-:-:S03]  /*a7e0*/  FMUL.FTZ R2, R2, 0.5 ;  /* 0x3f00000002027820 */ /* 0x000fc60000410000 */
[----:B------:R-:W-:-:S04]  /*a7f0*/  FFMA R3, -R0, R0, R3 ;  /* 0x0000000000037223 */ /* 0x000fc80000000103 */
[----:B------:R-:W-:-:S07]  /*a800*/  FFMA R0, R3, R2, R0 ;  /* 0x0000000203007223 */ /* 0x000fce0000000000 */
.L_x_3228:
[----:B------:R-:W-:Y:S05]  /*a810*/  BSYNC.RECONVERGENT B1 ;  /* 0x0000000000017941 */ /* 0x000fea0003800200 */
.L_x_3226:
[-C--:B------:R-:W-:Y:S02]  /*a820*/  FSETP.GEU.AND P0, PT, R0, R29.reuse, PT ;  /* 0x0000001d0000720b */ /* 0x080fe40003f0e000 */
[----:B------:R-:W-:Y:S02]  /*a830*/  IADD3 R18, PT, PT, -R18, R8, RZ ;  /* 0x0000000812127210 */ /* 0x000fe40007ffe1ff */
[----:B------:R-:W-:-:S09]  /*a840*/  FSEL R29, R0, R29, !P0 ;  /* 0x0000001d001d7208 */ /* 0x000fd20004000000 */
.L_x_3218:
        /* <DEDUP_REMOVED lines=29> */
.L_x_3230:
[----:B------:R-:W-:Y:S05]  /*aa20*/  BSYNC.RECONVERGENT B1 ;  /* 0x0000000000017941 */ /* 0x000fea0003800200 */
.L_x_3229:
        /* <DEDUP_REMOVED lines=16> */
.L_x_3232:
[----:B------:R-:W-:Y:S01]  /*ab30*/  FMUL.FTZ R0, R3, R2 ;  /* 0x0000000203007220 */ /* 0x000fe20000410000 */
[----:B------:R-:W-:-:S03]  /*ab40*/  FMUL.FTZ R2, R2, 0.5 ;  /* 0x3f00000002027820 */ /* 0x000fc60000410000 */
[----:B------:R-:W-:-:S04]  /*ab50*/  FFMA R3, -R0, R0, R3 ;  /* 0x0000000000037223 */ /* 0x000fc80000000103 */
[----:B------:R-:W-:-:S07]  /*ab60*/  FFMA R0, R3, R2, R0 ;  /* 0x0000000203007223 */ /* 0x000fce0000000000 */
.L_x_3233:
[----:B------:R-:W-:Y:S05]  /*ab70*/  BSYNC.RECONVERGENT B1 ;  /* 0x0000000000017941 */ /* 0x000fea0003800200 */
.L_x_3231:
[----:B------:R-:W-:-:S04]  /*ab80*/  FSETP.GEU.AND P0, PT, R0, R29, PT ;  /* 0x0000001d0000720b */ /* 0x000fc80003f0e000 */
[----:B------:R-:W-:-:S09]  /*ab90*/  FSEL R29, R0, R29, !P0 ;  /* 0x0000001d001d7208 */ /* 0x000fd20004000000 */
.L_x_3217:
        /* <DEDUP_REMOVED lines=10> */
.L_x_3255:
        /* <DEDUP_REMOVED lines=27> */
.L_x_3236:
[----:B------:R-:W-:Y:S05]  /*adf0*/  BSYNC.RECONVERGENT B1 ;  /* 0x0000000000017941 */ /* 0x000fea0003800200 */
.L_x_3235:
        /* <DEDUP_REMOVED lines=16> */
.L_x_3238:
[----:B------:R-:W-:Y:S01]  /*af00*/  FMUL.FTZ R0, R7, R2 ;  /* 0x0000000207007220 */ /* 0x000fe20000410000 */
[----:B------:R-:W-:-:S03]  /*af10*/  FMUL.FTZ R2, R2, 0.5 ;  /* 0x3f00000002027820 */ /* 0x000fc60000410000 */
[----:B------:R-:W-:-:S04]  /*af20*/  FFMA R7, -R0, R0, R7 ;  /* 0x0000000000077223 */ /* 0x000fc80000000107 */
[----:B------:R-:W-:-:S07]  /*af30*/  FFMA R0, R7, R2, R0 ;  /* 0x0000000207007223 */ /* 0x000fce0000000000 */
.L_x_3239:
[----:B------:R-:W-:Y:S05]  /*af40*/  BSYNC.RECONVERGENT B1 ;  /* 0x0000000000017941 */ /* 0x000fea0003800200 */
.L_x_3237:
        /* <DEDUP_REMOVED lines=24> */
.L_x_3241:
[----:B------:R-:W-:Y:S05]  /*b0d0*/  BSYNC.RECONVERGENT B1 ;  /* 0x0000000000017941 */ /* 0x000fea0003800200 */
.L_x_3240:
        /* <DEDUP_REMOVED lines=16> */
.L_x_3243:
[----:B------:R-:W-:Y:S01]  /*b1e0*/  FMUL.FTZ R0, R7, R2 ;  /* 0x0000000207007220 */ /* 0x000fe20000410000 */
[----:B------:R-:W-:-:S03]  /*b1f0*/  FMUL.FTZ R2, R2, 0.5 ;  /* 0x3f00000002027820 */ /* 0x000fc60000410000 */
[----:B------:R-:W-:-:S04]  /*b200*/  FFMA R7, -R0, R0, R7 ;  /* 0x0000000000077223 */ /* 0x000fc80000000107 */
[----:B------:R-:W-:-:S07]  /*b210*/  FFMA R0, R7, R2, R0 ;  /* 0x0000000207007223 */ /* 0x000fce0000000000 */
.L_x_3244:
[----:B------:R-:W-:Y:S05]  /*b220*/  BSYNC.RECONVERGENT B1 ;  /* 0x0000000000017941 */ /* 0x000fea0003800200 */
.L_x_3242:
        /* <DEDUP_REMOVED lines=24> */
.L_x_3246:
[----:B------:R-:W-:Y:S05]  /*b3b0*/  BSYNC.RECONVERGENT B1 ;  /* 0x0000000000017941 */ /* 0x000fea0003800200 */
.L_x_3245:
        /* <DEDUP_REMOVED lines=16> */
.L_x_3248:
[----:B------:R-:W-:Y:S01]  /*b4c0*/  FMUL.FTZ R0, R7, R2 ;  /* 0x0000000207007220 */ /* 0x000fe20000410000 */
[----:B------:R-:W-:-:S03]  /*b4d0*/  FMUL.FTZ R2, R2, 0.5 ;  /* 0x3f00000002027820 */ /* 0x000fc60000410000 */
[----:B------:R-:W-:-:S04]  /*b4e0*/  FFMA R7, -R0, R0, R7 ;  /* 0x0000000000077223 */ /* 0x000fc80000000107 */
[----:B------:R-:W-:-:S07]  /*b4f0*/  FFMA R0, R7, R2, R0 ;  /* 0x0000000207007223 */ /* 0x000fce0000000000 */
.L_x_3249:
[----:B------:R-:W-:Y:S05]  /*b500*/  BSYNC.RECONVERGENT B1 ;  /* 0x0000000000017941 */ /* 0x000fea0003800200 */
.L_x_3247:
        /* <DEDUP_REMOVED lines=24> */
.L_x_3251:
[----:B------:R-:W-:Y:S05]  /*b690*/  BSYNC.RECONVERGENT B1 ;  /* 0x0000000000017941 */ /* 0x000fea0003800200 */
.L_x_3250:
        /* <DEDUP_REMOVED lines=16> */
.L_x_3253:
[----:B------:R-:W-:Y:S01]  /*b7a0*/  FMUL.FTZ R0, R5, R2 ;  /* 0x0000000205007220 */ /* 0x000fe20000410000 */
[----:B------:R-:W-:-:S03]  /*b7b0*/  FMUL.FTZ R2, R2, 0.5 ;  /* 0x3f00000002027820 */ /* 0x000fc60000410000 */
[----:B------:R-:W-:-:S04]  /*b7c0*/  FFMA R5, -R0, R0, R5 ;  /* 0x0000000000057223 */ /* 0x000fc80000000105 */
[----:B------:R-:W-:-:S07]  /*b7d0*/  FFMA R0, R5, R2, R0 ;  /* 0x0000000205007223 */ /* 0x000fce0000000000 */
.L_x_3254:
[----:B------:R-:W-:Y:S05]  /*b7e0*/  BSYNC.RECONVERGENT B1 ;  /* 0x0000000000017941 */ /* 0x000fea0003800200 */
.L_x_3252:
[----:B------:R-:W-:-:S04]  /*b7f0*/  FSETP.GEU.AND P0, PT, R0, R4, PT ;  /* 0x000000040000720b */ /* 0x000fc80003f0e000 */
[----:B------:R-:W-:Y:S01]  /*b800*/  FSEL R28, R0, R4, !P0 ;  /* 0x00000004001c7208 */ /* 0x000fe20004000000 */
[----:B------:R-:W-:Y:S08]  /*b810*/  @P3 BRA `(.L_x_3255) ;  /* 0xfffffff400083947 */ /* 0x000ff0000383ffff */
.L_x_3234:
        /* <DEDUP_REMOVED lines=29> */
.L_x_3259:
[----:B------:R-:W-:Y:S05]  /*b9f0*/  BSYNC.RECONVERGENT B1 ;  /* 0x0000000000017941 */ /* 0x000fea0003800200 */
.L_x_3258:
        /* <DEDUP_REMOVED lines=16> */
.L_x_3261:
[----:B------:R-:W-:Y:S01]  /*bb00*/  FMUL.FTZ R0, R3, R2 ;  /* 0x0000000203007220 */ /* 0x000fe20000410000 */
[----:B------:R-:W-:-:S03]  /*bb10*/  FMUL.FTZ R2, R2, 0.5 ;  /* 0x3f00000002027820 */ /* 0x000fc60000410000 */
[----:B------:R-:W-:-:S04]  /*bb20*/  FFMA R3, -R0, R0, R3 ;  /* 0x0000000000037223 */ /* 0x000fc80000000103 */
[----:B------:R-:W-:-:S07]  /*bb30*/  FFMA R0, R3, R2, R0 ;  /* 0x0000000203007223 */ /* 0x000fce0000000000 */
.L_x_3262:
[----:B------:R-:W-:Y:S05]  /*bb40*/  BSYNC.RECONVERGENT B1 ;  /* 0x0000000000017941 */ /* 0x000fea0003800200 */
.L_x_3260:
        /* <DEDUP_REMOVED lines=27> */
.L_x_3264:
[----:B------:R-:W-:Y:S05]  /*bd00*/  BSYNC.RECONVERGENT B1 ;  /* 0x0000000000017941 */ /* 0x000fea0003800200 */
.L_x_3263:
        /* <DEDUP_REMOVED lines=16> */
.L_x_3266:
[----:B------:R-:W-:Y:S01]  /*be10*/  FMUL.FTZ R0, R3, R2 ;  /* 0x0000000203007220 */ /* 0x000fe20000410000 */
[----:B------:R-:W-:-:S03]  /*be20*/  FMUL.FTZ R2, R2, 0.5 ;  /* 0x3f00000002027820 */ /* 0x000fc60000410000 */
[----:B------:R-:W-:-:S04]  /*be30*/  FFMA R3, -R0, R0, R3 ;  /* 0x0000000000037223 */ /* 0x000fc80000000103 */
[----:B------:R-:W-:-:S07]  /*be40*/  FFMA R0, R3, R2, R0 ;  /* 0x0000000203007223 */ /* 0x000fce0000000000 */
.L_x_3267:
[----:B------:R-:W-:Y:S05]  /*be50*/  BSYNC.RECONVERGENT B1 ;  /* 0x0000000000017941 */ /* 0x000fea0003800200 */
.L_x_3265:
[----:B------:R-:W-:Y:S02]  /*be60*/  FSETP.GEU.AND P0, PT, R0, R28, PT ;  /* 0x0000001c0000720b */ /* 0x000fe40003f0e000 */
[----:B------:R-:W-:Y:S02]  /*be70*/  IADD3 R18, PT, PT, -R18, R8, RZ ;  /* 0x0000000812127210 */ /* 0x000fe40007ffe1ff */
[----:B------:R-:W-:-:S09]  /*be80*/  FSEL R28, R0, R28, !P0 ;  /* 0x0000001c001c7208 */ /* 0x000fd20004000000 */
.L_x_3257:
        /* <DEDUP_REMOVED lines=29> */
.L_x_3269:
[----:B------:R-:W-:Y:S05]  /*c060*/  BSYNC.RECONVERGENT B1 ;  /* 0x0000000000017941 */ /* 0x000fea0003800200 */
.L_x_3268:
        /* <DEDUP_REMOVED lines=16> */
.L_x_3271:
[----:B------:R-:W-:Y:S01]  /*c170*/  FMUL.FTZ R0, R3, R2 ;  /* 0x0000000203007220 */ /* 0x000fe20000410000 */
[----:B------:R-:W-:-:S03]  /*c180*/  FMUL.FTZ R2, R2, 0.5 ;  /* 0x3f00000002027820 */ /* 0x000fc60000410000 */
[----:B------:R-:W-:-:S04]  /*c190*/  FFMA R3, -R0, R0, R3 ;  /* 0x0000000000037223 */ /* 0x000fc80000000103 */
[----:B------:R-:W-:-:S07]  /*c1a0*/  FFMA R0, R3, R2, R0 ;  /* 0x0000000203007223 */ /* 0x000fce0000000000 */
.L_x_3272:
[----:B------:R-:W-:Y:S05]  /*c1b0*/  BSYNC.RECONVERGENT B1 ;  /* 0x0000000000017941 */ /* 0x000fea0003800200 */
.L_x_3270:
[----:B------:R-:W-:-:S04]  /*c1c0*/  FSETP.GEU.AND P0, PT, R0, R28, PT ;  /* 0x0000001c0000720b */ /* 0x000fc80003f0e000 */
[----:B------:R-:W-:-:S09]  /*c1d0*/  FSEL R28, R0, R28, !P0 ;  /* 0x0000001c001c7208 */ /* 0x000fd20004000000 */
.L_x_3256:
        /* <DEDUP_REMOVED lines=10> */
.L_x_3294:
        /* <DEDUP_REMOVED lines=27> */
.L_x_3275:
[----:B------:R-:W-:Y:S05]  /*c430*/  BSYNC.RECONVERGENT B1 ;  /* 0x0000000000017941 */ /* 0x000fea0003800200 */
.L_x_3274:
        /* <DEDUP_REMOVED lines=16> */
.L_x_3277:
[----:B------:R-:W-:Y:S01]  /*c540*/  FMUL.FTZ R0, R7, R2 ;  /* 0x0000000207007220 */ /* 0x000fe20000410000 */
[----:B------:R-:W-:-:S03]  /*c550*/  FMUL.FTZ R2, R2, 0.5 ;  /* 0x3f00000002027820 */ /* 0x000fc60000410000 */
[----:B------:R-:W-:-:S04]  /*c560*/  FFMA R7, -R0, R0, R7 ;  /* 0x0000000000077223 */ /* 0x000fc80000000107 */
[----:B------:R-:W-:-:S07]  /*c570*/  FFMA R0, R7, R2, R0 ;  /* 0x0000000207007223 */ /* 0x000fce0000000000 */
.L_x_3278:
[----:B------:R-:W-:Y:S05]  /*c580*/  BSYNC.RECONVERGENT B1 ;  /* 0x0000000000017941 */ /* 0x000fea0003800200 */
.L_x_3276:
        /* <DEDUP_REMOVED lines=24> */
.L_x_3280:
[----:B------:R-:W-:Y:S05]  /*c710*/  BSYNC.RECONVERGENT B1 ;  /* 0x0000000000017941 */ /* 0x000fea0003800200 */
.L_x_3279:
        /* <DEDUP_REMOVED lines=16> */
.L_x_3282:
[----:B------:R-:W-:Y:S01]  /*c820*/  FMUL.FTZ R0, R7, R2 ;  /* 0x0000000207007220 */ /* 0x000fe20000410000 */
[----:B------:R-:W-:-:S03]  /*c830*/  FMUL.FTZ R2, R2, 0.5 ;  /* 0x3f00000002027820 */ /* 0x000fc60000410000 */
[----:B------:R-:W-:-:S04]  /*c840*/  FFMA R7, -R0, R0, R7 ;  /* 0x0000000000077223 */ /* 0x000fc80000000107 */
[----:B------:R-:W-:-:S07]  /*c850*/  FFMA R0, R7, R2, R0 ;  /* 0x0000000207007223 */ /* 0x000fce0000000000 */
.L_x_3283:
[----:B------:R-:W-:Y:S05]  /*c860*/  BSYNC.RECONVERGENT B1 ;  /* 0x0000000000017941 */ /* 0x000fea0003800200 */
.L_x_3281:
        /* <DEDUP_REMOVED lines=24> */
.L_x_3285:
[----:B------:R-:W-:Y:S05]  /*c9f0*/  BSYNC.RECONVERGENT B1 ;  /* 0x0000000000017941 */ /* 0x000fea0003800200 */
.L_x_3284:
        /* <DEDUP_REMOVED lines=16> */
.L_x_3287:
[----:B------:R-:W-:Y:S01]  /*cb00*/  FMUL.FTZ R0, R7, R2 ;  /* 0x0000000207007220 */ /* 0x000fe20000410000 */
[----:B------:R-:W-:-:S03]  /*cb10*/  FMUL.FTZ R2, R2, 0.5 ;  /* 0x3f00000002027820 */ /* 0x000fc60000410000 */
[----:B------:R-:W-:-:S04]  /*cb20*/  FFMA R7, -R0, R0, R7 ;  /* 0x0000000000077223 */ /* 0x000fc80000000107 */
[----:B------:R-:W-:-:S07]  /*cb30*/  FFMA R0, R7, R2, R0 ;  /* 0x0000000207007223 */ /* 0x000fce0000000000 */
.L_x_3288:
[----:B------:R-:W-:Y:S05]  /*cb40*/  BSYNC.RECONVERGENT B1 ;  /* 0x0000000000017941 */ /* 0x000fea0003800200 */
.L_x_3286:
        /* <DEDUP_REMOVED lines=24> */
.L_x_3290:
[----:B------:R-:W-:Y:S05]  /*ccd0*/  BSYNC.RECONVERGENT B1 ;  /* 0x0000000000017941 */ /* 0x000fea0003800200 */
.L_x_3289:
        /* <DEDUP_REMOVED lines=16> */
.L_x_3292:
[----:B------:R-:W-:Y:S01]  /*cde0*/  FMUL.FTZ R0, R5, R2 ;  /* 0x0000000205007220 */ /* 0x000fe20000410000 */
[----:B------:R-:W-:-:S03]  /*cdf0*/  FMUL.FTZ R2, R2, 0.5 ;  /* 0x3f00000002027820 */ /* 0x000fc60000410000 */
[----:B------:R-:W-:-:S04]  /*ce00*/  FFMA R5, -R0, R0, R5 ;  /* 0x0000000000057223 */ /* 0x000fc80000000105 */
[----:B------:R-:W-:-:S07]  /*ce10*/  FFMA R0, R5, R2, R0 ;  /* 0x0000000205007223 */ /* 0x000fce0000000000 */
.L_x_3293:
[----:B------:R-:W-:Y:S05]  /*ce20*/  BSYNC.RECONVERGENT B1 ;  /* 0x0000000000017941 */ /* 0x000fea0003800200 */
.L_x_3291:
[----:B------:R-:W-:-:S04]  /*ce30*/  FSETP.GEU.AND P0, PT, R0, R4, PT ;  /* 0x000000040000720b */ /* 0x000fc80003f0e000 */
[----:B------:R-:W-:Y:S01]  /*ce40*/  FSEL R27, R0, R4, !P0 ;  /* 0x00000004001b7208 */ /* 0x000fe20004000000 */
[----:B------:R-:W-:Y:S08]  /*ce50*/  @P3 BRA `(.L_x_3294) ;  /* 0xfffffff400083947 */ /* 0x000ff0000383ffff */
.L_x_3273:
        /* <DEDUP_REMOVED lines=29> */
.L_x_3298:
[----:B------:R-:W-:Y:S05]  /*d030*/  BSYNC.RECONVERGENT B1 ;  /* 0x0000000000017941 */ /* 0x000fea0003800200 */
.L_x_3297:
        /* <DEDUP_REMOVED lines=16> */
.L_x_3300:
[----:B------:R-:W-:Y:S01]  /*d140*/  FMUL.FTZ R0, R3, R2 ;  /* 0x0000000203007220 */ /* 0x000fe20000410000 */
[----:B------:R-:W-:-:S03]  /*d150*/  FMUL.FTZ R2, R2, 0.5 ;  /* 0x3f00000002027820 */ /* 0x000fc60000410000 */
[----:B------:R-:W-:-:S04]  /*d160*/  FFMA R3, -R0, R0, R3 ;  /* 0x0000000000037223 */ /* 0x000fc80000000103 */
[----:B------:R-:W-:-:S07]  /*d170*/  FFMA R0, R3, R2, R0 ;  /* 0x0000000203007223 */ /* 0x000fce0000000000 */
.L_x_3301:
[----:B------:R-:W-:Y:S05]  /*d180*/  BSYNC.RECONVERGENT B1 ;  /* 0x0000000000017941 */ /* 0x000fea0003800200 */
.L_x_3299:
        /* <DEDUP_REMOVED lines=27> */
.L_x_3303:
[----:B------:R-:W-:Y:S05]  /*d340*/  BSYNC.RECONVERGENT B1 ;  /* 0x0000000000017941 */ /* 0x000fea0003800200 */
.L_x_3302:
        /* <DEDUP_REMOVED lines=16> */
.L_x_3305:
[----:B------:R-:W-:Y:S01]  /*d450*/  FMUL.FTZ R0, R3, R2 ;  /* 0x0000000203007220 */ /* 0x000fe20000410000 */
[----:B------:R-:W-:-:S03]  /*d460*/  FMUL.FTZ R2, R2, 0.5 ;  /* 0x3f00000002027820 */ /* 0x000fc60000410000 */
[----:B------:R-:W-:-:S04]  /*d470*/  FFMA R3, -R0, R0, R3 ;  /* 0x0000000000037223 */ /* 0x000fc80000000103 */
[----:B------:R-:W-:-:S07]  /*d480*/  FFMA R0, R3, R2, R0 ;  /* 0x0000000203007223 */ /* 0x000fce0000000000 */
.L_x_3306:
[----:B------:R-:W-:Y:S05]  /*d490*/  BSYNC.RECONVERGENT B1 ;  /* 0x0000000000017941 */ /* 0x000fea0003800200 */
.L_x_3304:
[-C--:B------:R-:W-:Y:S02]  /*d4a0*/  FSETP.GEU.AND P0, PT, R0, R27.reuse, PT ;  /* 0x0000001b0000720b */ /* 0x080fe40003f0e000 */
[----:B------:R-:W-:Y:S02]  /*d4b0*/  IADD3 R18, PT, PT, -R18, R8, RZ ;  /* 0x0000000812127210 */ /* 0x000fe40007ffe1ff */
[----:B------:R-:W-:-:S09]  /*d4c0*/  FSEL R27, R0, R27, !P0 ;  /* 0x0000001b001b7208 */ /* 0x000fd20004000000 */
.L_x_3296:
        /* <DEDUP_REMOVED lines=29> */
.L_x_3308:
[----:B------:R-:W-:Y:S05]  /*d6a0*/  BSYNC.RECONVERGENT B1 ;  /* 0x0000000000017941 */ /* 0x000fea0003800200 */
.L_x_3307:
        /* <DEDUP_REMOVED lines=16> */
.L_x_3310:
[----:B------:R-:W-:Y:S01]  /*d7b0*/  FMUL.FTZ R0, R3, R2 ;  /* 0x0000000203007220 */ /* 0x000fe20000410000 */
[----:B------:R-:W-:-:S03]  /*d7c0*/  FMUL.FTZ R2, R2, 0.5 ;  /* 0x3f00000002027820 */ /* 0x000fc60000410000 */
[----:B------:R-:W-:-:S04]  /*d7d0*/  FFMA R3, -R0, R0, R3 ;  /* 0x0000000000037223 */ /* 0x000fc80000000103 */
[----:B------:R-:W-:-:S07]  /*d7e0*/  FFMA R0, R3, R2, R0 ;  /* 0x0000000203007223 */ /* 0x000fce0000000000 */
.L_x_3311:
[----:B------:R-:W-:Y:S05]  /*d7f0*/  BSYNC.RECONVERGENT B1 ;  /* 0x0000000000017941 */ /* 0x000fea0003800200 */
.L_x_3309:
[----:B------:R-:W-:-:S04]  /*d800*/  FSETP.GEU.AND P0, PT, R0, R27, PT ;  /* 0x0000001b0000720b */ /* 0x000fc80003f0e000 */
[----:B------:R-:W-:-:S09]  /*d810*/  FSEL R27, R0, R27, !P0 ;  /* 0x0000001b001b7208 */ /* 0x000fd20004000000 */
.L_x_3295:
        /* <DEDUP_REMOVED lines=10> */
.L_x_3333:
        /* <DEDUP_REMOVED lines=27> */
.L_x_3314:
[----:B------:R-:W-:Y:S05]  /*da70*/  BSYNC.RECONVERGENT B1 ;  /* 0x0000000000017941 */ /* 0x000fea0003800200 */
.L_x_3313:
        /* <DEDUP_REMOVED lines=16> */
.L_x_3316:
[----:B------:R-:W-:Y:S01]  /*db80*/  FMUL.FTZ R0, R7, R2 ;  /* 0x0000000207007220 */ /* 0x000fe20000410000 */
[----:B------:R-:W-:-:S03]  /*db90*/  FMUL.FTZ R2, R2, 0.5 ;  /* 0x3f00000002027820 */ /* 0x000fc60000410000 */
[----:B------:R-:W-:-:S04]  /*dba0*/  FFMA R7, -R0, R0, R7 ;  /* 0x0000000000077223 */ /* 0x000fc80000000107 */
[----:B------:R-:W-:-:S07]  /*dbb0*/  FFMA R0, R7, R2, R0 ;  /* 0x0000000207007223 */ /* 0x000fce0000000000 */
.L_x_3317:
[----:B------:R-:W-:Y:S05]  /*dbc0*/  BSYNC.RECONVERGENT B1 ;  /* 0x0000000000017941 */ /* 0x000fea0003800200 */
.L_x_3315:
        /* <DEDUP_REMOVED lines=24> */
.L_x_3319:
[----:B------:R-:W-:Y:S05]  /*dd50*/  BSYNC.RECONVERGENT B1 ;  /* 0x0000000000017941 */ /* 0x000fea0003800200 */
.L_x_3318:
        /* <DEDUP_REMOVED lines=16> */
.L_x_3321:
[----:B------:R-:W-:Y:S01]  /*de60*/  FMUL.FTZ R0, R7, R2 ;  /* 0x0000000207007220 */ /* 0x000fe20000410000 */
[----:B------:R-:W-:-:S03]  /*de70*/  FMUL.FTZ R2, R2, 0.5 ;  /* 0x3f00000002027820 */ /* 0x000fc60000410000 */
[----:B------:R-:W-:-:S04]  /*de80*/  FFMA R7, -R0, R0, R7 ;  /* 0x0000000000077223 */ /* 0x000fc80000000107 */
[----:B------:R-:W-:-:S07]  /*de90*/  FFMA R0, R7, R2, R0 ;  /* 0x0000000207007223 */ /* 0x000fce0000000000 */
.L_x_3322:
[----:B------:R-:W-:Y:S05]  /*dea0*/  BSYNC.RECONVERGENT B1 ;  /* 0x0000000000017941 */ /* 0x000fea0003800200 */
.L_x_3320:
        /* <DEDUP_REMOVED lines=24> */
.L_x_3324:
[----:B------:R-:W-:Y:S05]  /*e030*/  BSYNC.RECONVERGENT B1 ;  /* 0x0000000000017941 */ /* 0x000fea0003800200 */
.L_x_3323:
        /* <DEDUP_REMOVED lines=16> */
.L_x_3326:
[----:B------:R-:W-:Y:S01]  /*e140*/  FMUL.FTZ R0, R7, R2 ;  /* 0x0000000207007220 */ /* 0x000fe20000410000 */
[----:B------:R-:W-:-:S03]  /*e150*/  FMUL.FTZ R2, R2, 0.5 ;  /* 0x3f00000002027820 */ /* 0x000fc60000410000 */
[----:B------:R-:W-:-:S04]  /*e160*/  FFMA R7, -R0, R0, R7 ;  /* 0x0000000000077223 */ /* 0x000fc80000000107 */
[----:B------:R-:W-:-:S07]  /*e170*/  FFMA R0, R7, R2, R0 ;  /* 0x0000000207007223 */ /* 0x000fce0000000000 */
.L_x_3327:
[----:B------:R-:W-:Y:S05]  /*e180*/  BSYNC.RECONVERGENT B1 ;  /* 0x0000000000017941 */ /* 0x000fea0003800200 */
.L_x_3325:
        /* <DEDUP_REMOVED lines=24> */
.L_x_3329:
[----:B------:R-:W-:Y:S05]  /*e310*/  BSYNC.RECONVERGENT B1 ;  /* 0x0000000000017941 */ /* 0x000fea0003800200 */
.L_x_3328:
        /* <DEDUP_REMOVED lines=16> */
.L_x_3331:
[----:B------:R-:W-:Y:S01]  /*e420*/  FMUL.FTZ R0, R5, R2 ;  /* 0x0000000205007220 */ /* 0x000fe20000410000 */
[----:B------:R-:W-:-:S03]  /*e430*/  FMUL.FTZ R2, R2, 0.5 ;  /* 0x3f00000002027820 */ /* 0x000fc60000410000 */
[----:B------:R-:W-:-:S04]  /*e440*/  FFMA R5, -R0, R0, R5 ;  /* 0x0000000000057223 */ /* 0x000fc80000000105 */
[----:B------:R-:W-:-:S07]  /*e450*/  FFMA R0, R5, R2, R0 ;  /* 0x0000000205007223 */ /* 0x000fce0000000000 */
.L_x_3332:
[----:B------:R-:W-:Y:S05]  /*e460*/  BSYNC.RECONVERGENT B1 ;  /* 0x0000000000017941 */ /* 0x000fea0003800200 */
.L_x_3330:
[----:B------:R-:W-:-:S04]  /*e470*/  FSETP.GEU.AND P0, PT, R0, R4, PT ;  /* 0x000000040000720b */ /* 0x000fc80003f0e000 */
[----:B------:R-:W-:Y:S01]  /*e480*/  FSEL R26, R0, R4, !P0 ;  /* 0x00000004001a7208 */ /* 0x000fe20004000000 */
[----:B------:R-:W-:Y:S08]  /*e490*/  @P3 BRA `(.L_x_3333) ;  /* 0xfffffff400083947 */ /* 0x000ff0000383ffff */
.L_x_3312:
        /* <DEDUP_REMOVED lines=29> */
.L_x_3337:
[----:B------:R-:W-:Y:S05]  /*e670*/  BSYNC.RECONVERGENT B1 ;  /* 0x0000000000017941 */ /* 0x000fea0003800200 */
.L_x_3336:
        /* <DEDUP_REMOVED lines=16> */
.L_x_3339:
[----:B------:R-:W-:Y:S01]  /*e780*/  FMUL.FTZ R0, R3, R2 ;  /* 0x0000000203007220 */ /* 0x000fe20000410000 */
[----:B------:R-:W-:-:S03]  /*e790*/  FMUL.FTZ R2, R2, 0.5 ;  /* 0x3f00000002027820 */ /* 0x000fc60000410000 */
[----:B------:R-:W-:-:S04]  /*e7a0*/  FFMA R3, -R0, R0, R3 ;  /* 0x0000000000037223 */ /* 0x000fc80000000103 */
[----:B------:R-:W-:-:S07]  /*e7b0*/  FFMA R0, R3, R2, R0 ;  /* 0x0000000203007223 */ /* 0x000fce0000000000 */
.L_x_3340:
[----:B------:R-:W-:Y:S05]  /*e7c0*/  BSYNC.RECONVERGENT B1 ;  /* 0x0000000000017941 */ /* 0x000fea0003800200 */
.L_x_3338:
        /* <DEDUP_REMOVED lines=27> */
.L_x_3342:
[----:B------:R-:W-:Y:S05]  /*e980*/  BSYNC.RECONVERGENT B1 ;  /* 0x0000000000017941 */ /* 0x000fea0003800200 */
.L_x_3341:
        /* <DEDUP_REMOVED lines=16> */
.L_x_3344:
[----:B------:R-:W-:Y:S01]  /*ea90*/  FMUL.FTZ R0, R3, R2 ;  /* 0x0000000203007220 */ /* 0x000fe20000410000 */
[----:B------:R-:W-:-:S03]  /*eaa0*/  FMUL.FTZ R2, R2, 0.5 ;  /* 0x3f00000002027820 */ /* 0x000fc60000410000 */
[----:B------:R-:W-:-:S04]  /*eab0*/  FFMA R3, -R0, R0, R3 ;  /* 0x0000000000037223 */ /* 0x000fc80000000103 */
[----:B------:R-:W-:-:S07]  /*eac0*/  FFMA R0, R3, R2, R0 ;  /* 0x0000000203007223 */ /* 0x000fce0000000000 */
.L_x_3345:
[----:B------:R-:W-:Y:S05]  /*ead0*/  BSYNC.RECONVERGENT B1 ;  /* 0x0000000000017941 */ /* 0x000fea0003800200 */
.L_x_3343:
[----:B------:R-:W-:Y:S02]  /*eae0*/  FSETP.GEU.AND P0, PT, R0, R26, PT ;  /* 0x0000001a0000720b */ /* 0x000fe40003f0e000 */
[----:B------:R-:W-:Y:S02]  /*eaf0*/  IADD3 R18, PT, PT, -R18, R8, RZ ;  /* 0x0000000812127210 */ /* 0x000fe40007ffe1ff */
[----:B------:R-:W-:-:S09]  /*eb00*/  FSEL R26, R0, R26, !P0 ;  /* 0x0000001a001a7208 */ /* 0x000fd20004000000 */
.L_x_3335:
        /* <DEDUP_REMOVED lines=29> */
.L_x_3347:
[----:B------:R-:W-:Y:S05]  /*ece0*/  BSYNC.RECONVERGENT B1 ;  /* 0x0000000000017941 */ /* 0x000fea0003800200 */
.L_x_3346:
        /* <DEDUP_REMOVED lines=16> */
.L_x_3349:
[----:B------:R-:W-:Y:S01]  /*edf0*/  FMUL.FTZ R0, R3, R2 ;  /* 0x0000000203007220 */ /* 0x000fe20000410000 */
[----:B------:R-:W-:-:S03]  /*ee00*/  FMUL.FTZ R2, R2, 0.5 ;  /* 0x3f00000002027820 */ /* 0x000fc60000410000 */
[----:B------:R-:W-:-:S04]  /*ee10*/  FFMA R3, -R0, R0, R3 ;  /* 0x0000000000037223 */ /* 0x000fc80000000103 */
[----:B------:R-:W-:-:S07]  /*ee20*/  FFMA R0, R3, R2, R0 ;  /* 0x0000000203007223 */ /* 0x000fce0000000000 */
.L_x_3350:
[----:B------:R-:W-:Y:S05]  /*ee30*/  BSYNC.RECONVERGENT B1 ;  /* 0x0000000000017941 */ /* 0x000fea0003800200 */
.L_x_3348:
[----:B------:R-:W-:-:S04]  /*ee40*/  FSETP.GEU.AND P0, PT, R0, R26, PT ;  /* 0x0000001a0000720b */ /* 0x000fc80003f0e000 */
[----:B------:R-:W-:-:S09]  /*ee50*/  FSEL R26, R0, R26, !P0 ;  /* 0x0000001a001a7208 */ /* 0x000fd20004000000 */
.L_x_3334:
        /* <DEDUP_REMOVED lines=10> */
.L_x_3372:
        /* <DEDUP_REMOVED lines=27> */
.L_x_3353:
[----:B------:R-:W-:Y:S05]  /*f0b0*/  BSYNC.RECONVERGENT B1 ;  /* 0x0000000000017941 */ /* 0x000fea0003800200 */
.L_x_3352:
        /* <DEDUP_REMOVED lines=16> */
.L_x_3355:
[----:B------:R-:W-:Y:S01]  /*f1c0*/  FMUL.FTZ R0, R7, R2 ;  /* 0x0000000207007220 */ /* 0x000fe20000410000 */
[----:B------:R-:W-:-:S03]  /*f1d0*/  FMUL.FTZ R2, R2, 0.5 ;  /* 0x3f00000002027820 */ /* 0x000fc60000410000 */
[----:B------:R-:W-:-:S04]  /*f1e0*/  FFMA R7, -R0, R0, R7 ;  /* 0x0000000000077223 */ /* 0x000fc80000000107 */
[----:B------:R-:W-:-:S07]  /*f1f0*/  FFMA R0, R7, R2, R0 ;  /* 0x0000000207007223 */ /* 0x000fce0000000000 */
.L_x_3356:
[----:B------:R-:W-:Y:S05]  /*f200*/  BSYNC.RECONVERGENT B1 ;  /* 0x0000000000017941 */ /* 0x000fea0003800200 */
.L_x_3354:
        /* <DEDUP_REMOVED lines=24> */
.L_x_3358:
[----:B------:R-:W-:Y:S05]  /*f390*/  BSYNC.RECONVERGENT B1 ;  /* 0x0000000000017941 */ /* 0x000fea0003800200 */
.L_x_3357:
        /* <DEDUP_REMOVED lines=16> */
.L_x_3360:
[----:B------:R-:W-:Y:S01]  /*f4a0*/  FMUL.FTZ R0, R7, R2 ;  /* 0x0000000207007220 */ /* 0x000fe20000410000 */
[----:B------:R-:W-:-:S03]  /*f4b0*/  FMUL.FTZ R2, R2, 0.5 ;  /* 0x3f00000002027820 */ /* 0x000fc60000410000 */
[----:B------:R-:W-:-:S04]  /*f4c0*/  FFMA R7, -R0, R0, R7 ;  /* 0x0000000000077223 */ /* 0x000fc80000000107 */
[----:B------:R-:W-:-:S07]  /*f4d0*/  FFMA R0, R7, R2, R0 ;  /* 0x0000000207007223 */ /* 0x000fce0000000000 */
.L_x_3361:
[----:B------:R-:W-:Y:S05]  /*f4e0*/  BSYNC.RECONVERGENT B1 ;  /* 0x0000000000017941 */ /* 0x000fea0003800200 */
.L_x_3359:
        /* <DEDUP_REMOVED lines=24> */
.L_x_3363:
[----:B------:R-:W-:Y:S05]  /*f670*/  BSYNC.RECONVERGENT B1 ;  /* 0x0000000000017941 */ /* 0x000fea0003800200 */
.L_x_3362:
        /* <DEDUP_REMOVED lines=16> */
.L_x_3365:
[----:B------:R-:W-:Y:S01]  /*f780*/  FMUL.FTZ R0, R7, R2 ;  /* 0x0000000207007220 */ /* 0x000fe20000410000 */
[----:B------:R-:W-:-:S03]  /*f790*/  FMUL.FTZ R2, R2, 0.5 ;  /* 0x3f00000002027820 */ /* 0x000fc60000410000 */
[----:B------:R-:W-:-:S04]  /*f7a0*/  FFMA R7, -R0, R0, R7 ;  /* 0x0000000000077223 */ /* 0x000fc80000000107 */
[----:B------:R-:W-:-:S07]  /*f7b0*/  FFMA R0, R7, R2, R0 ;  /* 0x0000000207007223 */ /* 0x000fce0000000000 */
.L_x_3366:
[----:B------:R-:W-:Y:S05]  /*f7c0*/  BSYNC.RECONVERGENT B1 ;  /* 0x0000000000017941 */ /* 0x000fea0003800200 */
.L_x_3364:
        /* <DEDUP_REMOVED lines=24> */
.L_x_3368:
[----:B------:R-:W-:Y:S05]  /*f950*/  BSYNC.RECONVERGENT B1 ;  /* 0x0000000000017941 */ /* 0x000fea0003800200 */
.L_x_3367:
        /* <DEDUP_REMOVED lines=16> */
.L_x_3370:
[----:B------:R-:W-:Y:S01]  /*fa60*/  FMUL.FTZ R0, R5, R2 ;  /* 0x0000000205007220 */ /* 0x000fe20000410000 */
[----:B------:R-:W-:-:S03]  /*fa70*/  FMUL.FTZ R2, R2, 0.5 ;  /* 0x3f00000002027820 */ /* 0x000fc60000410000 */
[----:B------:R-:W-:-:S04]  /*fa80*/  FFMA R5, -R0, R0, R5 ;  /* 0x0000000000057223 */ /* 0x000fc80000000105 */
[----:B------:R-:W-:-:S07]  /*fa90*/  FFMA R0, R5, R2, R0 ;  /* 0x0000000205007223 */ /* 0x000fce0000000000 */
.L_x_3371:
[----:B------:R-:W-:Y:S05]  /*faa0*/  BSYNC.RECONVERGENT B1 ;  /* 0x0000000000017941 */ /* 0x000fea0003800200 */
.L_x_3369:
[----:B------:R-:W-:-:S04]  /*fab0*/  FSETP.GEU.AND P0, PT, R0, R4, PT ;  /* 0x000000040000720b */ /* 0x000fc80003f0e000 */
[----:B------:R-:W-:Y:S01]  /*fac0*/  FSEL R24, R0, R4, !P0 ;  /* 0x0000000400187208 */ /* 0x000fe20004000000 */
[----:B------:R-:W-:Y:S08]  /*fad0*/  @P3 BRA `(.L_x_3372) ;  /* 0xfffffff400083947 */ /* 0x000ff0000383ffff */
.L_x_3351:
        /* <DEDUP_REMOVED lines=29> */
.L_x_3376:
[----:B------:R-:W-:Y:S05]  /*fcb0*/  BSYNC.RECONVERGENT B1 ;  /* 0x0000000000017941 */ /* 0x000fea0003800200 */
.L_x_3375:
        /* <DEDUP_REMOVED lines=16> */
.L_x_3378:
[----:B------:R-:W-:Y:S01]  /*fdc0*/  FMUL.FTZ R0, R3, R2 ;  /* 0x0000000203007220 */ /* 0x000fe20000410000 */
[----:B------:R-:W-:-:S03]  /*fdd0*/  FMUL.FTZ R2, R2, 0.5 ;  /* 0x3f00000002027820 */ /* 0x000fc60000410000 */
[----:B------:R-:W-:-:S04]  /*fde0*/  FFMA R3, -R0, R0, R3 ;  /* 0x0000000000037223 */ /* 0x000fc80000000103 */
[----:B------:R-:W-:-:S07]  /*fdf0*/  FFMA R0, R3, R2, R0 ;  /* 0x0000000203007223 */ /* 0x000fce0000000000 */
.L_x_3379:
[----:B------:R-:W-:Y:S05]  /*fe00*/  BSYNC.RECONVERGENT B1 ;  /* 0x0000000000017941 */ /* 0x000fea0003800200 */
.L_x_3377:
        /* <DEDUP_REMOVED lines=27> */
.L_x_3381:
[----:B------:R-:W-:Y:S05]  /*ffc0*/  BSYNC.RECONVERGENT B1 ;  /* 0x0000000000017941 */ /* 0x000fea0003800200 */
.L_x_3380:
        /* <DEDUP_REMOVED lines=16> */
.L_x_3383:
[----:B------:R-:W-:Y:S01]  /*100d0*/  FMUL.FTZ R0, R3, R2 ;  /* 0x0000000203007220 */ /* 0x000fe20000410000 */
[----:B------:R-:W-:-:S03]  /*100e0*/  FMUL.FTZ R2, R2, 0.5 ;  /* 0x3f00000002027820 */ /* 0x000fc60000410000 */
[----:B------:R-:W-:-:S04]  /*100f0*/  FFMA R3, -R0, R0, R3 ;  /* 0x0000000000037223 */ /* 0x000fc80000000103 */
[----:B------:R-:W-:-:S07]  /*10100*/  FFMA R0, R3, R2, R0 ;  /* 0x0000000203007223 */ /* 0x000fce0000000000 */
.L_x_3384:
[----:B------:R-:W-:Y:S05]  /*10110*/  BSYNC.RECONVERGENT B1 ;  /* 0x0000000000017941 */ /* 0x000fea0003800200 */
.L_x_3382:
[----:B------:R-:W-:Y:S02]  /*10120*/  FSETP.GEU.AND P0, PT, R0, R24, PT ;  /* 0x000000180000720b */ /* 0x000fe40003f0e000 */
[----:B------:R-:W-:Y:S02]  /*10130*/  IADD3 R18, PT, PT, -R18, R8, RZ ;  /* 0x0000000812127210 */ /* 0x000fe40007ffe1ff */
[----:B------:R-:W-:-:S09]  /*10140*/  FSEL R24, R0, R24, !P0 ;  /* 0x0000001800187208 */ /* 0x000fd20004000000 */
.L_x_3374:
        /* <DEDUP_REMOVED lines=29> */
.L_x_3386:
[----:B------:R-:W-:Y:S05]  /*10320*/  BSYNC.RECONVERGENT B1 ;  /* 0x0000000000017941 */ /* 0x000fea0003800200 */
.L_x_3385:
        /* <DEDUP_REMOVED lines=16> */
.L_x_3388:
[----:B------:R-:W-:Y:S01]  /*10430*/  FMUL.FTZ R0, R3, R2 ;  /* 0x0000000203007220 */ /* 0x000fe20000410000 */
[----:B------:R-:W-:-:S03]  /*10440*/  FMUL.FTZ R2, R2, 0.5 ;  /* 0x3f00000002027820 */ /* 0x000fc60000410000 */
[----:B------:R-:W-:-:S04]  /*10450*/  FFMA R3, -R0, R0, R3 ;  /* 0x0000000000037223 */ /* 0x000fc80000000103 */
[----:B------:R-:W-:-:S07]  /*10460*/  FFMA R0, R3, R2, R0 ;  /* 0x0000000203007223 */ /* 0x000fce0000000000 */
.L_x_3389:
[----:B------:R-:W-:Y:S05]  /*10470*/  BSYNC.RECONVERGENT B1 ;  /* 0x0000000000017941 */ /* 0x000fea0003800200 */
.L_x_3387:
[----:B------:R-:W-:-:S04]  /*10480*/  FSETP.GEU.AND P0, PT, R0, R24, PT ;  /* 0x000000180000720b */ /* 0x000fc80003f0e000 */
[----:B------:R-:W-:-:S09]  /*10490*/  FSEL R24, R0, R24, !P0 ;  /* 0x0000001800187208 */ /* 0x000fd20004000000 */
.L_x_3373:
        /* <DEDUP_REMOVED lines=10> */
.L_x_3411:
        /* <DEDUP_REMOVED lines=27> */
.L_x_3392:
[----:B------:R-:W-:Y:S05]  /*106f0*/  BSYNC.RECONVERGENT B1 ;  /* 0x0000000000017941 */ /* 0x000fea0003800200 */
.L_x_3391:
        /* <DEDUP_REMOVED lines=16> */
.L_x_3394:
[----:B------:R-:W-:Y:S01]  /*10800*/  FMUL.FTZ R0, R7, R2 ;  /* 0x0000000207007220 */ /* 0x000fe20000410000 */
[----:B------:R-:W-:-:S03]  /*10810*/  FMUL.FTZ R2, R2, 0.5 ;  /* 0x3f00000002027820 */ /* 0x000fc60000410000 */
[----:B------:R-:W-:-:S04]  /*10820*/  FFMA R7, -R0, R0, R7 ;  /* 0x0000000000077223 */ /* 0x000fc80000000107 */
[----:B------:R-:W-:-:S07]  /*10830*/  FFMA R0, R7, R2, R0 ;  /* 0x0000000207007223 */ /* 0x000fce0000000000 */
.L_x_3395:
[----:B------:R-:W-:Y:S05]  /*10840*/  BSYNC.RECONVERGENT B1 ;  /* 0x0000000000017941 */ /* 0x000fea0003800200 */
.L_x_3393:
        /* <DEDUP_REMOVED lines=24> */
.L_x_3397:
[----:B------:R-:W-:Y:S05]  /*109d0*/  BSYNC.RECONVERGENT B1 ;  /* 0x0000000000017941 */ /* 0x000fea0003800200 */
.L_x_3396:
        /* <DEDUP_REMOVED lines=16> */
.L_x_3399:
[----:B------:R-:W-:Y:S01]  /*10ae0*/  FMUL.FTZ R0, R7, R2 ;  /* 0x0000000207007220 */ /* 0x000fe20000410000 */
[----:B------:R-:W-:-:S03]  /*10af0*/  FMUL.FTZ R2, R2, 0.5 ;  /* 0x3f00000002027820 */ /* 0x000fc60000410000 */
[----:B------:R-:W-:-:S04]  /*10b00*/  FFMA R7, -R0, R0, R7 ;  /* 0x0000000000077223 */ /* 0x000fc80000000107 */
[----:B------:R-:W-:-:S07]  /*10b10*/  FFMA R0, R7, R2, R0 ;  /* 0x0000000207007223 */ /* 0x000fce0000000000 */
.L_x_3400:
[----:B------:R-:W-:Y:S05]  /*10b20*/  BSYNC.RECONVERGENT B1 ;  /* 0x0000000000017941 */ /* 0x000fea0003800200 */
.L_x_3398:
        /* <DEDUP_REMOVED lines=24> */
.L_x_3402:
[----:B------:R-:W-:Y:S05]  /*10cb0*/  BSYNC.RECONVERGENT B1 ;  /* 0x0000000000017941 */ /* 0x000fea0003800200 */
.L_x_3401:
        /* <DEDUP_REMOVED lines=16> */
.L_x_3404:
[----:B------:R-:W-:Y:S01]  /*10dc0*/  FMUL.FTZ R0, R7, R2 ;  /* 0x0000000207007220 */ /* 0x000fe20000410000 */
[----:B------:R-:W-:-:S03]  /*10dd0*/  FMUL.FTZ R2, R2, 0.5 ;  /* 0x3f00000002027820 */ /* 0x000fc60000410000 */
[----:B------:R-:W-:-:S04]  /*10de0*/  FFMA R7, -R0, R0, R7 ;  /* 0x0000000000077223 */ /* 0x000fc80000000107 */
[----:B------:R-:W-:-:S07]  /*10df0*/  FFMA R0, R7, R2, R0 ;  /* 0x0000000207007223 */ /* 0x000fce0000000000 */
.L_x_3405:
[----:B------:R-:W-:Y:S05]  /*10e00*/  BSYNC.RECONVERGENT B1 ;  /* 0x0000000000017941 */ /* 0x000fea0003800200 */
.L_x_3403:
        /* <DEDUP_REMOVED lines=24> */
.L_x_3407:
[----:B------:R-:W-:Y:S05]  /*10f90*/  BSYNC.RECONVERGENT B1 ;  /* 0x0000000000017941 */ /* 0x000fea0003800200 */
.L_x_3406:
        /* <DEDUP_REMOVED lines=16> */
.L_x_3409:
[----:B------:R-:W-:Y:S01]  /*110a0*/  FMUL.FTZ R0, R5, R2 ;  /* 0x0000000205007220 */ /* 0x000fe20000410000 */
[----:B------:R-:W-:-:S03]  /*110b0*/  FMUL.FTZ R2, R2, 0.5 ;  /* 0x3f00000002027820 */ /* 0x000fc60000410000 */
[----:B------:R-:W-:-:S04]  /*110c0*/  FFMA R5, -R0, R0, R5 ;  /* 0x0000000000057223 */ /* 0x000fc80000000105 */
[----:B------:R-:W-:-:S07]  /*110d0*/  FFMA R0, R5, R2, R0 ;  /* 0x0000000205007223 */ /* 0x000fce0000000000 */
.L_x_3410:
[----:B------:R-:W-:Y:S05]  /*110e0*/  BSYNC.RECONVERGENT B1 ;  /* 0x0000000000017941 */ /* 0x000fea0003800200 */
.L_x_3408:
[----:B------:R-:W-:-:S04]  /*110f0*/  FSETP.GEU.AND P0, PT, R0, R4, PT ;  /* 0x000000040000720b */ /* 0x000fc80003f0e000 */
[----:B------:R-:W-:Y:S01]  /*11100*/  FSEL R23, R0, R4, !P0 ;  /* 0x0000000400177208 */ /* 0x000fe20004000000 */
[----:B------:R-:W-:Y:S08]  /*11110*/  @P3 BRA `(.L_x_3411) ;  /* 0xfffffff400083947 */ /* 0x000ff0000383ffff */
.L_x_3390:
        /* <DEDUP_REMOVED lines=29> */
.L_x_3415:
[----:B------:R-:W-:Y:S05]  /*112f0*/  BSYNC.RECONVERGENT B1 ;  /* 0x0000000000017941 */ /* 0x000fea0003800200 */
.L_x_3414:
        /* <DEDUP_REMOVED lines=16> */
.L_x_3417:
[----:B------:R-:W-:Y:S01]  /*11400*/  FMUL.FTZ R0, R3, R2 ;  /* 0x0000000203007220 */ /* 0x000fe20000410000 */
[----:B------:R-:W-:-:S03]  /*11410*/  FMUL.FTZ R2, R2, 0.5 ;  /* 0x3f00000002027820 */ /* 0x000fc60000410000 */
[----:B------:R-:W-:-:S04]  /*11420*/  FFMA R3, -R0, R0, R3 ;  /* 0x0000000000037223 */ /* 0x000fc80000000103 */
[----:B------:R-:W-:-:S07]  /*11430*/  FFMA R0, R3, R2, R0 ;  /* 0x0000000203007223 */ /* 0x000fce0000000000 */
.L_x_3418:
[----:B------:R-:W-:Y:S05]  /*11440*/  BSYNC.RECONVERGENT B1 ;  /* 0x0000000000017941 */ /* 0x000fea0003800200 */
.L_x_3416:
        /* <DEDUP_REMOVED lines=27> */
.L_x_3420:
[----:B------:R-:W-:Y:S05]  /*11600*/  BSYNC.RECONVERGENT B1 ;  /* 0x0000000000017941 */ /* 0x000fea0003800200 */
.L_x_3419:
        /* <DEDUP_REMOVED lines=16> */
.L_x_3422:
[----:B------:R-:W-:Y:S01]  /*11710*/  FMUL.FTZ R0, R3, R2 ;  /* 0x0000000203007220 */ /* 0x000fe20000410000 */
[----:B------:R-:W-:-:S03]  /*11720*/  FMUL.FTZ R2, R2, 0.5 ;  /* 0x3f00000002027820 */ /* 0x000fc60000410000 */
[----:B------:R-:W-:-:S04]  /*11730*/  FFMA R3, -R0, R0, R3 ;  /* 0x0000000000037223 */ /* 0x000fc80000000103 */
[----:B------:R-:W-:-:S07]  /*11740*/  FFMA R0, R3, R2, R0 ;  /* 0x0000000203007223 */ /* 0x000fce0000000000 */
.L_x_3423:
[----:B------:R-:W-:Y:S05]  /*11750*/  BSYNC.RECONVERGENT B1 ;  /* 0x0000000000017941 */ /* 0x000fea0003800200 */
.L_x_3421:
[-C--:B------:R-:W-:Y:S02]  /*11760*/  FSETP.GEU.AND P0, PT, R0, R23.reuse, PT ;  /* 0x000000170000720b */ /* 0x080fe40003f0e000 */
[----:B------:R-:W-:Y:S02]  /*11770*/  IADD3 R18, PT, PT, -R18, R8, RZ ;  /* 0x0000000812127210 */ /* 0x000fe40007ffe1ff */
[----:B------:R-:W-:-:S09]  /*11780*/  FSEL R23, R0, R23, !P0 ;  /* 0x0000001700177208 */ /* 0x000fd20004000000 */
.L_x_3413:
        /* <DEDUP_REMOVED lines=29> */
.L_x_3425:
[----:B------:R-:W-:Y:S05]  /*11960*/  BSYNC.RECONVERGENT B1 ;  /* 0x0000000000017941 */ /* 0x000fea0003800200 */
.L_x_3424:
        /* <DEDUP_REMOVED lines=16> */
.L_x_3427:
[----:B------:R-:W-:Y:S01]  /*11a70*/  FMUL.FTZ R0, R3, R2 ;  /* 0x0000000203007220 */ /* 0x000fe20000410000 */
[----:B------:R-:W-:-:S03]  /*11a80*/  FMUL.FTZ R2, R2, 0.5 ;  /* 0x3f00000002027820 */ /* 0x000fc60000410000 */
[----:B------:R-:W-:-:S04]  /*11a90*/  FFMA R3, -R0, R0, R3 ;  /* 0x0000000000037223 */ /* 0x000fc80000000103 */
[----:B------:R-:W-:-:S07]  /*11aa0*/  FFMA R0, R3, R2, R0 ;  /* 0x0000000203007223 */ /* 0x000fce0000000000 */
.L_x_3428:
[----:B------:R-:W-:Y:S05]  /*11ab0*/  BSYNC.RECONVERGENT B1 ;  /* 0x0000000000017941 */ /* 0x000fea0003800200 */
.L_x_3426:
[----:B------:R-:W-:-:S04]  /*11ac0*/  FSETP.GEU.AND P0, PT, R0, R23, PT ;  /* 0x000000170000720b */ /* 0x000fc80003f0e000 */
[----:B------:R-:W-:-:S09]  /*11ad0*/  FSEL R23, R0, R23, !P0 ;  /* 0x0000001700177208 */ /* 0x000fd20004000000 */
.L_x_3412:
        /* <DEDUP_REMOVED lines=10> */
.L_x_3450:
        /* <DEDUP_REMOVED lines=27> */
.L_x_3431:
[----:B------:R-:W-:Y:S05]  /*11d30*/  BSYNC.RECONVERGENT B1 ;  /* 0x0000000000017941 */ /* 0x000fea0003800200 */
.L_x_3430:
        /* <DEDUP_REMOVED lines=16> */
.L_x_3433:
[----:B------:R-:W-:Y:S01]  /*11e40*/  FMUL.FTZ R0, R7, R2 ;  /* 0x0000000207007220 */ /* 0x000fe20000410000 */
[----:B------:R-:W-:-:S03]  /*11e50*/  FMUL.FTZ R2, R2, 0.5 ;  /* 0x3f00000002027820 */ /* 0x000fc60000410000 */
[----:B------:R-:W-:-:S04]  /*11e60*/  FFMA R7, -R0, R0, R7 ;  /* 0x0000000000077223 */ /* 0x000fc80000000107 */
[----:B------:R-:W-:-:S07]  /*11e70*/  FFMA R0, R7, R2, R0 ;  /* 0x0000000207007223 */ /* 0x000fce0000000000 */
.L_x_3434:
[----:B------:R-:W-:Y:S05]  /*11e80*/  BSYNC.RECONVERGENT B1 ;  /* 0x0000000000017941 */ /* 0x000fea0003800200 */
.L_x_3432:
[----:B------:R-:W2:Y:S04]  /*11e90*/  LDG.E.64 R12, desc[UR6][R4.64+0x10] ;  /* 0x00001006040c7981 */ /* 0x000ea8000c1e1b00 */
[----:B------:R-:W3:Y:S01]  /*11ea0*/  LDG.E.64 R8, desc[UR6][R4.64+0x18] ;  /* 0x0000180604087981 */ /* 0x000ee2000c1e1b00 */
[----:B------:R-:W-:Y:S01]  /*11eb0*/  FSETP.GEU.AND P1, PT, R0, R22, PT ;  /* 0x000000160000720b */ /* 0x000fe20003f2e000 */
[----:B------:R-:W-:Y:S01]  /*11ec0*/  BSSY.RECONVERGENT B1, `(.L_x_3435) ;  /* 0x0000015000017945 */ /* 0x000fe20003800200 */
        /* <DEDUP_REMOVED lines=20> */
.L_x_3436:
[----:B------:R-:W-:Y:S05]  /*12010*/  BSYNC.RECONVERGENT B1 ;  /* 0x0000000000017941 */ /* 0x000fea0003800200 */
.L_x_3435:
        /* <DEDUP_REMOVED lines=16> */
.L_x_3438:
[----:B------:R-:W-:Y:S01]  /*12120*/  FMUL.FTZ R0, R7, R2 ;  /* 0x0000000207007220 */ /* 0x000fe20000410000 */
[----:B------:R-:W-:-:S03]  /*12130*/  FMUL.FTZ R2, R2, 0.5 ;  /* 0x3f00000002027820 */ /* 0x000fc60000410000 */
[----:B------:R-:W-:-:S04]  /*12140*/  FFMA R7, -R0, R0, R7 ;  /* 0x0000000000077223 */ /* 0x000fc80000000107 */
[----:B------:R-:W-:-:S07]  /*12150*/  FFMA R0, R7, R2, R0 ;  /* 0x0000000207007223 */ /* 0x000fce0000000000 */
.L_x_3439:
[----:B------:R-:W-:Y:S05]  /*12160*/  BSYNC.RECONVERGENT B1 ;  /* 0x0000000000017941 */ /* 0x000fea0003800200 */
.L_x_3437:
        /* <DEDUP_REMOVED lines=9> */
[C---:B------:R-:W-:Y:S02]  /*12200*/  FMUL R7, R8.reuse, R8 ;  /* 0x0000000808077220 */ /* 0x040fe40000400000 */
        /* <DEDUP_REMOVED lines=14> */
.L_x_3441:
[----:B------:R-:W-:Y:S05]  /*122f0*/  BSYNC.RECONVERGENT B1 ;  /* 0x0000000000017941 */ /* 0x000fea0003800200 */
.L_x_3440:
        /* <DEDUP_REMOVED lines=16> */
.L_x_3443:
[----:B------:R-:W-:Y:S01]  /*12400*/  FMUL.FTZ R0, R7, R2 ;  /* 0x0000000207007220 */ /* 0x000fe20000410000 */
[----:B------:R-:W-:-:S03]  /*12410*/  FMUL.FTZ R2, R2, 0.5 ;  /* 0x3f00000002027820 */ /* 0x000fc60000410000 */
[----:B------:R-:W-:-:S04]  /*12420*/  FFMA R7, -R0, R0, R7 ;  /* 0x0000000000077223 */ /* 0x000fc80000000107 */
[----:B------:R-:W-:-:S07]  /*12430*/  FFMA R0, R7, R2, R0 ;  /* 0x0000000207007223 */ /* 0x000fce0000000000 */
.L_x_3444:
[----:B------:R-:W-:Y:S05]  /*12440*/  BSYNC.RECONVERGENT B1 ;  /* 0x0000000000017941 */ /* 0x000fea0003800200 */
.L_x_3442:
[----:B------:R-:W2:Y:S04]  /*12450*/  LDG.E.64 R12, desc[UR6][R4.64+0x30] ;  /* 0x00003006040c7981 */ /* 0x000ea8000c1e1b00 */
[----:B------:R-:W3:Y:S01]  /*12460*/  LDG.E.64 R4, desc[UR6][R4.64+0x38] ;  /* 0x0000380604047981 */ /* 0x000ee2000c1e1b00 */
[-C--:B------:R-:W-:Y:S01]  /*12470*/  FSETP.GEU.AND P1, PT, R0, R6.reuse, PT ;  /* 0x000000060000720b */ /* 0x080fe20003f2e000 */
[----:B------:R-:W-:Y:S01]  /*12480*/  BSSY.RECONVERGENT B1, `(.L_x_3445) ;  /* 0x0000015000017945 */ /* 0x000fe20003800200 */
[----:B--2---:R-:W-:Y:S01]  /*12490*/  FADD R2, R11, -R13 ;  /* 0x8000000d0b027221 */ /* 0x004fe20000000000 */
[----:B---3--:R-:W-:Y:S01]  /*124a0*/  FADD R5, -R13, R5 ;  /* 0x000000050d057221 */ /* 0x008fe20000000100 */
[----:B------:R-:W-:Y:S01]  /*124b0*/  FADD R8, -R12, R4 ;  /* 0x000000040c087221 */ /* 0x000fe20000000100 */
[----:B------:R-:W-:-:S02]  /*124c0*/  FSEL R4, R0, R6, !P1 ;  /* 0x0000000600047208 */ /* 0x000fc40004800000 */
        /* <DEDUP_REMOVED lines=16> */
.L_x_3446:
[----:B------:R-:W-:Y:S05]  /*125d0*/  BSYNC.RECONVERGENT B1 ;  /* 0x0000000000017941 */ /* 0x000fea0003800200 */
.L_x_3445:
        /* <DEDUP_REMOVED lines=16> */
.L_x_3448:
[----:B------:R-:W-:Y:S01]  /*126e0*/  FMUL.FTZ R0, R5, R2 ;  /* 0x0000000205007220 */ /* 0x000fe20000410000 */
[----:B------:R-:W-:-:S03]  /*126f0*/  FMUL.FTZ R2, R2, 0.5 ;  /* 0x3f00000002027820 */ /* 0x000fc60000410000 */
[----:B------:R-:W-:-:S04]  /*12700*/  FFMA R5, -R0, R0, R5 ;  /* 0x0000000000057223 */ /* 0x000fc80000000105 */
[----:B------:R-:W-:-:S07]  /*12710*/  FFMA R0, R5, R2, R0 ;  /* 0x0000000205007223 */ /* 0x000fce0000000000 */
.L_x_3449:
[----:B------:R-:W-:Y:S05]  /*12720*/  BSYNC.RECONVERGENT B1 ;  /* 0x0000000000017941 */ /* 0x000fea0003800200 */
.L_x_3447:
[----:B------:R-:W-:-:S04]  /*12730*/  FSETP.GEU.AND P0, PT, R0, R4, PT ;  /* 0x000000040000720b */ /* 0x000fc80003f0e000 */
[----:B------:R-:W-:Y:S01]  /*12740*/  FSEL R22, R0, R4, !P0 ;  /* 0x0000000400167208 */ /* 0x000fe20004000000 */
[----:B------:R-:W-:Y:S08]  /*12750*/  @P3 BRA `(.L_x_3450) ;  /* 0xfffffff400083947 */ /* 0x000ff0000383ffff */
.L_x_3429:
        /* <DEDUP_REMOVED lines=29> */
.L_x_3454:
[----:B------:R-:W-:Y:S05]  /*12930*/  BSYNC.RECONVERGENT B1 ;  /* 0x0000000000017941 */ /* 0x000fea0003800200 */
.L_x_3453:
        /* <DEDUP_REMOVED lines=16> */
.L_x_3456:
[----:B------:R-:W-:Y:S01]  /*12a40*/  FMUL.FTZ R0, R3, R2 ;  /* 0x0000000203007220 */ /* 0x000fe20000410000 */
[----:B------:R-:W-:-:S03]  /*12a50*/  FMUL.FTZ R2, R2, 0.5 ;  /* 0x3f00000002027820 */ /* 0x000fc60000410000 */
[----:B------:R-:W-:-:S04]  /*12a60*/  FFMA R3, -R0, R0, R3 ;  /* 0x0000000000037223 */ /* 0x000fc80000000103 */
[----:B------:R-:W-:-:S07]  /*12a70*/  FFMA R0, R3, R2, R0 ;  /* 0x0000000203007223 */ /* 0x000fce0000000000 */
.L_x_3457:
[----:B------:R-:W-:Y:S05]  /*12a80*/  BSYNC.RECONVERGENT B1 ;  /* 0x0000000000017941 */ /* 0x000fea0003800200 */
.L_x_3455:
        /* <DEDUP_REMOVED lines=27> */
.L_x_3459:
[----:B------:R-:W-:Y:S05]  /*12c40*/  BSYNC.RECONVERGENT B1 ;  /* 0x0000000000017941 */ /* 0x000fea0003800200 */
.L_x_3458:
        /* <DEDUP_REMOVED lines=16> */
.L_x_3461:
[----:B------:R-:W-:Y:S01]  /*12d50*/  FMUL.FTZ R0, R3, R2 ;  /* 0x0000000203007220 */ /* 0x000fe20000410000 */
[----:B------:R-:W-:-:S03]  /*12d60*/  FMUL.FTZ R2, R2, 0.5 ;  /* 0x3f00000002027820 */ /* 0x000fc60000410000 */
[----:B------:R-:W-:-:S04]  /*12d70*/  FFMA R3, -R0, R0, R3 ;  /* 0x0000000000037223 */ /* 0x000fc80000000103 */
[----:B------:R-:W-:-:S07]  /*12d80*/  FFMA R0, R3, R2, R0 ;  /* 0x0000000203007223 */ /* 0x000fce0000000000 */
.L_x_3462:
[----:B------:R-:W-:Y:S05]  /*12d90*/  BSYNC.RECONVERGENT B1 ;  /* 0x0000000000017941 */ /* 0x000fea0003800200 */
.L_x_3460:
[----:B------:R-:W-:Y:S02]  /*12da0*/  FSETP.GEU.AND P0, PT, R0, R22, PT ;  /* 0x000000160000720b */ /* 0x000fe40003f0e000 */
[----:B------:R-:W-:Y:S02]  /*12db0*/  IADD3 R18, PT, PT, -R18, R8, RZ ;  /* 0x0000000812127210 */ /* 0x000fe40007ffe1ff */
[----:B------:R-:W-:-:S09]  /*12dc0*/  FSEL R22, R0, R22, !P0 ;  /* 0x0000001600167208 */ /* 0x000fd20004000000 */
.L_x_3452:
        /* <DEDUP_REMOVED lines=29> */
.L_x_3464:
[----:B------:R-:W-:Y:S05]  /*12fa0*/  BSYNC.RECONVERGENT B1 ;  /* 0x0000000000017941 */ /* 0x000fea0003800200 */
.L_x_3463:
        /* <DEDUP_REMOVED lines=16> */
.L_x_3466:
[----:B------:R-:W-:Y:S01]  /*130b0*/  FMUL.FTZ R0, R3, R2 ;  /* 0x0000000203007220 */ /* 0x000fe20000410000 */
[----:B------:R-:W-:-:S03]  /*130c0*/  FMUL.FTZ R2, R2, 0.5 ;  /* 0x3f00000002027820 */ /* 0x000fc60000410000 */
[----:B------:R-:W-:-:S04]  /*130d0*/  FFMA R3, -R0, R0, R3 ;  /* 0x0000000000037223 */ /* 0x000fc80000000103 */
[----:B------:R-:W-:-:S07]  /*130e0*/  FFMA R0, R3, R2, R0 ;  /* 0x0000000203007223 */ /* 0x000fce0000000000 */
.L_x_3467:
[----:B------:R-:W-:Y:S05]  /*130f0*/  BSYNC.RECONVERGENT B1 ;  /* 0x0000000000017941 */ /* 0x000fea0003800200 */
.L_x_3465:
[----:B------:R-:W-:-:S04]  /*13100*/  FSETP.GEU.AND P0, PT, R0, R22, PT ;  /* 0x000000160000720b */ /* 0x000fc80003f0e000 */
[----:B------:R-:W-:-:S09]  /*13110*/  FSEL R22, R0, R22, !P0 ;  /* 0x0000001600167208 */ /* 0x000fd20004000000 */
.L_x_3451:
        /* <DEDUP_REMOVED lines=10> */
.L_x_3489:
        /* <DEDUP_REMOVED lines=27> */
.L_x_3470:
[----:B------:R-:W-:Y:S05]  /*13370*/  BSYNC.RECONVERGENT B1 ;  /* 0x0000000000017941 */ /* 0x000fea0003800200 */
.L_x_3469:
        /* <DEDUP_REMOVED lines=16> */
.L_x_3472:
[----:B------:R-:W-:Y:S01]  /*13480*/  FMUL.FTZ R0, R7, R2 ;  /* 0x0000000207007220 */ /* 0x000fe20000410000 */
[----:B------:R-:W-:-:S03]  /*13490*/  FMUL.FTZ R2, R2, 0.5 ;  /* 0x3f00000002027820 */ /* 0x000fc60000410000 */
[----:B------:R-:W-:-:S04]  /*134a0*/  FFMA R7, -R0, R0, R7 ;  /* 0x0000000000077223 */ /* 0x000fc80000000107 */
[----:B------:R-:W-:-:S07]  /*134b0*/  FFMA R0, R7, R2, R0 ;  /* 0x0000000207007223 */ /* 0x000fce0000000000 */
.L_x_3473:
[----:B------:R-:W-:Y:S05]  /*134c0*/  BSYNC.RECONVERGENT B1 ;  /* 0x0000000000017941 */ /* 0x000fea0003800200 */
.L_x_3471:
        /* <DEDUP_REMOVED lines=24> */
.L_x_3475:
[----:B------:R-:W-:Y:S05]  /*13650*/  BSYNC.RECONVERGENT B1 ;  /* 0x0000000000017941 */ /* 0x000fea0003800200 */
.L_x_3474:
        /* <DEDUP_REMOVED lines=16> */
.L_x_3477:
[----:B------:R-:W-:Y:S01]  /*13760*/  FMUL.FTZ R0, R7, R2 ;  /* 0x0000000207007220 */ /* 0x000fe20000410000 */
[----:B------:R-:W-:-:S03]  /*13770*/  FMUL.FTZ R2, R2, 0.5 ;  /* 0x3f00000002027820 */ /* 0x000fc60000410000 */
[----:B------:R-:W-:-:S04]  /*13780*/  FFMA R7, -R0, R0, R7 ;  /* 0x0000000000077223 */ /* 0x000fc80000000107 */
[----:B------:R-:W-:-:S07]  /*13790*/  FFMA R0, R7, R2, R0 ;  /* 0x0000000207007223 */ /* 0x000fce0000000000 */
.L_x_3478:
[----:B------:R-:W-:Y:S05]  /*137a0*/  BSYNC.RECONVERGENT B1 ;  /* 0x0000000000017941 */ /* 0x000fea0003800200 */
.L_x_3476:
        /* <DEDUP_REMOVED lines=24> */
.L_x_3480:
[----:B------:R-:W-:Y:S05]  /*13930*/  BSYNC.RECONVERGENT B1 ;  /* 0x0000000000017941 */ /* 0x000fea0003800200 */
.L_x_3479:
        /* <DEDUP_REMOVED lines=16> */
.L_x_3482:
[----:B------:R-:W-:Y:S01]  /*13a40*/  FMUL.FTZ R0, R7, R2 ;  /* 0x0000000207007220 */ /* 0x000fe20000410000 */
[----:B------:R-:W-:-:S03]  /*13a50*/  FMUL.FTZ R2, R2, 0.5 ;  /* 0x3f00000002027820 */ /* 0x000fc60000410000 */
[----:B------:R-:W-:-:S04]  /*13a60*/  FFMA R7, -R0, R0, R7 ;  /* 0x0000000000077223 */ /* 0x000fc80000000107 */
[----:B------:R-:W-:-:S07]  /*13a70*/  FFMA R0, R7, R2, R0 ;  /* 0x0000000207007223 */ /* 0x000fce0000000000 */
.L_x_3483:
[----:B------:R-:W-:Y:S05]  /*13a80*/  BSYNC.RECONVERGENT B1 ;  /* 0x0000000000017941 */ /* 0x000fea0003800200 */
.L_x_3481:
        /* <DEDUP_REMOVED lines=24> */
.L_x_3485:
[----:B------:R-:W-:Y:S05]  /*13c10*/  BSYNC.RECONVERGENT B1 ;  /* 0x0000000000017941 */ /* 0x000fea0003800200 */
.L_x_3484:
        /* <DEDUP_REMOVED lines=16> */
.L_x_3487:
[----:B------:R-:W-:Y:S01]  /*13d20*/  FMUL.FTZ R0, R5, R2 ;  /* 0x0000000205007220 */ /* 0x000fe20000410000 */
[----:B------:R-:W-:-:S03]  /*13d30*/  FMUL.FTZ R2, R2, 0.5 ;  /* 0x3f00000002027820 */ /* 0x000fc60000410000 */
[----:B------:R-:W-:-:S04]  /*13d40*/  FFMA R5, -R0, R0, R5 ;  /* 0x0000000000057223 */ /* 0x000fc80000000105 */
[----:B------:R-:W-:-:S07]  /*13d50*/  FFMA R0, R5, R2, R0 ;  /* 0x0000000205007223 */ /* 0x000fce0000000000 */
.L_x_3488:
[----:B------:R-:W-:Y:S05]  /*13d60*/  BSYNC.RECONVERGENT B1 ;  /* 0x0000000000017941 */ /* 0x000fea0003800200 */
.L_x_3486:
[----:B------:R-:W-:-:S04]  /*13d70*/  FSETP.GEU.AND P0, PT, R0, R4, PT ;  /* 0x000000040000720b */ /* 0x000fc80003f0e000 */
[----:B------:R-:W-:Y:S01]  /*13d80*/  FSEL R21, R0, R4, !P0 ;  /* 0x0000000400157208 */ /* 0x000fe20004000000 */
[----:B------:R-:W-:Y:S08]  /*13d90*/  @P3 BRA `(.L_x_3489) ;  /* 0xfffffff400083947 */ /* 0x000ff0000383ffff */
.L_x_3468:
[----:B------:R-:W-:-:S09]  /*13da0*/  UISETP.NE.AND UP0, UPT, UR4, URZ, UPT ;  /* 0x000000ff0400728c */ /* 0x000fd2000bf05270 */
[----:B------:R-:W-:Y:S05]  /*13db0*/  BRA.U !UP0, `(.L_x_3490) ;  /* 0x0000000908687547 */ /* 0x000fea000b800000 */
[----:B------:R-:W-:-:S09]  /*13dc0*/  UISETP.NE.AND UP0, UPT, UR8, URZ, UPT ;  /* 0x000000ff0800728c */ /* 0x000fd2000bf05270 */
[----:B------:R-:W-:Y:S05]  /*13dd0*/  BRA.U !UP0, `(.L_x_3491) ;  /* 0x00000005088c7547 */ /* 0x000fea000b800000 */
[----:B0-----:R-:W0:Y:S01]  /*13de0*/  LDC.64 R2, c[0x0][0x3c0] ;  /* 0x0000f000ff027b82 */ /* 0x001e220000000a00 */
        /* <DEDUP_REMOVED lines=24> */
.L_x_3493:
[----:B------:R-:W-:Y:S05]  /*13f70*/  BSYNC.RECONVERGENT B1 ;  /* 0x0000000000017941 */ /* 0x000fea0003800200 */
.L_x_3492:
        /* <DEDUP_REMOVED lines=16> */
.L_x_3495:
[----:B------:R-:W-:Y:S01]  /*14080*/  FMUL.FTZ R0, R3, R2 ;  /* 0x0000000203007220 */ /* 0x000fe20000410000 */
[----:B------:R-:W-:-:S03]  /*14090*/  FMUL.FTZ R2, R2, 0.5 ;  /* 0x3f00000002027820 */ /* 0x000fc60000410000 */
[----:B------:R-:W-:-:S04]  /*140a0*/  FFMA R3, -R0, R0, R3 ;  /* 0x0000000000037223 */ /* 0x000fc80000000103 */
[----:B------:R-:W-:-:S07]  /*140b0*/  FFMA R0, R3, R2, R0 ;  /* 0x0000000203007223 */ /* 0x000fce0000000000 */
.L_x_3496:
[----:B------:R-:W-:Y:S05]  /*140c0*/  BSYNC.RECONVERGENT B1 ;  /* 0x0000000000017941 */ /* 0x000fea0003800200 */
.L_x_3494:
        /* <DEDUP_REMOVED lines=27> */
.L_x_3498:
[----:B------:R-:W-:Y:S05]  /*14280*/  BSYNC.RECONVERGENT B1 ;  /* 0x0000000000017941 */ /* 0x000fea0003800200 */
.L_x_3497:
        /* <DEDUP_REMOVED lines=16> */
.L_x_3500:
[----:B------:R-:W-:Y:S01]  /*14390*/  FMUL.FTZ R0, R3, R2 ;  /* 0x0000000203007220 */ /* 0x000fe20000410000 */
[----:B------:R-:W-:-:S03]  /*143a0*/  FMUL.FTZ R2, R2, 0.5 ;  /* 0x3f00000002027820 */ /* 0x000fc60000410000 */
[----:B------:R-:W-:-:S04]  /*143b0*/  FFMA R3, -R0, R0, R3 ;  /* 0x0000000000037223 */ /* 0x000fc80000000103 */
[----:B------:R-:W-:-:S07]  /*143c0*/  FFMA R0, R3, R2, R0 ;  /* 0x0000000203007223 */ /* 0x000fce0000000000 */
.L_x_3501:
[----:B------:R-:W-:Y:S05]  /*143d0*/  BSYNC.RECONVERGENT B1 ;  /* 0x0000000000017941 */ /* 0x000fea0003800200 */
.L_x_3499:
[-C--:B------:R-:W-:Y:S02]  /*143e0*/  FSETP.GEU.AND P0, PT, R0, R21.reuse, PT ;  /* 0x000000150000720b */ /* 0x080fe40003f0e000 */
[----:B------:R-:W-:Y:S02]  /*143f0*/  IADD3 R18, PT, PT, -R18, R8, RZ ;  /* 0x0000000812127210 */ /* 0x000fe40007ffe1ff */
[----:B------:R-:W-:-:S09]  /*14400*/  FSEL R21, R0, R21, !P0 ;  /* 0x0000001500157208 */ /* 0x000fd20004000000 */
.L_x_3491:
        /* <DEDUP_REMOVED lines=29> */
.L_x_3503:
[----:B------:R-:W-:Y:S05]  /*145e0*/  BSYNC.RECONVERGENT B1 ;  /* 0x0000000000017941 */ /* 0x000fea0003800200 */
.L_x_3502:
        /* <DEDUP_REMOVED lines=16> */
.L_x_3505:
[----:B------:R-:W-:Y:S01]  /*146f0*/  FMUL.FTZ R0, R3, R2 ;  /* 0x0000000203007220 */ /* 0x000fe20000410000 */
[----:B------:R-:W-:-:S03]  /*14700*/  FMUL.FTZ R2, R2, 0.5 ;  /* 0x3f00000002027820 */ /* 0x000fc60000410000 */
[----:B------:R-:W-:-:S04]  /*14710*/  FFMA R3, -R0, R0, R3 ;  /* 0x0000000000037223 */ /* 0x000fc80000000103 */
[----:B------:R-:W-:-:S07]  /*14720*/  FFMA R0, R3, R2, R0 ;  /* 0x0000000203007223 */ /* 0x000fce0000000000 */
.L_x_3506:
[----:B------:R-:W-:Y:S05]  /*14730*/  BSYNC.RECONVERGENT B1 ;  /* 0x0000000000017941 */ /* 0x000fea0003800200 */
.L_x_3504:
[----:B------:R-:W-:-:S04]  /*14740*/  FSETP.GEU.AND P0, PT, R0, R21, PT ;  /* 0x000000150000720b */ /* 0x000fc80003f0e000 */
[----:B------:R-:W-:-:S09]  /*14750*/  FSEL R21, R0, R21, !P0 ;  /* 0x0000001500157208 */ /* 0x000fd20004000000 */
.L_x_3490:
        /* <DEDUP_REMOVED lines=10> */
.L_x_3528:
        /* <DEDUP_REMOVED lines=25> */
[----:B------:R-:W-:Y:S05]  /*14990*/  CALL.REL.NOINC `($__internal_5_$__cuda_sm3x_div_rn_noftz_f32_slowpath) ;  /* 0x000001dc00307944 */ /* 0x000fea0003c00000 */
[----:B------:R-:W-:-:S07]  /*149a0*/  MOV R7, R0 ;  /* 0x0000000000077202 */ /* 0x000fce0000000f00 */
.L_x_3509:
[----:B------:R-:W-:Y:S05]  /*149b0*/  BSYNC.RECONVERGENT B1 ;  /* 0x0000000000017941 */ /* 0x000fea0003800200 */
.L_x_3508:
        /* <DEDUP_REMOVED lines=16> */
.L_x_3511:
[----:B------:R-:W-:Y:S01]  /*14ac0*/  FMUL.FTZ R0, R7, R2 ;  /* 0x0000000207007220 */ /* 0x000fe20000410000 */
[----:B------:R-:W-:-:S03]  /*14ad0*/  FMUL.FTZ R2, R2, 0.5 ;  /* 0x3f00000002027820 */ /* 0x000fc60000410000 */
[----:B------:R-:W-:-:S04]  /*14ae0*/  FFMA R7, -R0, R0, R7 ;  /* 0x0000000000077223 */ /* 0x000fc80000000107 */
[----:B------:R-:W-:-:S07]  /*14af0*/  FFMA R0, R7, R2, R0 ;  /* 0x0000000207007223 */ /* 0x000fce0000000000 */
.L_x_3512:
[----:B------:R-:W-:Y:S05]  /*14b00*/  BSYNC.RECONVERGENT B1 ;  /* 0x0000000000017941 */ /* 0x000fea0003800200 */
.L_x_3510:
        /* <DEDUP_REMOVED lines=24> */
.L_x_3514:
[----:B------:R-:W-:Y:S05]  /*14c90*/  BSYNC.RECONVERGENT B1 ;  /* 0x0000000000017941 */ /* 0x000fea0003800200 */
.L_x_3513:
        /* <DEDUP_REMOVED lines=16> */
.L_x_3516:
[----:B------:R-:W-:Y:S01]  /*14da0*/  FMUL.FTZ R0, R7, R2 ;  /* 0x0000000207007220 */ /* 0x000fe20000410000 */
[----:B------:R-:W-:-:S03]  /*14db0*/  FMUL.FTZ R2, R2, 0.5 ;  /* 0x3f00000002027820 */ /* 0x000fc60000410000 */
[----:B------:R-:W-:-:S04]  /*14dc0*/  FFMA R7, -R0, R0, R7 ;  /* 0x0000000000077223 */ /* 0x000fc80000000107 */
[----:B------:R-:W-:-:S07]  /*14dd0*/  FFMA R0, R7, R2, R0 ;  /* 0x0000000207007223 */ /* 0x000fce0000000000 */
.L_x_3517:
[----:B------:R-:W-:Y:S05]  /*14de0*/  BSYNC.RECONVERGENT B1 ;  /* 0x0000000000017941 */ /* 0x000fea0003800200 */
.L_x_3515:
        /* <DEDUP_REMOVED lines=24> */
.L_x_3519:
[----:B------:R-:W-:Y:S05]  /*14f70*/  BSYNC.RECONVERGENT B1 ;  /* 0x0000000000017941 */ /* 0x000fea0003800200 */
.L_x_3518:
        /* <DEDUP_REMOVED lines=16> */
.L_x_3521:
[----:B------:R-:W-:Y:S01]  /*15080*/  FMUL.FTZ R0, R7, R2 ;  /* 0x0000000207007220 */ /* 0x000fe20000410000 */
[----:B------:R-:W-:-:S03]  /*15090*/  FMUL.FTZ R2, R2, 0.5 ;  /* 0x3f00000002027820 */ /* 0x000fc60000410000 */
[----:B------:R-:W-:-:S04]  /*150a0*/  FFMA R7, -R0, R0, R7 ;  /* 0x0000000000077223 */ /* 0x000fc80000000107 */
[----:B------:R-:W-:-:S07]  /*150b0*/  FFMA R0, R7, R2, R0 ;  /* 0x0000000207007223 */ /* 0x000fce0000000000 */
.L_x_3522:
[----:B------:R-:W-:Y:S05]  /*150c0*/  BSYNC.RECONVERGENT B1 ;  /* 0x0000000000017941 */ /* 0x000fea0003800200 */
.L_x_3520:
[----:B------:R-:W2:Y:S04]  /*150d0*/  LDG.E.64 R12, desc[UR6][R4.64+0x30] ;  /* 0x00003006040c7981 */ /* 0x000ea8000c1e1b00 */
[----:B------:R-:W3:Y:S01]  /*150e0*/  LDG.E.64 R4, desc[UR6][R4.64+0x38] ;  /* 0x0000380604047981 */ /* 0x000ee2000c1e1b00 */
[-C--:B------:R-:W-:Y:S01]  /*150f0*/  FSETP.GEU.AND P1, PT, R0, R6.reuse, PT ;  /* 0x000000060000720b */ /* 0x080fe20003f2e000 */
[----:B------:R-:W-:Y:S01]  /*15100*/  BSSY.RECONVERGENT B1, `(.L_x_3523) ;  /* 0x0000015000017945 */ /* 0x000fe20003800200 */
[----:B--2---:R-:W-:Y:S01]  /*15110*/  FADD R2, R11, -R13 ;  /* 0x8000000d0b027221 */ /* 0x004fe20000000000 */
[----:B------:R-:W-:Y:S01]  /*15120*/  FADD R9, R10, -R12 ;  /* 0x8000000c0a097221 */ /* 0x000fe20000000000 */
[----:B---3--:R-:W-:Y:S01]  /*15130*/  FADD R5, -R13, R5 ;  /* 0x000000050d057221 */ /* 0x008fe20000000100 */
[----:B------:R-:W-:Y:S01]  /*15140*/  FADD R8, -R12, R4 ;  /* 0x000000040c087221 */ /* 0x000fe20000000100 */
[----:B------:R-:W-:-:S02]  /*15150*/  FSEL R4, R0, R6, !P1 ;  /* 0x0000000600047208 */ /* 0x000fc40004800000 */
        /* <DEDUP_REMOVED lines=15> */
.L_x_3524:
[----:B------:R-:W-:Y:S05]  /*15250*/  BSYNC.RECONVERGENT B1 ;  /* 0x0000000000017941 */ /* 0x000fea0003800200 */
.L_x_3523:
        /* <DEDUP_REMOVED lines=16> */
.L_x_3526:
[----:B------:R-:W-:Y:S01]  /*15360*/  FMUL.FTZ R0, R5, R2 ;  /* 0x0000000205007220 */ /* 0x000fe20000410000 */
[----:B------:R-:W-:-:S03]  /*15370*/  FMUL.FTZ R2, R2, 0.5 ;  /* 0x3f00000002027820 */ /* 0x000fc60000410000 */
[----:B------:R-:W-:-:S04]  /*15380*/  FFMA R5, -R0, R0, R5 ;  /* 0x0000000000057223 */ /* 0x000fc80000000105 */
[----:B------:R-:W-:-:S07]  /*15390*/  FFMA R0, R5, R2, R0 ;  /* 0x0000000205007223 */ /* 0x000fce0000000000 */
.L_x_3527:
[----:B------:R-:W-:Y:S05]  /*153a0*/  BSYNC.RECONVERGENT B1 ;  /* 0x0000000000017941 */ /* 0x000fea0003800200 */
.L_x_3525:
[----:B------:R-:W-:-:S04]  /*153b0*/  FSETP.GEU.AND P0, PT, R0, R4, PT ;  /* 0x000000040000720b */ /* 0x000fc80003f0e000 */
[----:B------:R-:W-:Y:S01]  /*153c0*/  FSEL R20, R0, R4, !P0 ;  /* 0x0000000400147208 */ /* 0x000fe20004000000 */
[----:B------:R-:W-:Y:S08]  /*153d0*/  @P3 BRA `(.L_x_3528) ;  /* 0xfffffff400083947 */ /* 0x000ff0000383ffff */
.L_x_3507:
[----:B------:R-:W-:-:S09]  /*153e0*/  UISETP.NE.AND UP0, UPT, UR4, URZ, UPT ;  /* 0x000000ff0400728c */ /* 0x000fd2000bf05270 */
[----:B------:R-:W-:Y:S05]  /*153f0*/  BRA.U !UP0, `(.L_x_3529) ;  /* 0x0000000908687547 */ /* 0x000fea000b800000 */
[----:B------:R-:W-:-:S09]  /*15400*/  UISETP.NE.AND UP0, UPT, UR4, 0x1, UPT ;  /* 0x000000010400788c */ /* 0x000fd2000bf05270 */
        /* <DEDUP_REMOVED lines=26> */
.L_x_3532:
[----:B------:R-:W-:Y:S05]  /*155b0*/  BSYNC.RECONVERGENT B1 ;  /* 0x0000000000017941 */ /* 0x000fea0003800200 */
.L_x_3531:
        /* <DEDUP_REMOVED lines=16> */
.L_x_3534:
[----:B------:R-:W-:Y:S01]  /*156c0*/  FMUL.FTZ R0, R3, R2 ;  /* 0x0000000203007220 */ /* 0x000fe20000410000 */
[----:B------:R-:W-:-:S03]  /*156d0*/  FMUL.FTZ R2, R2, 0.5 ;  /* 0x3f00000002027820 */ /* 0x000fc60000410000 */
[----:B------:R-:W-:-:S04]  /*156e0*/  FFMA R3, -R0, R0, R3 ;  /* 0x0000000000037223 */ /* 0x000fc80000000103 */
[----:B------:R-:W-:-:S07]  /*156f0*/  FFMA R0, R3, R2, R0 ;  /* 0x0000000203007223 */ /* 0x000fce0000000000 */
.L_x_3535:
[----:B------:R-:W-:Y:S05]  /*15700*/  BSYNC.RECONVERGENT B1 ;  /* 0x0000000000017941 */ /* 0x000fea0003800200 */
.L_x_3533:
        /* <DEDUP_REMOVED lines=27> */
.L_x_3537:
[----:B------:R-:W-:Y:S05]  /*158c0*/  BSYNC.RECONVERGENT B1 ;  /* 0x0000000000017941 */ /* 0x000fea0003800200 */
.L_x_3536:
        /* <DEDUP_REMOVED lines=16> */
.L_x_3539:
[----:B------:R-:W-:Y:S01]  /*159d0*/  FMUL.FTZ R0, R3, R2 ;  /* 0x0000000203007220 */ /* 0x000fe20000410000 */
[----:B------:R-:W-:-:S03]  /*159e0*/  FMUL.FTZ R2, R2, 0.5 ;  /* 0x3f00000002027820 */ /* 0x000fc60000410000 */
[----:B------:R-:W-:-:S04]  /*159f0*/  FFMA R3, -R0, R0, R3 ;  /* 0x0000000000037223 */ /* 0x000fc80000000103 */
[----:B------:R-:W-:-:S07]  /*15a00*/  FFMA R0, R3, R2, R0 ;  /* 0x0000000203007223 */ /* 0x000fce0000000000 */
.L_x_3540:
[----:B------:R-:W-:Y:S05]  /*15a10*/  BSYNC.RECONVERGENT B1 ;  /* 0x0000000000017941 */ /* 0x000fea0003800200 */
.L_x_3538:
[----:B------:R-:W-:Y:S02]  /*15a20*/  FSETP.GEU.AND P0, PT, R0, R20, PT ;  /* 0x000000140000720b */ /* 0x000fe40003f0e000 */
[----:B------:R-:W-:Y:S02]  /*15a30*/  IADD3 R18, PT, PT, -R18, R8, RZ ;  /* 0x0000000812127210 */ /* 0x000fe40007ffe1ff */
[----:B------:R-:W-:-:S09]  /*15a40*/  FSEL R20, R0, R20, !P0 ;  /* 0x0000001400147208 */ /* 0x000fd20004000000 */
.L_x_3530:
[----:B------:R-:W1:Y:S02]  /*15a50*/  LDCU UR5, c[0x0][0x3c8] ;  /* 0x00007900ff0577ac */ /* 0x000e640008000800 */
[----:B-1----:R-:W-:-:S04]  /*15a60*/  ULOP3.LUT UR5, UR5, 0x1, URZ, 0xc0, !UPT ;  /* 0x0000000105057892 */ /* 0x002fc8000f8ec0ff */
[----:B------:R-:W-:-:S09]  /*15a70*/  UISETP.NE.U32.AND UP0, UPT, UR5, 0x1, UPT ;  /* 0x000000010500788c */ /* 0x000fd2000bf05070 */
[----:B------:R-:W-:Y:S05]  /*15a80*/  BRA.U UP0, `(.L_x_3529) ;  /* 0x0000000100c47547 */ /* 0x000fea000b800000 */
        /* <DEDUP_REMOVED lines=25> */
.L_x_3542:
[----:B------:R-:W-:Y:S05]  /*15c20*/  BSYNC.RECONVERGENT B1 ;  /* 0x0000000000017941 */ /* 0x000fea0003800200 */
.L_x_3541:
        /* <DEDUP_REMOVED lines=16> */
.L_x_3544:
[----:B------:R-:W-:Y:S01]  /*15d30*/  FMUL.FTZ R0, R3, R2 ;  /* 0x0000000203007220 */ /* 0x000fe20000410000 */
[----:B------:R-:W-:-:S03]  /*15d40*/  FMUL.FTZ R2, R2, 0.5 ;  /* 0x3f00000002027820 */ /* 0x000fc60000410000 */
[----:B------:R-:W-:-:S04]  /*15d50*/  FFMA R3, -R0, R0, R3 ;  /* 0x0000000000037223 */ /* 0x000fc80000000103 */
[----:B------:R-:W-:-:S07]  /*15d60*/  FFMA R0, R3, R2, R0 ;  /* 0x0000000203007223 */ /* 0x000fce0000000000 */
.L_x_3545:
[----:B------:R-:W-:Y:S05]  /*15d70*/  BSYNC.RECONVERGENT B1 ;  /* 0x0000000000017941 */ /* 0x000fea0003800200 */
.L_x_3543:
[----:B------:R-:W-:-:S04]  /*15d80*/  FSETP.GEU.AND P0, PT, R0, R20, PT ;  /* 0x000000140000720b */ /* 0x000fc80003f0e000 */
[----:B------:R-:W-:-:S09]  /*15d90*/  FSEL R20, R0, R20, !P0 ;  /* 0x0000001400147208 */ /* 0x000fd20004000000 */
.L_x_3529:
        /* <DEDUP_REMOVED lines=10> */
.L_x_3567:
        /* <DEDUP_REMOVED lines=27> */
.L_x_3548:
[----:B------:R-:W-:Y:S05]  /*15ff0*/  BSYNC.RECONVERGENT B1 ;  /* 0x0000000000017941 */ /* 0x000fea0003800200 */
.L_x_3547:
        /* <DEDUP_REMOVED lines=16> */
.L_x_3550:
[----:B------:R-:W-:Y:S01]  /*16100*/  FMUL.FTZ R0, R7, R2 ;  /* 0x0000000207007220 */ /* 0x000fe20000410000 */
[----:B------:R-:W-:-:S03]  /*16110*/  FMUL.FTZ R2, R2, 0.5 ;  /* 0x3f00000002027820 */ /* 0x000fc60000410000 */
[----:B------:R-:W-:-:S04]  /*16120*/  FFMA R7, -R0, R0, R7 ;  /* 0x0000000000077223 */ /* 0x000fc80000000107 */
[----:B------:R-:W-:-:S07]  /*16130*/  FFMA R0, R7, R2, R0 ;  /* 0x0000000207007223 */ /* 0x000fce0000000000 */
.L_x_3551:
[----:B------:R-:W-:Y:S05]  /*16140*/  BSYNC.RECONVERGENT B1 ;  /* 0x0000000000017941 */ /* 0x000fea0003800200 */
.L_x_3549:
        /* <DEDUP_REMOVED lines=24> */
.L_x_3553:
[----:B------:R-:W-:Y:S05]  /*162d0*/  BSYNC.RECONVERGENT B1 ;  /* 0x0000000000017941 */ /* 0x000fea0003800200 */
.L_x_3552:
        /* <DEDUP_REMOVED lines=16> */
.L_x_3555:
[----:B------:R-:W-:Y:S01]  /*163e0*/  FMUL.FTZ R0, R7, R2 ;  /* 0x0000000207007220 */ /* 0x000fe20000410000 */
[----:B------:R-:W-:-:S03]  /*163f0*/  FMUL.FTZ R2, R2, 0.5 ;  /* 0x3f00000002027820 */ /* 0x000fc60000410000 */
[----:B------:R-:W-:-:S04]  /*16400*/  FFMA R7, -R0, R0, R7 ;  /* 0x0000000000077223 */ /* 0x000fc80000000107 */
[----:B------:R-:W-:-:S07]  /*16410*/  FFMA R0, R7, R2, R0 ;  /* 0x0000000207007223 */ /* 0x000fce0000000000 */
.L_x_3556:
[----:B------:R-:W-:Y:S05]  /*16420*/  BSYNC.RECONVERGENT B1 ;  /* 0x0000000000017941 */ /* 0x000fea0003800200 */
.L_x_3554:
        /* <DEDUP_REMOVED lines=24> */
.L_x_3558:
[----:B------:R-:W-:Y:S05]  /*165b0*/  BSYNC.RECONVERGENT B1 ;  /* 0x0000000000017941 */ /* 0x000fea0003800200 */
.L_x_3557:
        /* <DEDUP_REMOVED lines=16> */
.L_x_3560:
[----:B------:R-:W-:Y:S01]  /*166c0*/  FMUL.FTZ R0, R7, R2 ;  /* 0x0000000207007220 */ /* 0x000fe20000410000 */
[----:B------:R-:W-:-:S03]  /*166d0*/  FMUL.FTZ R2, R2, 0.5 ;  /* 0x3f00000002027820 */ /* 0x000fc60000410000 */
[----:B------:R-:W-:-:S04]  /*166e0*/  FFMA R7, -R0, R0, R7 ;  /* 0x0000000000077223 */ /* 0x000fc80000000107 */
[----:B------:R-:W-:-:S07]  /*166f0*/  FFMA R0, R7, R2, R0 ;  /* 0x0000000207007223 */ /* 0x000fce0000000000 */
.L_x_3561:
[----:B------:R-:W-:Y:S05]  /*16700*/  BSYNC.RECONVERGENT B1 ;  /* 0x0000000000017941 */ /* 0x000fea0003800200 */
.L_x_3559:
        /* <DEDUP_REMOVED lines=24> */
.L_x_3563:
[----:B------:R-:W-:Y:S05]  /*16890*/  BSYNC.RECONVERGENT B1 ;  /* 0x0000000000017941 */ /* 0x000fea0003800200 */
.L_x_3562:
        /* <DEDUP_REMOVED lines=16> */
.L_x_3565:
[----:B------:R-:W-:Y:S01]  /*169a0*/  FMUL.FTZ R0, R5, R2 ;  /* 0x0000000205007220 */ /* 0x000fe20000410000 */
[----:B------:R-:W-:-:S03]  /*169b0*/  FMUL.FTZ R2, R2, 0.5 ;  /* 0x3f00000002027820 */ /* 0x000fc60000410000 */
[----:B------:R-:W-:-:S04]  /*169c0*/  FFMA R5, -R0, R0, R5 ;  /* 0x0000000000057223 */ /* 0x000fc80000000105 */
[----:B------:R-:W-:-:S07]  /*169d0*/  FFMA R0, R5, R2, R0 ;  /* 0x0000000205007223 */ /* 0x000fce0000000000 */
.L_x_3566:
[----:B------:R-:W-:Y:S05]  /*169e0*/  BSYNC.RECONVERGENT B1 ;  /* 0x0000000000017941 */ /* 0x000fea0003800200 */
.L_x_3564:
[----:B------:R-:W-:-:S04]  /*169f0*/  FSETP.GEU.AND P0, PT, R0, R4, PT ;  /* 0x000000040000720b */ /* 0x000fc80003f0e000 */
[----:B------:R-:W-:Y:S01]  /*16a00*/  FSEL R19, R0, R4, !P0 ;  /* 0x0000000400137208 */ /* 0x000fe20004000000 */
[----:B------:R-:W-:Y:S08]  /*16a10*/  @P3 BRA `(.L_x_3567) ;  /* 0xfffffff400083947 */ /* 0x000ff0000383ffff */
.L_x_3546:
        /* <DEDUP_REMOVED lines=29> */
.L_x_3571:
[----:B------:R-:W-:Y:S05]  /*16bf0*/  BSYNC.RECONVERGENT B1 ;  /* 0x0000000000017941 */ /* 0x000fea0003800200 */
.L_x_3570:
        /* <DEDUP_REMOVED lines=16> */
.L_x_3573:
[----:B------:R-:W-:Y:S01]  /*16d00*/  FMUL.FTZ R0, R3, R2 ;  /* 0x0000000203007220 */ /* 0x000fe20000410000 */
[----:B------:R-:W-:-:S03]  /*16d10*/  FMUL.FTZ R2, R2, 0.5 ;  /* 0x3f00000002027820 */ /* 0x000fc60000410000 */
[----:B------:R-:W-:-:S04]  /*16d20*/  FFMA R3, -R0, R0, R3 ;  /* 0x0000000000037223 */ /* 0x000fc80000000103 */
[----:B------:R-:W-:-:S07]  /*16d30*/  FFMA R0, R3, R2, R0 ;  /* 0x0000000203007223 */ /* 0x000fce0000000000 */
.L_x_3574:
[----:B------:R-:W-:Y:S05]  /*16d40*/  BSYNC.RECONVERGENT B1 ;  /* 0x0000000000017941 */ /* 0x000fea0003800200 */
.L_x_3572:
        /* <DEDUP_REMOVED lines=27> */
.L_x_3576:
[----:B------:R-:W-:Y:S05]  /*16f00*/  BSYNC.RECONVERGENT B1 ;  /* 0x0000000000017941 */ /* 0x000fea0003800200 */
.L_x_3575:
        /* <DEDUP_REMOVED lines=16> */
.L_x_3578:
[----:B------:R-:W-:Y:S01]  /*17010*/  FMUL.FTZ R0, R3, R2 ;  /* 0x0000000203007220 */ /* 0x000fe20000410000 */
[----:B------:R-:W-:-:S03]  /*17020*/  FMUL.FTZ R2, R2, 0.5 ;  /* 0x3f00000002027820 */ /* 0x000fc60000410000 */
[----:B------:R-:W-:-:S04]  /*17030*/  FFMA R3, -R0, R0, R3 ;  /* 0x0000000000037223 */ /* 0x000fc80000000103 */
[----:B------:R-:W-:-:S07]  /*17040*/  FFMA R0, R3, R2, R0 ;  /* 0x0000000203007223 */ /* 0x000fce0000000000 */
.L_x_3579:
[----:B------:R-:W-:Y:S05]  /*17050*/  BSYNC.RECONVERGENT B1 ;  /* 0x0000000000017941 */ /* 0x000fea0003800200 */
.L_x_3577:
[-C--:B------:R-:W-:Y:S02]  /*17060*/  FSETP.GEU.AND P0, PT, R0, R19.reuse, PT ;  /* 0x000000130000720b */ /* 0x080fe40003f0e000 */
[----:B------:R-:W-:Y:S02]  /*17070*/  IADD3 R18, PT, PT, -R18, R8, RZ ;  /* 0x0000000812127210 */ /* 0x000fe40007ffe1ff */
[----:B------:R-:W-:-:S09]  /*17080*/  FSEL R19, R0, R19, !P0 ;  /* 0x0000001300137208 */ /* 0x000fd20004000000 */
.L_x_3569:
        /* <DEDUP_REMOVED lines=29> */
.L_x_3581:
[----:B------:R-:W-:Y:S05]  /*17260*/  BSYNC.RECONVERGENT B1 ;  /* 0x0000000000017941 */ /* 0x000fea0003800200 */
.L_x_3580:
        /* <DEDUP_REMOVED lines=16> */
.L_x_3583:
[----:B------:R-:W-:Y:S01]  /*17370*/  FMUL.FTZ R0, R3, R2 ;  /* 0x0000000203007220 */ /* 0x000fe20000410000 */
[----:B------:R-:W-:-:S03]  /*17380*/  FMUL.FTZ R2, R2, 0.5 ;  /* 0x3f00000002027820 */ /* 0x000fc60000410000 */
[----:B------:R-:W-:-:S04]  /*17390*/  FFMA R3, -R0, R0, R3 ;  /* 0x0000000000037223 */ /* 0x000fc80000000103 */
[----:B------:R-:W-:-:S07]  /*173a0*/  FFMA R0, R3, R2, R0 ;  /* 0x0000000203007223 */ /* 0x000fce0000000000 */
.L_x_3584:
[----:B------:R-:W-:Y:S05]  /*173b0*/  BSYNC.RECONVERGENT B1 ;  /* 0x0000000000017941 */ /* 0x000fea0003800200 */
.L_x_3582:
[----:B------:R-:W-:-:S04]  /*173c0*/  FSETP.GEU.AND P0, PT, R0, R19, PT ;  /* 0x000000130000720b */ /* 0x000fc80003f0e000 */
[----:B------:R-:W-:-:S09]  /*173d0*/  FSEL R19, R0, R19, !P0 ;  /* 0x0000001300137208 */ /* 0x000fd20004000000 */
.L_x_3568:
        /* <DEDUP_REMOVED lines=10> */
.L_x_3606:
        /* <DEDUP_REMOVED lines=27> */
.L_x_3587:
[----:B------:R-:W-:Y:S05]  /*17630*/  BSYNC.RECONVERGENT B1 ;  /* 0x0000000000017941 */ /* 0x000fea0003800200 */
.L_x_3586:
        /* <DEDUP_REMOVED lines=16> */
.L_x_3589:
[----:B------:R-:W-:Y:S01]  /*17740*/  FMUL.FTZ R0, R7, R2 ;  /* 0x0000000207007220 */ /* 0x000fe20000410000 */
[----:B------:R-:W-:-:S03]  /*17750*/  FMUL.FTZ R2, R2, 0.5 ;  /* 0x3f00000002027820 */ /* 0x000fc60000410000 */
[----:B------:R-:W-:-:S04]  /*17760*/  FFMA R7, -R0, R0, R7 ;  /* 0x0000000000077223 */ /* 0x000fc80000000107 */
[----:B------:R-:W-:-:S07]  /*17770*/  FFMA R0, R7, R2, R0 ;  /* 0x0000000207007223 */ /* 0x000fce0000000000 */
.L_x_3590:
[----:B------:R-:W-:Y:S05]  /*17780*/  BSYNC.RECONVERGENT B1 ;  /* 0x0000000000017941 */ /* 0x000fea0003800200 */
.L_x_3588:
        /* <DEDUP_REMOVED lines=24> */
.L_x_3592:
[----:B------:R-:W-:Y:S05]  /*17910*/  BSYNC.RECONVERGENT B1 ;  /* 0x0000000000017941 */ /* 0x000fea0003800200 */
.L_x_3591:
        /* <DEDUP_REMOVED lines=16> */
.L_x_3594:
[----:B------:R-:W-:Y:S01]  /*17a20*/  FMUL.FTZ R0, R7, R2 ;  /* 0x0000000207007220 */ /* 0x000fe20000410000 */
[----:B------:R-:W-:-:S03]  /*17a30*/  FMUL.FTZ R2, R2, 0.5 ;  /* 0x3f00000002027820 */ /* 0x000fc60000410000 */
[----:B------:R-:W-:-:S04]  /*17a40*/  FFMA R7, -R0, R0, R7 ;  /* 0x0000000000077223 */ /* 0x000fc80000000107 */
[----:B------:R-:W-:-:S07]  /*17a50*/  FFMA R0, R7, R2, R0 ;  /* 0x0000000207007223 */ /* 0x000fce0000000000 */
.L_x_3595:
[----:B------:R-:W-:Y:S05]  /*17a60*/  BSYNC.RECONVERGENT B1 ;  /* 0x0000000000017941 */ /* 0x000fea0003800200 */
.L_x_3593:
        /* <DEDUP_REMOVED lines=24> */
.L_x_3597:
[----:B------:R-:W-:Y:S05]  /*17bf0*/  BSYNC.RECONVERGENT B1 ;  /* 0x0000000000017941 */ /* 0x000fea0003800200 */
.L_x_3596:
        /* <DEDUP_REMOVED lines=16> */
.L_x_3599:
[----:B------:R-:W-:Y:S01]  /*17d00*/  FMUL.FTZ R0, R7, R2 ;  /* 0x0000000207007220 */ /* 0x000fe20000410000 */
[----:B------:R-:W-:-:S03]  /*17d10*/  FMUL.FTZ R2, R2, 0.5 ;  /* 0x3f00000002027820 */ /* 0x000fc60000410000 */
[----:B------:R-:W-:-:S04]  /*17d20*/  FFMA R7, -R0, R0, R7 ;  /* 0x0000000000077223 */ /* 0x000fc80000000107 */
[----:B------:R-:W-:-:S07]  /*17d30*/  FFMA R0, R7, R2, R0 ;  /* 0x0000000207007223 */ /* 0x000fce0000000000 */
.L_x_3600:
[----:B------:R-:W-:Y:S05]  /*17d40*/  BSYNC.RECONVERGENT B1 ;  /* 0x0000000000017941 */ /* 0x000fea0003800200 */
.L_x_3598:
        /* <DEDUP_REMOVED lines=24> */
.L_x_3602:
[----:B------:R-:W-:Y:S05]  /*17ed0*/  BSYNC.RECONVERGENT B1 ;  /* 0x0000000000017941 */ /* 0x000fea0003800200 */
.L_x_3601:
        /* <DEDUP_REMOVED lines=16> */
.L_x_3604:
[----:B------:R-:W-:Y:S01]  /*17fe0*/  FMUL.FTZ R0, R5, R2 ;  /* 0x0000000205007220 */ /* 0x000fe20000410000 */
[----:B------:R-:W-:-:S03]  /*17ff0*/  FMUL.FTZ R2, R2, 0.5 ;  /* 0x3f00000002027820 */ /* 0x000fc60000410000 */
[----:B------:R-:W-:-:S04]  /*18000*/  FFMA R5, -R0, R0, R5 ;  /* 0x0000000000057223 */ /* 0x000fc80000000105 */
[----:B------:R-:W-:-:S07]  /*18010*/  FFMA R0, R5, R2, R0 ;  /* 0x0000000205007223 */ /* 0x000fce0000000000 */
.L_x_3605:
[----:B------:R-:W-:Y:S05]  /*18020*/  BSYNC.RECONVERGENT B1 ;  /* 0x0000000000017941 */ /* 0x000fea0003800200 */
.L_x_3603:
[----:B------:R-:W-:-:S04]  /*18030*/  FSETP.GEU.AND P0, PT, R0, R4, PT ;  /* 0x000000040000720b */ /* 0x000fc80003f0e000 */
[----:B------:R-:W-:Y:S01]  /*18040*/  FSEL R18, R0, R4, !P0 ;  /* 0x0000000400127208 */ /* 0x000fe20004000000 */
[----:B------:R-:W-:Y:S08]  /*18050*/  @P3 BRA `(.L_x_3606) ;  /* 0xfffffff400083947 */ /* 0x000ff0000383ffff */
.L_x_3585:
        /* <DEDUP_REMOVED lines=29> */
.L_x_3610:
[----:B------:R-:W-:Y:S05]  /*18230*/  BSYNC.RECONVERGENT B1 ;  /* 0x0000000000017941 */ /* 0x000fea0003800200 */
.L_x_3609:
        /* <DEDUP_REMOVED lines=16> */
.L_x_3612:
[----:B------:R-:W-:Y:S01]  /*18340*/  FMUL.FTZ R0, R3, R2 ;  /* 0x0000000203007220 */ /* 0x000fe20000410000 */
[----:B------:R-:W-:-:S03]  /*18350*/  FMUL.FTZ R2, R2, 0.5 ;  /* 0x3f00000002027820 */ /* 0x000fc60000410000 */
[----:B------:R-:W-:-:S04]  /*18360*/  FFMA R3, -R0, R0, R3 ;  /* 0x0000000000037223 */ /* 0x000fc80000000103 */
[----:B------:R-:W-:-:S07]  /*18370*/  FFMA R0, R3, R2, R0 ;  /* 0x0000000203007223 */ /* 0x000fce0000000000 */
.L_x_3613:
[----:B------:R-:W-:Y:S05]  /*18380*/  BSYNC.RECONVERGENT B1 ;  /* 0x0000000000017941 */ /* 0x000fea0003800200 */
.L_x_3611:
        /* <DEDUP_REMOVED lines=27> */
.L_x_3615:
[----:B------:R-:W-:Y:S05]  /*18540*/  BSYNC.RECONVERGENT B1 ;  /* 0x0000000000017941 */ /* 0x000fea0003800200 */
.L_x_3614:
        /* <DEDUP_REMOVED lines=16> */
.L_x_3617:
[----:B------:R-:W-:Y:S01]  /*18650*/  FMUL.FTZ R0, R3, R2 ;  /* 0x0000000203007220 */ /* 0x000fe20000410000 */
[----:B------:R-:W-:-:S03]  /*18660*/  FMUL.FTZ R2, R2, 0.5 ;  /* 0x3f00000002027820 */ /* 0x000fc60000410000 */
[----:B------:R-:W-:-:S04]  /*18670*/  FFMA R3, -R0, R0, R3 ;  /* 0x0000000000037223 */ /* 0x000fc80000000103 */
[----:B------:R-:W-:-:S07]  /*18680*/  FFMA R0, R3, R2, R0 ;  /* 0x0000000203007223 */ /* 0x000fce0000000000 */
.L_x_3618:
[----:B------:R-:W-:Y:S05]  /*18690*/  BSYNC.RECONVERGENT B1 ;  /* 0x0000000000017941 */ /* 0x000fea0003800200 */
.L_x_3616:
[C---:B------:R-:W-:Y:S02]  /*186a0*/  FSETP.GEU.AND P0, PT, R0.reuse, R18, PT ;  /* 0x000000120000720b */ /* 0x040fe40003f0e000 */
[----:B------:R-:W-:Y:S02]  /*186b0*/  IADD3 R25, PT, PT, -R25, R8, RZ ;  /* 0x0000000819197210 */ /* 0x000fe40007ffe1ff */
[----:B------:R-:W-:-:S09]  /*186c0*/  FSEL R18, R0, R18, !P0 ;  /* 0x0000001200127208 */ /* 0x000fd20004000000 */
.L_x_3608:
        /* <DEDUP_REMOVED lines=29> */
.L_x_3620:
[----:B------:R-:W-:Y:S05]  /*188a0*/  BSYNC.RECONVERGENT B1 ;  /* 0x0000000000017941 */ /* 0x000fea0003800200 */
.L_x_3619:
        /* <DEDUP_REMOVED lines=16> */
.L_x_3622:
[----:B------:R-:W-:Y:S01]  /*189b0*/  FMUL.FTZ R0, R3, R2 ;  /* 0x0000000203007220 */ /* 0x000fe20000410000 */
[----:B------:R-:W-:-:S03]  /*189c0*/  FMUL.FTZ R2, R2, 0.5 ;  /* 0x3f00000002027820 */ /* 0x000fc60000410000 */
[----:B------:R-:W-:-:S04]  /*189d0*/  FFMA R3, -R0, R0, R3 ;  /* 0x0000000000037223 */ /* 0x000fc80000000103 */
[----:B------:R-:W-:-:S07]  /*189e0*/  FFMA R0, R3, R2, R0 ;  /* 0x0000000203007223 */ /* 0x000fce0000000000 */
.L_x_3623:
[----:B------:R-:W-:Y:S05]  /*189f0*/  BSYNC.RECONVERGENT B1 ;  /* 0x0000000000017941 */ /* 0x000fea0003800200 */
.L_x_3621:
[----:B------:R-:W-:-:S04]  /*18a00*/  FSETP.GEU.AND P0, PT, R0, R18, PT ;  /* 0x000000120000720b */ /* 0x000fc80003f0e000 */
[----:B------:R-:W-:-:S09]  /*18a10*/  FSEL R18, R0, R18, !P0 ;  /* 0x0000001200127208 */ /* 0x000fd20004000000 */
.L_x_3607:
[----:B0-----:R-:W2:Y:S01]  /*18a20*/  LDL.LU.64 R2, [R1] ;  /* 0x0000000001027983 */ /* 0x001ea20000300a00 */
        /* <DEDUP_REMOVED lines=9> */
.L_x_3645:
        /* <DEDUP_REMOVED lines=27> */
.L_x_3626:
[----:B------:R-:W-:Y:S05]  /*18c70*/  BSYNC.RECONVERGENT B1 ;  /* 0x0000000000017941 */ /* 0x000fea0003800200 */
.L_x_3625:
        /* <DEDUP_REMOVED lines=16> */
.L_x_3628:
[----:B------:R-:W-:Y:S01]  /*18d80*/  FMUL.FTZ R0, R7, R2 ;  /* 0x0000000207007220 */ /* 0x000fe20000410000 */
[----:B------:R-:W-:-:S03]  /*18d90*/  FMUL.FTZ R2, R2, 0.5 ;  /* 0x3f00000002027820 */ /* 0x000fc60000410000 */
[----:B------:R-:W-:-:S04]  /*18da0*/  FFMA R7, -R0, R0, R7 ;  /* 0x0000000000077223 */ /* 0x000fc80000000107 */
[----:B------:R-:W-:-:S07]  /*18db0*/  FFMA R0, R7, R2, R0 ;  /* 0x0000000207007223 */ /* 0x000fce0000000000 */
.L_x_3629:
[----:B------:R-:W-:Y:S05]  /*18dc0*/  BSYNC.RECONVERGENT B1 ;  /* 0x0000000000017941 */ /* 0x000fea0003800200 */
.L_x_3627:
        /* <DEDUP_REMOVED lines=24> */
.L_x_3631:
[----:B------:R-:W-:Y:S05]  /*18f50*/  BSYNC.RECONVERGENT B1 ;  /* 0x0000000000017941 */ /* 0x000fea0003800200 */
.L_x_3630:
        /* <DEDUP_REMOVED lines=16> */
.L_x_3633:
[----:B------:R-:W-:Y:S01]  /*19060*/  FMUL.FTZ R0, R7, R2 ;  /* 0x0000000207007220 */ /* 0x000fe20000410000 */
[----:B------:R-:W-:-:S03]  /*19070*/  FMUL.FTZ R2, R2, 0.5 ;  /* 0x3f00000002027820 */ /* 0x000fc60000410000 */
[----:B------:R-:W-:-:S04]  /*19080*/  FFMA R7, -R0, R0, R7 ;  /* 0x0000000000077223 */ /* 0x000fc80000000107 */
[----:B------:R-:W-:-:S07]  /*19090*/  FFMA R0, R7, R2, R0 ;  /* 0x0000000207007223 */ /* 0x000fce0000000000 */
.L_x_3634:
[----:B------:R-:W-:Y:S05]  /*190a0*/  BSYNC.RECONVERGENT B1 ;  /* 0x0000000000017941 */ /* 0x000fea0003800200 */
.L_x_3632:
        /* <DEDUP_REMOVED lines=24> */
.L_x_3636:
[----:B------:R-:W-:Y:S05]  /*19230*/  BSYNC.RECONVERGENT B1 ;  /* 0x0000000000017941 */ /* 0x000fea0003800200 */
.L_x_3635:
        /* <DEDUP_REMOVED lines=16> */
.L_x_3638:
[----:B------:R-:W-:Y:S01]  /*19340*/  FMUL.FTZ R0, R7, R2 ;  /* 0x0000000207007220 */ /* 0x000fe20000410000 */
[----:B------:R-:W-:-:S03]  /*19350*/  FMUL.FTZ R2, R2, 0.5 ;  /* 0x3f00000002027820 */ /* 0x000fc60000410000 */
[----:B------:R-:W-:-:S04]  /*19360*/  FFMA R7, -R0, R0, R7 ;  /* 0x0000000000077223 */ /* 0x000fc80000000107 */
[----:B------:R-:W-:-:S07]  /*19370*/  FFMA R0, R7, R2, R0 ;  /* 0x0000000207007223 */ /* 0x000fce0000000000 */
.L_x_3639:
[----:B------:R-:W-:Y:S05]  /*19380*/  BSYNC.RECONVERGENT B1 ;  /* 0x0000000000017941 */ /* 0x000fea0003800200 */
.L_x_3637:
        /* <DEDUP_REMOVED lines=24> */
.L_x_3641:
[----:B------:R-:W-:Y:S05]  /*19510*/  BSYNC.RECONVERGENT B1 ;  /* 0x0000000000017941 */ /* 0x000fea0003800200 */
.L_x_3640:
        /* <DEDUP_REMOVED lines=16> */
.L_x_3643:
[----:B------:R-:W-:Y:S01]  /*19620*/  FMUL.FTZ R0, R5, R2 ;  /* 0x0000000205007220 */ /* 0x000fe20000410000 */
[----:B------:R-:W-:-:S03]  /*19630*/  FMUL.FTZ R2, R2, 0.5 ;  /* 0x3f00000002027820 */ /* 0x000fc60000410000 */
[----:B------:R-:W-:-:S04]  /*19640*/  FFMA R5, -R0, R0, R5 ;  /* 0x0000000000057223 */ /* 0x000fc80000000105 */
[----:B------:R-:W-:-:S07]  /*19650*/  FFMA R0, R5, R2, R0 ;  /* 0x0000000205007223 */ /* 0x000fce0000000000 */
.L_x_3644:
[----:B------:R-:W-:Y:S05]  /*19660*/  BSYNC.RECONVERGENT B1 ;  /* 0x0000000000017941 */ /* 0x000fea0003800200 */
.L_x_3642:
[----:B------:R-:W-:-:S04]  /*19670*/  FSETP.GEU.AND P0, PT, R0, R6, PT ;  /* 0x000000060000720b */ /* 0x000fc80003f0e000 */
[----:B------:R-:W-:Y:S01]  /*19680*/  FSEL R6, R0, R6, !P0 ;  /* 0x0000000600067208 */ /* 0x000fe20004000000 */
[----:B------:R-:W-:Y:S08]  /*19690*/  @P3 BRA `(.L_x_3645) ;  /* 0xfffffff400083947 */ /* 0x000ff0000383ffff */
.L_x_3624:
        /* <DEDUP_REMOVED lines=29> */
.L_x_3649:
[----:B------:R-:W-:Y:S05]  /*19870*/  BSYNC.RECONVERGENT B1 ;  /* 0x0000000000017941 */ /* 0x000fea0003800200 */
.L_x_3648:
        /* <DEDUP_REMOVED lines=16> */
.L_x_3651:
[----:B------:R-:W-:Y:S01]  /*19980*/  FMUL.FTZ R0, R3, R2 ;  /* 0x0000000203007220 */ /* 0x000fe20000410000 */
[----:B------:R-:W-:-:S03]  /*19990*/  FMUL.FTZ R2, R2, 0.5 ;  /* 0x3f00000002027820 */ /* 0x000fc60000410000 */
[----:B------:R-:W-:-:S04]  /*199a0*/  FFMA R3, -R0, R0, R3 ;  /* 0x0000000000037223 */ /* 0x000fc80000000103 */
[----:B------:R-:W-:-:S07]  /*199b0*/  FFMA R0, R3, R2, R0 ;  /* 0x0000000203007223 */ /* 0x000fce0000000000 */
.L_x_3652:
[----:B------:R-:W-:Y:S05]  /*199c0*/  BSYNC.RECONVERGENT B1 ;  /* 0x0000000000017941 */ /* 0x000fea0003800200 */
.L_x_3650:
        /* <DEDUP_REMOVED lines=27> */
.L_x_3654:
[----:B------:R-:W-:Y:S05]  /*19b80*/  BSYNC.RECONVERGENT B1 ;  /* 0x0000000000017941 */ /* 0x000fea0003800200 */
.L_x_3653:
        /* <DEDUP_REMOVED lines=16> */
.L_x_3656:
[----:B------:R-:W-:Y:S01]  /*19c90*/  FMUL.FTZ R0, R3, R2 ;  /* 0x0000000203007220 */ /* 0x000fe20000410000 */
[----:B------:R-:W-:-:S03]  /*19ca0*/  FMUL.FTZ R2, R2, 0.5 ;  /* 0x3f00000002027820 */ /* 0x000fc60000410000 */
[----:B------:R-:W-:-:S04]  /*19cb0*/  FFMA R3, -R0, R0, R3 ;  /* 0x0000000000037223 */ /* 0x000fc80000000103 */
[----:B------:R-:W-:-:S07]  /*19cc0*/  FFMA R0, R3, R2, R0 ;  /* 0x0000000203007223 */ /* 0x000fce0000000000 */
.L_x_3657:
[----:B------:R-:W-:Y:S05]  /*19cd0*/  BSYNC.RECONVERGENT B1 ;  /* 0x0000000000017941 */ /* 0x000fea0003800200 */
.L_x_3655:
[C---:B------:R-:W-:Y:S02]  /*19ce0*/  FSETP.GEU.AND P0, PT, R0.reuse, R6, PT ;  /* 0x000000060000720b */ /* 0x040fe40003f0e000 */
[----:B------:R-:W-:Y:S02]  /*19cf0*/  IADD3 R25, PT, PT, -R25, R12, RZ ;  /* 0x0000000c19197210 */ /* 0x000fe40007ffe1ff */
[----:B------:R-:W-:-:S09]  /*19d00*/  FSEL R6, R0, R6, !P0 ;  /* 0x0000000600067208 */ /* 0x000fd20004000000 */
.L_x_3647:
        /* <DEDUP_REMOVED lines=29> */
.L_x_3659:
[----:B------:R-:W-:Y:S05]  /*19ee0*/  BSYNC.RECONVERGENT B1 ;  /* 0x0000000000017941 */ /* 0x000fea0003800200 */
.L_x_3658:
        /* <DEDUP_REMOVED lines=16> */
.L_x_3661:
[----:B------:R-:W-:Y:S01]  /*19ff0*/  FMUL.FTZ R0, R3, R2 ;  /* 0x0000000203007220 */ /* 0x000fe20000410000 */
[----:B------:R-:W-:-:S03]  /*1a000*/  FMUL.FTZ R2, R2, 0.5 ;  /* 0x3f00000002027820 */ /* 0x000fc60000410000 */
[----:B------:R-:W-:-:S04]  /*1a010*/  FFMA R3, -R0, R0, R3 ;  /* 0x0000000000037223 */ /* 0x000fc80000000103 */
[----:B------:R-:W-:-:S07]  /*1a020*/  FFMA R0, R3, R2, R0 ;  /* 0x0000000203007223 */ /* 0x000fce0000000000 */
.L_x_3662:
[----:B------:R-:W-:Y:S05]  /*1a030*/  BSYNC.RECONVERGENT B1 ;  /* 0x0000000000017941 */ /* 0x000fea0003800200 */
.L_x_3660:
[----:B------:R-:W-:-:S04]  /*1a040*/  FSETP.GEU.AND P0, PT, R0, R6, PT ;  /* 0x000000060000720b */ /* 0x000fc80003f0e000 */
[----:B------:R-:W-:-:S09]  /*1a050*/  FSEL R6, R0, R6, !P0 ;  /* 0x0000000600067208 */ /* 0x000fd20004000000 */
.L_x_3646:
        /* <DEDUP_REMOVED lines=15> */
.L_x_3038:
[----:B------:R-:W1:Y:S02]  /*1a150*/  LDCU UR15, c[0x0][0x3ac] ;  /* 0x00007580ff0f77ac */ /* 0x000e640008000800 */
[----:B-1----:R-:W-:-:S06]  /*1a160*/  USHF.L.U32 UR4, UR15, 0xd, URZ ;  /* 0x0000000d0f047899 */ /* 0x002fcc00080006ff */
[----:B------:R-:W-:-:S13]  /*1a170*/  ISETP.GE.U32.AND P0, PT, R37, UR4, PT ;  /* 0x0000000425007c0c */ /* 0x000fda000bf06070 */
[----:B------:R-:W-:Y:S05]  /*1a180*/  @!P0 BRA `(.L_x_3663) ;  /* 0x0000017c00f08947 */ /* 0x000fea0003800000 */
[----:B------:R-:W1:Y:S01]  /*1a190*/  S2UR UR5, SR_CTAID.X ;  /* 0x00000000000579c3 */ /* 0x000e620000002500 */
[----:B------:R-:W2:Y:S01]  /*1a1a0*/  LDCU UR14, c[0x0][0x3a8] ;  /* 0x00007500ff0e77ac */ /* 0x000ea20008000800 */
[----:B------:R3:W-:Y:S01]  /*1a1b0*/  STL [R1+0x4], RZ ;  /* 0x000004ff01007387 */ /* 0x0007e20000100800 */
[----:B------:R-:W4:Y:S01]  /*1a1c0*/  LDCU UR10, c[0x0][0x3c8] ;  /* 0x00007900ff0a77ac */ /* 0x000f220008000800 */
[----:B0-----:R-:W0:Y:S01]  /*1a1d0*/  S2R R3, SR_TID.X ;  /* 0x0000000000037919 */ /* 0x001e220000002100 */
[----:B--2---:R-:W-:Y:S02]  /*1a1e0*/  UIADD3 UR8, UPT, UPT, UR14, -0x2000, URZ ;  /* 0xffffe0000e087890 */ /* 0x004fe4000fffe0ff */
[----:B----4-:R-:W-:Y:S02]  /*1a1f0*/  ULOP3.LUT UR11, UR10, 0x3, URZ, 0xc0, !UPT ;  /* 0x000000030a0b7892 */ /* 0x010fe4000f8ec0ff */
[----:B-1----:R-:W-:Y:S02]  /*1a200*/  ULEA UR5, UR5, UR4, 0xd ;  /* 0x0000000405057291 */ /* 0x002fe4000f8e68ff */
[----:B------:R-:W-:-:S02]  /*1a210*/  ULOP3.LUT UR12, UR10, 0x7ffffffc, URZ, 0xc0, !UPT ;  /* 0x7ffffffc0a0c7892 */ /* 0x000fc4000f8ec0ff */
[----:B------:R-:W-:Y:S02]  /*1a220*/  UISETP.GT.U32.AND UP0, UPT, UR5, UR8, UPT ;  /* 0x000000080500728c */ /* 0x000fe4000bf04070 */
[----:B------:R-:W-:Y:S01]  /*1a230*/  MOV R0, UR5 ;  /* 0x0000000500007c02 */ /* 0x000fe20008000f00 */
[----:B------:R-:W-:Y:S02]  /*1a240*/  ULOP3.LUT UR13, UR10, 0x1, URZ, 0xc0, !UPT ;  /* 0x000000010a0d7892 */ /* 0x000fe4000f8ec0ff */
[----:B------:R-:W-:Y:S02]  /*1a250*/  UIADD3 UR9, UPT, UPT, UR10, -0x1, URZ ;  /* 0xffffffff0a097890 */ /* 0x000fe4000fffe0ff */
[----:B------:R3:W-:Y:S02]  /*1a260*/  STL [R1], R0 ;  /* 0x0000000001007387 */ /* 0x0007e40000100800 */
[----:B0-----:R-:W-:Y:S08]  /*1a270*/  BRA.U UP0, `(.L_x_3664) ;  /* 0x0000016100c87547 */ /* 0x001ff0000b800000 */
.L_x_4290:
[----:B0-----:R-:W0:Y:S01]  /*1a280*/  LDCU UR4, c[0x0][0x3c8] ;  /* 0x00007900ff0477ac */ /* 0x001e220008000800 */
[----:B------:R-:W-:Y:S02]  /*1a290*/  MOV R29, 0x7f800000 ;  /* 0x7f800000001d7802 */ /* 0x000fe40000000f00 */
[----:B------:R-:W-:Y:S02]  /*1a2a0*/  MOV R31, 0x7f7fffff ;  /* 0x7f7fffff001f7802 */ /* 0x000fe40000000f00 */
[----:B------:R-:W-:Y:S02]  /*1a2b0*/  MOV R22, 0x7f7fffff ;  /* 0x7f7fffff00167802 */ /* 0x000fe40000000f00 */
[----:B---3--:R-:W-:Y:S02]  /*1a2c0*/  MOV R0, 0x7f800000 ;  /* 0x7f80000000007802 */ /* 0x008fe40000000f00 */
[----:B------:R-:W-:Y:S01]  /*1a2d0*/  MOV R2, 0x7f800000 ;  /* 0x7f80000000027802 */ /* 0x000fe20000000f00 */
[----:B0-----:R-:W-:-:S09]  /*1a2e0*/  UISETP.GE.AND UP0, UPT, UR4, 0x1, UPT ;  /* 0x000000010400788c */ /* 0x001fd2000bf06270 */
[----:B-----5:R-:W-:Y:S05]  /*1a2f0*/  BRA.U !UP0, `(.L_x_3665) ;  /* 0x0000016108507547 */ /* 0x020fea000b800000 */
[----:B------:R-:W2:Y:S01]  /*1a300*/  LDL R4, [R1] ;  /* 0x0000000001047983 */ /* 0x000ea20000100800 */
[----:B------:R-:W0:Y:S01]  /*1a310*/  LDC.64 R36, c[0x0][0x380] ;  /* 0x0000e000ff247b82 */ /* 0x000e220000000a00 */
[----:B------:R-:W-:Y:S01]  /*1a320*/  UISETP.GE.U32.AND UP0, UPT, UR9, 0x3, UPT ;  /* 0x000000030900788c */ /* 0x000fe2000bf06070 */
[----:B--2---:R-:W-:-:S05]  /*1a330*/  IADD3 R3, PT, PT, R3, R4, RZ ;  /* 0x0000000403037210 */ /* 0x004fca0007ffe0ff */
[----:B0-----:R-:W-:-:S05]  /*1a340*/  IMAD.WIDE.U32 R36, R3, 0x8, R36 ;  /* 0x0000000803247825 */ /* 0x001fca00078e0024 */
[----:B-----5:R0:W5:Y:S01]  /*1a350*/  LDG.E.64 R10, desc[UR6][R36.64] ;  /* 0x00000006240a7981 */ /* 0x020162000c1e1b00 */
[----:B------:R-:W-:Y:S01]  /*1a360*/  HFMA2 R3, -RZ, RZ, 0, 0 ;  /* 0x00000000ff037431 */ /* 0x000fe200000001ff */
[----:B------:R-:W-:Y:S01]  /*1a370*/  MOV R31, 0x7f7fffff ;  /* 0x7f7fffff001f7802 */ /* 0x000fe20000000f00 */
[----:B------:R-:W-:Y:S06]  /*1a380*/  BRA.U !UP0, `(.L_x_3666) ;  /* 0x0000000d08047547 */ /* 0x000fec000b800000 */
[----:B------:R-:W1:Y:S01]  /*1a390*/  LDC.64 R18, c[0x0][0x3c0] ;  /* 0x0000f000ff127b82 */ /* 0x000e620000000a00 */
[----:B------:R-:W-:Y:S02]  /*1a3a0*/  MOV R31, 0x7f7fffff ;  /* 0x7f7fffff001f7802 */ /* 0x000fe40000000f00 */
[----:B------:R-:W-:-:S07]  /*1a3b0*/  MOV R3, RZ ;  /* 0x000000ff00037202 */ /* 0x000fce0000000f00 */
.L_x_3687:
[----:B------:R-:W-:-:S05]  /*1a3c0*/  SHF.L.U32 R5, R3, 0x1, RZ ;  /* 0x0000000103057819 */ /* 0x000fca00000006ff */
[----:B-1----:R-:W-:-:S05]  /*1a3d0*/  IMAD.WIDE.U32 R4, R5, 0x8, R18 ;  /* 0x0000000805047825 */ /* 0x002fca00078e0012 */
        /* <DEDUP_REMOVED lines=23> */
[----:B0-----:R-:W-:Y:S05]  /*1a550*/  CALL.REL.NOINC `($__internal_5_$__cuda_sm3x_div_rn_noftz_f32_slowpath) ;  /* 0x0000018000407944 */ /* 0x001fea0003c00000 */
.L_x_3668:
[----:B------:R-:W-:Y:S05]  /*1a560*/  BSYNC.RECONVERGENT B1 ;  /* 0x0000000000017941 */ /* 0x000fea0003800200 */
.L_x_3667:
        /* <DEDUP_REMOVED lines=14> */
[----:B0-----:R-:W-:Y:S05]  /*1a650*/  CALL.REL.NOINC `($__internal_4_$__cuda_sm20_sqrt_rn_f32_slowpath) ;  /* 0x0000017c00a47944 */ /* 0x001fea0003c00000 */
[----:B------:R-:W-:Y:S05]  /*1a660*/  BRA `(.L_x_3671) ;  /* 0x0000000000107947 */ /* 0x000fea0003800000 */
.L_x_3670:
[----:B------:R-:W-:Y:S01]  /*1a670*/  FMUL.FTZ R0, R7, R2 ;  /* 0x0000000207007220 */ /* 0x000fe20000410000 */
[----:B------:R-:W-:-:S03]  /*1a680*/  FMUL.FTZ R2, R2, 0.5 ;  /* 0x3f00000002027820 */ /* 0x000fc60000410000 */
[----:B------:R-:W-:-:S04]  /*1a690*/  FFMA R7, -R0, R0, R7 ;  /* 0x0000000000077223 */ /* 0x000fc80000000107 */
[----:B------:R-:W-:-:S07]  /*1a6a0*/  FFMA R0, R7, R2, R0 ;  /* 0x0000000207007223 */ /* 0x000fce0000000000 */
.L_x_3671:
[----:B------:R-:W-:Y:S05]  /*1a6b0*/  BSYNC.RECONVERGENT B1 ;  /* 0x0000000000017941 */ /* 0x000fea0003800200 */
.L_x_3669:
        /* <DEDUP_REMOVED lines=24> */
.L_x_3673:
[----:B------:R-:W-:Y:S05]  /*1a840*/  BSYNC.RECONVERGENT B1 ;  /* 0x0000000000017941 */ /* 0x000fea0003800200 */
.L_x_3672:
        /* <DEDUP_REMOVED lines=16> */
.L_x_3675:
[----:B------:R-:W-:Y:S01]  /*1a950*/  FMUL.FTZ R0, R7, R2 ;  /* 0x0000000207007220 */ /* 0x000fe20000410000 */
[----:B------:R-:W-:-:S03]  /*1a960*/  FMUL.FTZ R2, R2, 0.5 ;  /* 0x3f00000002027820 */ /* 0x000fc60000410000 */
[----:B------:R-:W-:-:S04]  /*1a970*/  FFMA R7, -R0, R0, R7 ;  /* 0x0000000000077223 */ /* 0x000fc80000000107 */
[----:B------:R-:W-:-:S07]  /*1a980*/  FFMA R0, R7, R2, R0 ;  /* 0x0000000207007223 */ /* 0x000fce0000000000 */
.L_x_3676:
[----:B------:R-:W-:Y:S05]  /*1a990*/  BSYNC.RECONVERGENT B1 ;  /* 0x0000000000017941 */ /* 0x000fea0003800200 */
.L_x_3674:
        /* <DEDUP_REMOVED lines=24> */
.L_x_3678:
[----:B------:R-:W-:Y:S05]  /*1ab20*/  BSYNC.RECONVERGENT B1 ;  /* 0x0000000000017941 */ /* 0x000fea0003800200 */
.L_x_3677:
        /* <DEDUP_REMOVED lines=16> */
.L_x_3680:
[----:B------:R-:W-:Y:S01]  /*1ac30*/  FMUL.FTZ R0, R7, R2 ;  /* 0x0000000207007220 */ /* 0x000fe20000410000 */
[----:B------:R-:W-:-:S03]  /*1ac40*/  FMUL.FTZ R2, R2, 0.5 ;  /* 0x3f00000002027820 */ /* 0x000fc60000410000 */
[----:B------:R-:W-:-:S04]  /*1ac50*/  FFMA R7, -R0, R0, R7 ;  /* 0x0000000000077223 */ /* 0x000fc80000000107 */
[----:B------:R-:W-:-:S07]  /*1ac60*/  FFMA R0, R7, R2, R0 ;  /* 0x0000000207007223 */ /* 0x000fce0000000000 */
.L_x_3681:
[----:B------:R-:W-:Y:S05]  /*1ac70*/  BSYNC.RECONVERGENT B1 ;  /* 0x0000000000017941 */ /* 0x000fea0003800200 */
.L_x_3679:
        /* <DEDUP_REMOVED lines=24> */
.L_x_3683:
[----:B------:R-:W-:Y:S05]  /*1ae00*/  BSYNC.RECONVERGENT B1 ;  /* 0x0000000000017941 */ /* 0x000fea0003800200 */
.L_x_3682:
        /* <DEDUP_REMOVED lines=16> */
.L_x_3685:
[----:B------:R-:W-:Y:S01]  /*1af10*/  FMUL.FTZ R0, R5, R2 ;  /* 0x0000000205007220 */ /* 0x000fe20000410000 */
[----:B------:R-:W-:-:S03]  /*1af20*/  FMUL.FTZ R2, R2, 0.5 ;  /* 0x3f00000002027820 */ /* 0x000fc60000410000 */
[----:B------:R-:W-:-:S04]  /*1af30*/  FFMA R5, -R0, R0, R5 ;  /* 0x0000000000057223 */ /* 0x000fc80000000105 */
[----:B------:R-:W-:-:S07]  /*1af40*/  FFMA R0, R5, R2, R0 ;  /* 0x0000000205007223 */ /* 0x000fce0000000000 */
.L_x_3686:
[----:B------:R-:W-:Y:S05]  /*1af50*/  BSYNC.RECONVERGENT B1 ;  /* 0x0000000000017941 */ /* 0x000fea0003800200 */
.L_x_3684:
[----:B------:R-:W-:-:S04]  /*1af60*/  FSETP.GEU.AND P0, PT, R0, R31, PT ;  /* 0x0000001f0000720b */ /* 0x000fc80003f0e000 */
[----:B------:R-:W-:Y:S01]  /*1af70*/  FSEL R31, R0, R31, !P0 ;  /* 0x0000001f001f7208 */ /* 0x000fe20004000000 */
[----:B------:R-:W-:Y:S08]  /*1af80*/  @P3 BRA `(.L_x_3687) ;  /* 0xfffffff4000c3947 */ /* 0x000ff0000383ffff */
[----:B------:R-:W-:-:S07]  /*1af90*/  MOV R3, UR12 ;  /* 0x0000000c00037c02 */ /* 0x000fce0008000f00 */
.L_x_3666:
[----:B------:R-:W-:Y:S02]  /*1afa0*/  UISETP.NE.AND UP0, UPT, UR11, URZ, UPT ;  /* 0x000000ff0b00728c */ /* 0x000fe4000bf05270 */
[----:B------:R-:W-:-:S07]  /*1afb0*/  UIADD3 UR4, UPT, UPT, UR11, -0x1, URZ ;  /* 0xffffffff0b047890 */ /* 0x000fce000fffe0ff */
        /* <DEDUP_REMOVED lines=28> */
.L_x_3691:
[----:B------:R-:W-:Y:S05]  /*1b180*/  BSYNC.RECONVERGENT B1 ;  /* 0x0000000000017941 */ /* 0x000fea0003800200 */
.L_x_3690:
        /* <DEDUP_REMOVED lines=16> */
.L_x_3693:
[----:B------:R-:W-:Y:S01]  /*1b290*/  FMUL.FTZ R0, R5, R2 ;  /* 0x0000000205007220 */ /* 0x000fe20000410000 */
[----:B------:R-:W-:-:S03]  /*1b2a0*/  FMUL.FTZ R2, R2, 0.5 ;  /* 0x3f00000002027820 */ /* 0x000fc60000410000 */
[----:B------:R-:W-:-:S04]  /*1b2b0*/  FFMA R5, -R0, R0, R5 ;  /* 0x0000000000057223 */ /* 0x000fc80000000105 */
[----:B------:R-:W-:-:S07]  /*1b2c0*/  FFMA R0, R5, R2, R0 ;  /* 0x0000000205007223 */ /* 0x000fce0000000000 */
.L_x_3694:
[----:B------:R-:W-:Y:S05]  /*1b2d0*/  BSYNC.RECONVERGENT B1 ;  /* 0x0000000000017941 */ /* 0x000fea0003800200 */
.L_x_3692:
[----:B------:R-:W1:Y:S01]  /*1b2e0*/  LDC.64 R14, c[0x0][0x3c0] ;  /* 0x0000f000ff0e7b82 */ /* 0x000e620000000a00 */
[----:B------:R-:W-:-:S05]  /*1b2f0*/  IADD3 R6, PT, PT, R6, 0x2, RZ ;  /* 0x0000000206067810 */ /* 0x000fca0007ffe0ff */
[----:B-1----:R-:W-:-:S05]  /*1b300*/  IMAD.WIDE.U32 R14, R6, 0x8, R14 ;  /* 0x00000008060e7825 */ /* 0x002fca00078e000e */
        /* <DEDUP_REMOVED lines=24> */
.L_x_3696:
[----:B------:R-:W-:Y:S05]  /*1b490*/  BSYNC.RECONVERGENT B1 ;  /* 0x0000000000017941 */ /* 0x000fea0003800200 */
.L_x_3695:
        /* <DEDUP_REMOVED lines=16> */
.L_x_3698:
[----:B------:R-:W-:Y:S01]  /*1b5a0*/  FMUL.FTZ R0, R5, R2 ;  /* 0x0000000205007220 */ /* 0x000fe20000410000 */
[----:B------:R-:W-:-:S03]  /*1b5b0*/  FMUL.FTZ R2, R2, 0.5 ;  /* 0x3f00000002027820 */ /* 0x000fc60000410000 */
[----:B------:R-:W-:-:S04]  /*1b5c0*/  FFMA R5, -R0, R0, R5 ;  /* 0x0000000000057223 */ /* 0x000fc80000000105 */
[----:B------:R-:W-:-:S07]  /*1b5d0*/  FFMA R0, R5, R2, R0 ;  /* 0x0000000205007223 */ /* 0x000fce0000000000 */
.L_x_3699:
[----:B------:R-:W-:Y:S05]  /*1b5e0*/  BSYNC.RECONVERGENT B1 ;  /* 0x0000000000017941 */ /* 0x000fea0003800200 */
.L_x_3697:
[CC--:B------:R-:W-:Y:S02]  /*1b5f0*/  FSETP.GEU.AND P0, PT, R0.reuse, R31.reuse, PT ;  /* 0x0000001f0000720b */ /* 0x0c0fe40003f0e000 */
[----:B------:R-:W-:Y:S02]  /*1b600*/  IADD3 R3, PT, PT, -R3, R6, RZ ;  /* 0x0000000603037210 */ /* 0x000fe40007ffe1ff */
[----:B------:R-:W-:-:S09]  /*1b610*/  FSEL R31, R0, R31, !P0 ;  /* 0x0000001f001f7208 */ /* 0x000fd20004000000 */
.L_x_3689:
        /* <DEDUP_REMOVED lines=27> */
.L_x_3701:
[----:B------:R-:W-:Y:S05]  /*1b7d0*/  BSYNC.RECONVERGENT B1 ;  /* 0x0000000000017941 */ /* 0x000fea0003800200 */
.L_x_3700:
        /* <DEDUP_REMOVED lines=16> */
.L_x_3703:
[----:B------:R-:W-:Y:S01]  /*1b8e0*/  FMUL.FTZ R0, R3, R2 ;  /* 0x0000000203007220 */ /* 0x000fe20000410000 */
[----:B------:R-:W-:-:S03]  /*1b8f0*/  FMUL.FTZ R2, R2, 0.5 ;  /* 0x3f00000002027820 */ /* 0x000fc60000410000 */
[----:B------:R-:W-:-:S04]  /*1b900*/  FFMA R3, -R0, R0, R3 ;  /* 0x0000000000037223 */ /* 0x000fc80000000103 */
[----:B------:R-:W-:-:S07]  /*1b910*/  FFMA R0, R3, R2, R0 ;  /* 0x0000000203007223 */ /* 0x000fce0000000000 */
.L_x_3704:
[----:B------:R-:W-:Y:S05]  /*1b920*/  BSYNC.RECONVERGENT B1 ;  /* 0x0000000000017941 */ /* 0x000fea0003800200 */
.L_x_3702:
[----:B------:R-:W-:-:S04]  /*1b930*/  FSETP.GEU.AND P0, PT, R0, R31, PT ;  /* 0x0000001f0000720b */ /* 0x000fc80003f0e000 */
[----:B------:R-:W-:-:S09]  /*1b940*/  FSEL R31, R0, R31, !P0 ;  /* 0x0000001f001f7208 */ /* 0x000fd20004000000 */
.L_x_3688:
[----:B-----5:R1:W5:Y:S01]  /*1b950*/  LDG.E.64 R10, desc[UR6][R36.64+0x1000] ;  /* 0x00100006240a7981 */ /* 0x020362000c1e1b00 */
[----:B------:R-:W-:Y:S01]  /*1b960*/  UISETP.GE.U32.AND UP0, UPT, UR9, 0x3, UPT ;  /* 0x000000030900788c */ /* 0x000fe2000bf06070 */
[----:B------:R-:W-:Y:S01]  /*1b970*/  HFMA2 R3, -RZ, RZ, 0, 0 ;  /* 0x00000000ff037431 */ /* 0x000fe200000001ff */
[----:B------:R-:W-:-:S07]  /*1b980*/  MOV R30, 0x7f7fffff ;  /* 0x7f7fffff001e7802 */ /* 0x000fce0000000f00 */
[----:B-1----:R-:W-:Y:S05]  /*1b990*/  BRA.U !UP0, `(.L_x_3705) ;  /* 0x0000000d08047547 */ /* 0x002fea000b800000 */
[----:B------:R-:W1:Y:S01]  /*1b9a0*/  LDC.64 R18, c[0x0][0x3c0] ;  /* 0x0000f000ff127b82 */ /* 0x000e620000000a00 */
[----:B------:R-:W-:Y:S02]  /*1b9b0*/  MOV R30, 0x7f7fffff ;  /* 0x7f7fffff001e7802 */ /* 0x000fe40000000f00 */
[----:B------:R-:W-:-:S07]  /*1b9c0*/  MOV R3, RZ ;  /* 0x000000ff00037202 */ /* 0x000fce0000000f00 */
.L_x_3726:
        /* <DEDUP_REMOVED lines=26> */
.L_x_3707:
[----:B------:R-:W-:Y:S05]  /*1bb70*/  BSYNC.RECONVERGENT B1 ;  /* 0x0000000000017941 */ /* 0x000fea0003800200 */
.L_x_3706:
        /* <DEDUP_REMOVED lines=16> */
.L_x_3709:
[----:B------:R-:W-:Y:S01]  /*1bc80*/  FMUL.FTZ R0, R7, R2 ;  /* 0x0000000207007220 */ /* 0x000fe20000410000 */
[----:B------:R-:W-:-:S03]  /*1bc90*/  FMUL.FTZ R2, R2, 0.5 ;  /* 0x3f00000002027820 */ /* 0x000fc60000410000 */
[----:B------:R-:W-:-:S04]  /*1bca0*/  FFMA R7, -R0, R0, R7 ;  /* 0x0000000000077223 */ /* 0x000fc80000000107 */
[----:B------:R-:W-:-:S07]  /*1bcb0*/  FFMA R0, R7, R2, R0 ;  /* 0x0000000207007223 */ /* 0x000fce0000000000 */
.L_x_3710:
[----:B------:R-:W-:Y:S05]  /*1bcc0*/  BSYNC.RECONVERGENT B1 ;  /* 0x0000000000017941 */ /* 0x000fea0003800200 */
.L_x_3708:
        /* <DEDUP_REMOVED lines=24> */
.L_x_3712:
[----:B------:R-:W-:Y:S05]  /*1be50*/  BSYNC.RECONVERGENT B1 ;  /* 0x0000000000017941 */ /* 0x000fea0003800200 */
.L_x_3711:
        /* <DEDUP_REMOVED lines=16> */
.L_x_3714:
[----:B------:R-:W-:Y:S01]  /*1bf60*/  FMUL.FTZ R0, R7, R2 ;  /* 0x0000000207007220 */ /* 0x000fe20000410000 */
[----:B------:R-:W-:-:S03]  /*1bf70*/  FMUL.FTZ R2, R2, 0.5 ;  /* 0x3f00000002027820 */ /* 0x000fc60000410000 */
[----:B------:R-:W-:-:S04]  /*1bf80*/  FFMA R7, -R0, R0, R7 ;  /* 0x0000000000077223 */ /* 0x000fc80000000107 */
[----:B------:R-:W-:-:S07]  /*1bf90*/  FFMA R0, R7, R2, R0 ;  /* 0x0000000207007223 */ /* 0x000fce0000000000 */
.L_x_3715:
[----:B------:R-:W-:Y:S05]  /*1bfa0*/  BSYNC.RECONVERGENT B1 ;  /* 0x0000000000017941 */ /* 0x000fea0003800200 */
.L_x_3713:
        /* <DEDUP_REMOVED lines=24> */
.L_x_3717:
[----:B------:R-:W-:Y:S05]  /*1c130*/  BSYNC.RECONVERGENT B1 ;  /* 0x0000000000017941 */ /* 0x000fea0003800200 */
.L_x_3716:
        /* <DEDUP_REMOVED lines=16> */
.L_x_3719:
[----:B------:R-:W-:Y:S01]  /*1c240*/  FMUL.FTZ R0, R7, R2 ;  /* 0x0000000207007220 */ /* 0x000fe20000410000 */
[----:B------:R-:W-:-:S03]  /*1c250*/  FMUL.FTZ R2, R2, 0.5 ;  /* 0x3f00000002027820 */ /* 0x000fc60000410000 */
[----:B------:R-:W-:-:S04]  /*1c260*/  FFMA R7, -R0, R0, R7 ;  /* 0x0000000000077223 */ /* 0x000fc80000000107 */
[----:B------:R-:W-:-:S07]  /*1c270*/  FFMA R0, R7, R2, R0 ;  /* 0x0000000207007223 */ /* 0x000fce0000000000 */
.L_x_3720:
[----:B------:R-:W-:Y:S05]  /*1c280*/  BSYNC.RECONVERGENT B1 ;  /* 0x0000000000017941 */ /* 0x000fea0003800200 */
.L_x_3718:
        /* <DEDUP_REMOVED lines=24> */
.L_x_3722:
[----:B------:R-:W-:Y:S05]  /*1c410*/  BSYNC.RECONVERGENT B1 ;  /* 0x0000000000017941 */ /* 0x000fea0003800200 */
.L_x_3721:
        /* <DEDUP_REMOVED lines=16> */
.L_x_3724:
[----:B------:R-:W-:Y:S01]  /*1c520*/  FMUL.FTZ R0, R5, R2 ;  /* 0x0000000205007220 */ /* 0x000fe20000410000 */
[----:B------:R-:W-:-:S03]  /*1c530*/  FMUL.FTZ R2, R2, 0.5 ;  /* 0x3f00000002027820 */ /* 0x000fc60000410000 */
[----:B------:R-:W-:-:S04]  /*1c540*/  FFMA R5, -R0, R0, R5 ;  /* 0x0000000000057223 */ /* 0x000fc80000000105 */
[----:B------:R-:W-:-:S07]  /*1c550*/  FFMA R0, R5, R2, R0 ;  /* 0x0000000205007223 */ /* 0x000fce0000000000 */
.L_x_3725:
[----:B------:R-:W-:Y:S05]  /*1c560*/  BSYNC.RECONVERGENT B1 ;  /* 0x0000000000017941 */ /* 0x000fea0003800200 */
.L_x_3723:
[----:B------:R-:W-:-:S04]  /*1c570*/  FSETP.GEU.AND P0, PT, R0, R30, PT ;  /* 0x0000001e0000720b */ /* 0x000fc80003f0e000 */
[----:B------:R-:W-:Y:S01]  /*1c580*/  FSEL R30, R0, R30, !P0 ;  /* 0x0000001e001e7208 */ /* 0x000fe20004000000 */
[----:B------:R-:W-:Y:S08]  /*1c590*/  @P3 BRA `(.L_x_3726) ;  /* 0xfffffff4000c3947 */ /* 0x000ff0000383ffff */
[----:B------:R-:W-:-:S07]  /*1c5a0*/  MOV R3, UR12 ;  /* 0x0000000c00037c02 */ /* 0x000fce0008000f00 */
.L_x_3705:
        /* <DEDUP_REMOVED lines=29> */
.L_x_3730:
[----:B------:R-:W-:Y:S05]  /*1c780*/  BSYNC.RECONVERGENT B1 ;  /* 0x0000000000017941 */ /* 0x000fea0003800200 */
.L_x_3729:
        /* <DEDUP_REMOVED lines=16> */
.L_x_3732:
[----:B------:R-:W-:Y:S01]  /*1c890*/  FMUL.FTZ R0, R5, R2 ;  /* 0x0000000205007220 */ /* 0x000fe20000410000 */
[----:B------:R-:W-:-:S03]  /*1c8a0*/  FMUL.FTZ R2, R2, 0.5 ;  /* 0x3f00000002027820 */ /* 0x000fc60000410000 */
[----:B------:R-:W-:-:S04]  /*1c8b0*/  FFMA R5, -R0, R0, R5 ;  /* 0x0000000000057223 */ /* 0x000fc80000000105 */
[----:B------:R-:W-:-:S07]  /*1c8c0*/  FFMA R0, R5, R2, R0 ;  /* 0x0000000205007223 */ /* 0x000fce0000000000 */
.L_x_3733:
[----:B------:R-:W-:Y:S05]  /*1c8d0*/  BSYNC.RECONVERGENT B1 ;  /* 0x0000000000017941 */ /* 0x000fea0003800200 */
.L_x_3731:
        /* <DEDUP_REMOVED lines=27> */
.L_x_3735:
[----:B------:R-:W-:Y:S05]  /*1ca90*/  BSYNC.RECONVERGENT B1 ;  /* 0x0000000000017941 */ /* 0x000fea0003800200 */
.L_x_3734:
        /* <DEDUP_REMOVED lines=16> */
.L_x_3737:
[----:B------:R-:W-:Y:S01]  /*1cba0*/  FMUL.FTZ R0, R5, R2 ;  /* 0x0000000205007220 */ /* 0x000fe20000410000 */
[----:B------:R-:W-:-:S03]  /*1cbb0*/  FMUL.FTZ R2, R2, 0.5 ;  /* 0x3f00000002027820 */ /* 0x000fc60000410000 */
[----:B------:R-:W-:-:S04]  /*1cbc0*/  FFMA R5, -R0, R0, R5 ;  /* 0x0000000000057223 */ /* 0x000fc80000000105 */
[----:B------:R-:W-:-:S07]  /*1cbd0*/  FFMA R0, R5, R2, R0 ;  /* 0x0000000205007223 */ /* 0x000fce0000000000 */
.L_x_3738:
[----:B------:R-:W-:Y:S05]  /*1cbe0*/  BSYNC.RECONVERGENT B1 ;  /* 0x0000000000017941 */ /* 0x000fea0003800200 */
.L_x_3736:
[C---:B------:R-:W-:Y:S02]  /*1cbf0*/  FSETP.GEU.AND P0, PT, R0.reuse, R30, PT ;  /* 0x0000001e0000720b */ /* 0x040fe40003f0e000 */
[----:B------:R-:W-:Y:S02]  /*1cc00*/  IADD3 R3, PT, PT, -R3, R6, RZ ;  /* 0x0000000603037210 */ /* 0x000fe40007ffe1ff */
[----:B------:R-:W-:-:S09]  /*1cc10*/  FSEL R30, R0, R30, !P0 ;  /* 0x0000001e001e7208 */ /* 0x000fd20004000000 */
.L_x_3728:
        /* <DEDUP_REMOVED lines=27> */
.L_x_3740:
[----:B------:R-:W-:Y:S05]  /*1cdd0*/  BSYNC.RECONVERGENT B1 ;  /* 0x0000000000017941 */ /* 0x000fea0003800200 */
.L_x_3739:
        /* <DEDUP_REMOVED lines=16> */
.L_x_3742:
[----:B------:R-:W-:Y:S01]  /*1cee0*/  FMUL.FTZ R0, R3, R2 ;  /* 0x0000000203007220 */ /* 0x000fe20000410000 */
[----:B------:R-:W-:-:S03]  /*1cef0*/  FMUL.FTZ R2, R2, 0.5 ;  /* 0x3f00000002027820 */ /* 0x000fc60000410000 */
[----:B------:R-:W-:-:S04]  /*1cf00*/  FFMA R3, -R0, R0, R3 ;  /* 0x0000000000037223 */ /* 0x000fc80000000103 */
[----:B------:R-:W-:-:S07]  /*1cf10*/  FFMA R0, R3, R2, R0 ;  /* 0x0000000203007223 */ /* 0x000fce0000000000 */
.L_x_3743:
[----:B------:R-:W-:Y:S05]  /*1cf20*/  BSYNC.RECONVERGENT B1 ;  /* 0x0000000000017941 */ /* 0x000fea0003800200 */
.L_x_3741:
[----:B------:R-:W-:-:S04]  /*1cf30*/  FSETP.GEU.AND P0, PT, R0, R30, PT ;  /* 0x0000001e0000720b */ /* 0x000fc80003f0e000 */
[----:B------:R-:W-:-:S09]  /*1cf40*/  FSEL R30, R0, R30, !P0 ;  /* 0x0000001e001e7208 */ /* 0x000fd20004000000 */
.L_x_3727:
        /* <DEDUP_REMOVED lines=8> */
.L_x_3765:
        /* <DEDUP_REMOVED lines=26> */
.L_x_3746:
[----:B------:R-:W-:Y:S05]  /*1d170*/  BSYNC.RECONVERGENT B1 ;  /* 0x0000000000017941 */ /* 0x000fea0003800200 */
.L_x_3745:
        /* <DEDUP_REMOVED lines=16> */
.L_x_3748:
[----:B------:R-:W-:Y:S01]  /*1d280*/  FMUL.FTZ R0, R7, R2 ;  /* 0x0000000207007220 */ /* 0x000fe20000410000 */
[----:B------:R-:W-:-:S03]  /*1d290*/  FMUL.FTZ R2, R2, 0.5 ;  /* 0x3f00000002027820 */ /* 0x000fc60000410000 */
[----:B------:R-:W-:-:S04]  /*1d2a0*/  FFMA R7, -R0, R0, R7 ;  /* 0x0000000000077223 */ /* 0x000fc80000000107 */
[----:B------:R-:W-:-:S07]  /*1d2b0*/  FFMA R0, R7, R2, R0 ;  /* 0x0000000207007223 */ /* 0x000fce0000000000 */
.L_x_3749:
[----:B------:R-:W-:Y:S05]  /*1d2c0*/  BSYNC.RECONVERGENT B1 ;  /* 0x0000000000017941 */ /* 0x000fea0003800200 */
.L_x_3747:
        /* <DEDUP_REMOVED lines=24> */
.L_x_3751:
[----:B------:R-:W-:Y:S05]  /*1d450*/  BSYNC.RECONVERGENT B1 ;  /* 0x0000000000017941 */ /* 0x000fea0003800200 */
.L_x_3750:
        /* <DEDUP_REMOVED lines=16> */
.L_x_3753:
[----:B------:R-:W-:Y:S01]  /*1d560*/  FMUL.FTZ R0, R7, R2 ;  /* 0x0000000207007220 */ /* 0x000fe20000410000 */
[----:B------:R-:W-:-:S03]  /*1d570*/  FMUL.FTZ R2, R2, 0.5 ;  /* 0x3f00000002027820 */ /* 0x000fc60000410000 */
[----:B------:R-:W-:-:S04]  /*1d580*/  FFMA R7, -R0, R0, R7 ;  /* 0x0000000000077223 */ /* 0x000fc80000000107 */
[----:B------:R-:W-:-:S07]  /*1d590*/  FFMA R0, R7, R2, R0 ;  /* 0x0000000207007223 */ /* 0x000fce0000000000 */
.L_x_3754:
[----:B------:R-:W-:Y:S05]  /*1d5a0*/  BSYNC.RECONVERGENT B1 ;  /* 0x0000000000017941 */ /* 0x000fea0003800200 */
.L_x_3752:
        /* <DEDUP_REMOVED lines=24> */
.L_x_3756:
[----:B------:R-:W-:Y:S05]  /*1d730*/  BSYNC.RECONVERGENT B1 ;  /* 0x0000000000017941 */ /* 0x000fea0003800200 */
.L_x_3755:
        /* <DEDUP_REMOVED lines=16> */
.L_x_3758:
[----:B------:R-:W-:Y:S01]  /*1d840*/  FMUL.FTZ R0, R7, R2 ;  /* 0x0000000207007220 */ /* 0x000fe20000410000 */
[----:B------:R-:W-:-:S03]  /*1d850*/  FMUL.FTZ R2, R2, 0.5 ;  /* 0x3f00000002027820 */ /* 0x000fc60000410000 */
[----:B------:R-:W-:-:S04]  /*1d860*/  FFMA R7, -R0, R0, R7 ;  /* 0x0000000000077223 */ /* 0x000fc80000000107 */
[----:B------:R-:W-:-:S07]  /*1d870*/  FFMA R0, R7, R2, R0 ;  /* 0x0000000207007223 */ /* 0x000fce0000000000 */
.L_x_3759:
[----:B------:R-:W-:Y:S05]  /*1d880*/  BSYNC.RECONVERGENT B1 ;  /* 0x0000000000017941 */ /* 0x000fea0003800200 */
.L_x_3757:
        /* <DEDUP_REMOVED lines=24> */
.L_x_3761:
[----:B------:R-:W-:Y:S05]  /*1da10*/  BSYNC.RECONVERGENT B1 ;  /* 0x0000000000017941 */ /* 0x000fea0003800200 */
.L_x_3760:
        /* <DEDUP_REMOVED lines=16> */
.L_x_3763:
[----:B------:R-:W-:Y:S01]  /*1db20*/  FMUL.FTZ R0, R5, R2 ;  /* 0x0000000205007220 */ /* 0x000fe20000410000 */
[----:B------:R-:W-:-:S03]  /*1db30*/  FMUL.FTZ R2, R2, 0.5 ;  /* 0x3f00000002027820 */ /* 0x000fc60000410000 */
[----:B------:R-:W-:-:S04]  /*1db40*/  FFMA R5, -R0, R0, R5 ;  /* 0x0000000000057223 */ /* 0x000fc80000000105 */
[----:B------:R-:W-:-:S07]  /*1db50*/  FFMA R0, R5, R2, R0 ;  /* 0x0000000205007223 */ /* 0x000fce0000000000 */
.L_x_3764:
[----:B------:R-:W-:Y:S05]  /*1db60*/  BSYNC.RECONVERGENT B1 ;  /* 0x0000000000017941 */ /* 0x000fea0003800200 */
.L_x_3762:
[----:B------:R-:W-:-:S04]  /*1db70*/  FSETP.GEU.AND P0, PT, R0, R29, PT ;  /* 0x0000001d0000720b */ /* 0x000fc80003f0e000 */
[----:B------:R-:W-:Y:S01]  /*1db80*/  FSEL R29, R0, R29, !P0 ;  /* 0x0000001d001d7208 */ /* 0x000fe20004000000 */
[----:B------:R-:W-:Y:S08]  /*1db90*/  @P3 BRA `(.L_x_3765) ;  /* 0xfffffff4000c3947 */ /* 0x000ff0000383ffff */
[----:B------:R-:W-:-:S07]  /*1dba0*/  MOV R3, UR12 ;  /* 0x0000000c00037c02 */ /* 0x000fce0008000f00 */
.L_x_3744:
        /* <DEDUP_REMOVED lines=29> */
.L_x_3769:
[----:B------:R-:W-:Y:S05]  /*1dd80*/  BSYNC.RECONVERGENT B1 ;  /* 0x0000000000017941 */ /* 0x000fea0003800200 */
.L_x_3768:
        /* <DEDUP_REMOVED lines=16> */
.L_x_3771:
[----:B------:R-:W-:Y:S01]  /*1de90*/  FMUL.FTZ R0, R5, R2 ;  /* 0x0000000205007220 */ /* 0x000fe20000410000 */
[----:B------:R-:W-:-:S03]  /*1dea0*/  FMUL.FTZ R2, R2, 0.5 ;  /* 0x3f00000002027820 */ /* 0x000fc60000410000 */
[----:B------:R-:W-:-:S04]  /*1deb0*/  FFMA R5, -R0, R0, R5 ;  /* 0x0000000000057223 */ /* 0x000fc80000000105 */
[----:B------:R-:W-:-:S07]  /*1dec0*/  FFMA R0, R5, R2, R0 ;  /* 0x0000000205007223 */ /* 0x000fce0000000000 */
.L_x_3772:
[----:B------:R-:W-:Y:S05]  /*1ded0*/  BSYNC.RECONVERGENT B1 ;  /* 0x0000000000017941 */ /* 0x000fea0003800200 */
.L_x_3770:
        /* <DEDUP_REMOVED lines=27> */
.L_x_3774:
[----:B------:R-:W-:Y:S05]  /*1e090*/  BSYNC.RECONVERGENT B1 ;  /* 0x0000000000017941 */ /* 0x000fea0003800200 */
.L_x_3773:
        /* <DEDUP_REMOVED lines=16> */
.L_x_3776:
[----:B------:R-:W-:Y:S01]  /*1e1a0*/  FMUL.FTZ R0, R5, R2 ;  /* 0x0000000205007220 */ /* 0x000fe20000410000 */
[----:B------:R-:W-:-:S03]  /*1e1b0*/  FMUL.FTZ R2, R2, 0.5 ;  /* 0x3f00000002027820 */ /* 0x000fc60000410000 */
[----:B------:R-:W-:-:S04]  /*1e1c0*/  FFMA R5, -R0, R0, R5 ;  /* 0x0000000000057223 */ /* 0x000fc80000000105 */
[----:B------:R-:W-:-:S07]  /*1e1d0*/  FFMA R0, R5, R2, R0 ;  /* 0x0000000205007223 */ /* 0x000fce0000000000 */
.L_x_3777:
[----:B------:R-:W-:Y:S05]  /*1e1e0*/  BSYNC.RECONVERGENT B1 ;  /* 0x0000000000017941 */ /* 0x000fea0003800200 */
.L_x_3775:
[CC--:B------:R-:W-:Y:S02]  /*1e1f0*/  FSETP.GEU.AND P0, PT, R0.reuse, R29.reuse, PT ;  /* 0x0000001d0000720b */ /* 0x0c0fe40003f0e000 */
[----:B------:R-:W-:Y:S02]  /*1e200*/  IADD3 R3, PT, PT, -R3, R6, RZ ;  /* 0x0000000603037210 */ /* 0x000fe40007ffe1ff */
[----:B------:R-:W-:-:S09]  /*1e210*/  FSEL R29, R0, R29, !P0 ;  /* 0x0000001d001d7208 */ /* 0x000fd20004000000 */
.L_x_3767:
        /* <DEDUP_REMOVED lines=27> */
.L_x_3779:
[----:B------:R-:W-:Y:S05]  /*1e3d0*/  BSYNC.RECONVERGENT B1 ;  /* 0x0000000000017941 */ /* 0x000fea0003800200 */
.L_x_3778:
        /* <DEDUP_REMOVED lines=16> */
.L_x_3781:
[----:B------:R-:W-:Y:S01]  /*1e4e0*/  FMUL.FTZ R0, R3, R2 ;  /* 0x0000000203007220 */ /* 0x000fe20000410000 */
[----:B------:R-:W-:-:S03]  /*1e4f0*/  FMUL.FTZ R2, R2, 0.5 ;  /* 0x3f00000002027820 */ /* 0x000fc60000410000 */
[----:B------:R-:W-:-:S04]  /*1e500*/  FFMA R3, -R0, R0, R3 ;  /* 0x0000000000037223 */ /* 0x000fc80000000103 */
[----:B------:R-:W-:-:S07]  /*1e510*/  FFMA R0, R3, R2, R0 ;  /* 0x0000000203007223 */ /* 0x000fce0000000000 */
.L_x_3782:
[----:B------:R-:W-:Y:S05]  /*1e520*/  BSYNC.RECONVERGENT B1 ;  /* 0x0000000000017941 */ /* 0x000fea0003800200 */
.L_x_3780:
[----:B------:R-:W-:-:S04]  /*1e530*/  FSETP.GEU.AND P0, PT, R0, R29, PT ;  /* 0x0000001d0000720b */ /* 0x000fc80003f0e000 */
[----:B------:R-:W-:-:S09]  /*1e540*/  FSEL R29, R0, R29, !P0 ;  /* 0x0000001d001d7208 */ /* 0x000fd20004000000 */
.L_x_3766:
        /* <DEDUP_REMOVED lines=8> */
.L_x_3804:
        /* <DEDUP_REMOVED lines=26> */
.L_x_3785:
[----:B------:R-:W-:Y:S05]  /*1e770*/  BSYNC.RECONVERGENT B1 ;  /* 0x0000000000017941 */ /* 0x000fea0003800200 */
.L_x_3784:
        /* <DEDUP_REMOVED lines=16> */
.L_x_3787:
[----:B------:R-:W-:Y:S01]  /*1e880*/  FMUL.FTZ R0, R7, R2 ;  /* 0x0000000207007220 */ /* 0x000fe20000410000 */
[----:B------:R-:W-:-:S03]  /*1e890*/  FMUL.FTZ R2, R2, 0.5 ;  /* 0x3f00000002027820 */ /* 0x000fc60000410000 */
[----:B------:R-:W-:-:S04]  /*1e8a0*/  FFMA R7, -R0, R0, R7 ;  /* 0x0000000000077223 */ /* 0x000fc80000000107 */
[----:B------:R-:W-:-:S07]  /*1e8b0*/  FFMA R0, R7, R2, R0 ;  /* 0x0000000207007223 */ /* 0x000fce0000000000 */
.L_x_3788:
[----:B------:R-:W-:Y:S05]  /*1e8c0*/  BSYNC.RECONVERGENT B1 ;  /* 0x0000000000017941 */ /* 0x000fea0003800200 */
.L_x_3786:
        /* <DEDUP_REMOVED lines=24> */
.L_x_3790:
[----:B------:R-:W-:Y:S05]  /*1ea50*/  BSYNC.RECONVERGENT B1 ;  /* 0x0000000000017941 */ /* 0x000fea0003800200 */
.L_x_3789:
        /* <DEDUP_REMOVED lines=16> */
.L_x_3792:
[----:B------:R-:W-:Y:S01]  /*1eb60*/  FMUL.FTZ R0, R7, R2 ;  /* 0x0000000207007220 */ /* 0x000fe20000410000 */
[----:B------:R-:W-:-:S03]  /*1eb70*/  FMUL.FTZ R2, R2, 0.5 ;  /* 0x3f00000002027820 */ /* 0x000fc60000410000 */
[----:B------:R-:W-:-:S04]  /*1eb80*/  FFMA R7, -R0, R0, R7 ;  /* 0x0000000000077223 */ /* 0x000fc80000000107 */
[----:B------:R-:W-:-:S07]  /*1eb90*/  FFMA R0, R7, R2, R0 ;  /* 0x0000000207007223 */ /* 0x000fce0000000000 */
.L_x_3793:
[----:B------:R-:W-:Y:S05]  /*1eba0*/  BSYNC.RECONVERGENT B1 ;  /* 0x0000000000017941 */ /* 0x000fea0003800200 */
.L_x_3791:
        /* <DEDUP_REMOVED lines=24> */
.L_x_3795:
[----:B------:R-:W-:Y:S05]  /*1ed30*/  BSYNC.RECONVERGENT B1 ;  /* 0x0000000000017941 */ /* 0x000fea0003800200 */
.L_x_3794:
        /* <DEDUP_REMOVED lines=16> */
.L_x_3797:
[----:B------:R-:W-:Y:S01]  /*1ee40*/  FMUL.FTZ R0, R7, R2 ;  /* 0x0000000207007220 */ /* 0x000fe20000410000 */
[----:B------:R-:W-:-:S03]  /*1ee50*/  FMUL.FTZ R2, R2, 0.5 ;  /* 0x3f00000002027820 */ /* 0x000fc60000410000 */
[----:B------:R-:W-:-:S04]  /*1ee60*/  FFMA R7, -R0, R0, R7 ;  /* 0x0000000000077223 */ /* 0x000fc80000000107 */
[----:B------:R-:W-:-:S07]  /*1ee70*/  FFMA R0, R7, R2, R0 ;  /* 0x0000000207007223 */ /* 0x000fce0000000000 */
.L_x_3798:
[----:B------:R-:W-:Y:S05]  /*1ee80*/  BSYNC.RECONVERGENT B1 ;  /* 0x0000000000017941 */ /* 0x000fea0003800200 */
.L_x_3796:
        /* <DEDUP_REMOVED lines=24> */
.L_x_3800:
[----:B------:R-:W-:Y:S05]  /*1f010*/  BSYNC.RECONVERGENT B1 ;  /* 0x0000000000017941 */ /* 0x000fea0003800200 */
.L_x_3799:
        /* <DEDUP_REMOVED lines=16> */
.L_x_3802:
[----:B------:R-:W-:Y:S01]  /*1f120*/  FMUL.FTZ R0, R5, R2 ;  /* 0x0000000205007220 */ /* 0x000fe20000410000 */
[----:B------:R-:W-:-:S03]  /*1f130*/  FMUL.FTZ R2, R2, 0.5 ;  /* 0x3f00000002027820 */ /* 0x000fc60000410000 */
[----:B------:R-:W-:-:S04]  /*1f140*/  FFMA R5, -R0, R0, R5 ;  /* 0x0000000000057223 */ /* 0x000fc80000000105 */
[----:B------:R-:W-:-:S07]  /*1f150*/  FFMA R0, R5, R2, R0 ;  /* 0x0000000205007223 */ /* 0x000fce0000000000 */
.L_x_3803:
[----:B------:R-:W-:Y:S05]  /*1f160*/  BSYNC.RECONVERGENT B1 ;  /* 0x0000000000017941 */ /* 0x000fea0003800200 */
.L_x_3801:
[----:B------:R-:W-:-:S04]  /*1f170*/  FSETP.GEU.AND P0, PT, R0, R28, PT ;  /* 0x0000001c0000720b */ /* 0x000fc80003f0e000 */
[----:B------:R-:W-:Y:S01]  /*1f180*/  FSEL R28, R0, R28, !P0 ;  /* 0x0000001c001c7208 */ /* 0x000fe20004000000 */
[----:B------:R-:W-:Y:S08]  /*1f190*/  @P3 BRA `(.L_x_3804) ;  /* 0xfffffff4000c3947 */ /* 0x000ff0000383ffff */
[----:B------:R-:W-:-:S07]  /*1f1a0*/  MOV R3, UR12 ;  /* 0x0000000c00037c02 */ /* 0x000fce0008000f00 */
.L_x_3783:
        /* <DEDUP_REMOVED lines=29> */
.L_x_3808:
[----:B------:R-:W-:Y:S05]  /*1f380*/  BSYNC.RECONVERGENT B1 ;  /* 0x0000000000017941 */ /* 0x000fea0003800200 */
.L_x_3807:
        /* <DEDUP_REMOVED lines=16> */
.L_x_3810:
[----:B------:R-:W-:Y:S01]  /*1f490*/  FMUL.FTZ R0, R5, R2 ;  /* 0x0000000205007220 */ /* 0x000fe20000410000 */
[----:B------:R-:W-:-:S03]  /*1f4a0*/  FMUL.FTZ R2, R2, 0.5 ;  /* 0x3f00000002027820 */ /* 0x000fc60000410000 */
[----:B------:R-:W-:-:S04]  /*1f4b0*/  FFMA R5, -R0, R0, R5 ;  /* 0x0000000000057223 */ /* 0x000fc80000000105 */
[----:B------:R-:W-:-:S07]  /*1f4c0*/  FFMA R0, R5, R2, R0 ;  /* 0x0000000205007223 */ /* 0x000fce0000000000 */
.L_x_3811:
[----:B------:R-:W-:Y:S05]  /*1f4d0*/  BSYNC.RECONVERGENT B1 ;  /* 0x0000000000017941 */ /* 0x000fea0003800200 */
.L_x_3809:
        /* <DEDUP_REMOVED lines=27> */
.L_x_3813:
[----:B------:R-:W-:Y:S05]  /*1f690*/  BSYNC.RECONVERGENT B1 ;  /* 0x0000000000017941 */ /* 0x000fea0003800200 */
.L_x_3812:
        /* <DEDUP_REMOVED lines=16> */
.L_x_3815:
[----:B------:R-:W-:Y:S01]  /*1f7a0*/  FMUL.FTZ R0, R5, R2 ;  /* 0x0000000205007220 */ /* 0x000fe20000410000 */
[----:B------:R-:W-:-:S03]  /*1f7b0*/  FMUL.FTZ R2, R2, 0.5 ;  /* 0x3f00000002027820 */ /* 0x000fc60000410000 */
[----:B------:R-:W-:-:S04]  /*1f7c0*/  FFMA R5, -R0, R0, R5 ;  /* 0x0000000000057223 */ /* 0x000fc80000000105 */
[----:B------:R-:W-:-:S07]  /*1f7d0*/  FFMA R0, R5, R2, R0 ;  /* 0x0000000205007223 */ /* 0x000fce0000000000 */
.L_x_3816:
[----:B------:R-:W-:Y:S05]  /*1f7e0*/  BSYNC.RECONVERGENT B1 ;  /* 0x0000000000017941 */ /* 0x000fea0003800200 */
.L_x_3814:
[C---:B------:R-:W-:Y:S02]  /*1f7f0*/  FSETP.GEU.AND P0, PT, R0.reuse, R28, PT ;  /* 0x0000001c0000720b */ /* 0x040fe40003f0e000 */
[----:B------:R-:W-:Y:S02]  /*1f800*/  IADD3 R3, PT, PT, -R3, R6, RZ ;  /* 0x0000000603037210 */ /* 0x000fe40007ffe1ff */
[----:B------:R-:W-:-:S09]  /*1f810*/  FSEL R28, R0, R28, !P0 ;  /* 0x0000001c001c7208 */ /* 0x000fd20004000000 */
.L_x_3806:
        /* <DEDUP_REMOVED lines=27> */
.L_x_3818:
[----:B------:R-:W-:Y:S05]  /*1f9d0*/  BSYNC.RECONVERGENT B1 ;  /* 0x0000000000017941 */ /* 0x000fea0003800200 */
.L_x_3817:
        /* <DEDUP_REMOVED lines=16> */
.L_x_3820:
[----:B------:R-:W-:Y:S01]  /*1fae0*/  FMUL.FTZ R0, R3, R2 ;  /* 0x0000000203007220 */ /* 0x000fe20000410000 */
[----:B------:R-:W-:-:S03]  /*1faf0*/  FMUL.FTZ R2, R2, 0.5 ;  /* 0x3f00000002027820 */ /* 0x000fc60000410000 */
[----:B------:R-:W-:-:S04]  /*1fb00*/  FFMA R3, -R0, R0, R3 ;  /* 0x0000000000037223 */ /* 0x000fc80000000103 */
[----:B------:R-:W-:-:S07]  /*1fb10*/  FFMA R0, R3, R2, R0 ;  /* 0x0000000203007223 */ /* 0x000fce0000000000 */
.L_x_3821:
[----:B------:R-:W-:Y:S05]  /*1fb20*/  BSYNC.RECONVERGENT B1 ;  /* 0x0000000000017941 */ /* 0x000fea0003800200 */
.L_x_3819:
[----:B------:R-:W-:-:S04]  /*1fb30*/  FSETP.GEU.AND P0, PT, R0, R28, PT ;  /* 0x0000001c0000720b */ /* 0x000fc80003f0e000 */
[----:B------:R-:W-:-:S09]  /*1fb40*/  FSEL R28, R0, R28, !P0 ;  /* 0x0000001c001c7208 */ /* 0x000fd20004000000 */
.L_x_3805:
[----:B-----5:R1:W5:Y:S01]  /*1fb50*/  LDG.E.64 R10, desc[UR6][R36.64+0x4000] ;  /* 0x00400006240a7981 */ /* 0x020362000c1e1b00 */
[----:B------:R-:W-:Y:S01]  /*1fb60*/  UISETP.GE.U32.AND UP0, UPT, UR9, 0x3, UPT ;  /* 0x000000030900788c */ /* 0x000fe2000bf06070 */
[----:B------:R-:W-:Y:S01]  /*1fb70*/  HFMA2 R3, -RZ, RZ, 0, 0 ;  /* 0x00000000ff037431 */ /* 0x000fe200000001ff */
[----:B------:R-:W-:-:S07]  /*1fb80*/  MOV R25, 0x7f7fffff ;  /* 0x7f7fffff00197802 */ /* 0x000fce0000000f00 */
[----:B-1----:R-:W-:Y:S05]  /*1fb90*/  BRA.U !UP0, `(.L_x_3822) ;  /* 0x0000000d08047547 */ /* 0x002fea000b800000 */
[----:B------:R-:W-:Y:S02]  /*1fba0*/  MOV R25, 0x7f7fffff ;  /* 0x7f7fffff00197802 */ /* 0x000fe40000000f00 */
[----:B------:R-:W-:-:S07]  /*1fbb0*/  MOV R3, RZ ;  /* 0x000000ff00037202 */ /* 0x000fce0000000f00 */
.L_x_3843:
[----:B------:R-:W1:Y:S01]  /*1fbc0*/  LDC.64 R4, c[0x0][0x3c0] ;  /* 0x0000f000ff047b82 */ /* 0x000e620000000a00 */
        /* <DEDUP_REMOVED lines=26> */
.L_x_3824:
[----:B------:R-:W-:Y:S05]  /*1fd70*/  BSYNC.RECONVERGENT B1 ;  /* 0x0000000000017941 */ /* 0x000fea0003800200 */
.L_x_3823:
        /* <DEDUP_REMOVED lines=16> */
.L_x_3826:
[----:B------:R-:W-:Y:S01]  /*1fe80*/  FMUL.FTZ R0, R7, R2 ;  /* 0x0000000207007220 */ /* 0x000fe20000410000 */
[----:B------:R-:W-:-:S03]  /*1fe90*/  FMUL.FTZ R2, R2, 0.5 ;  /* 0x3f00000002027820 */ /* 0x000fc60000410000 */
[----:B------:R-:W-:-:S04]  /*1fea0*/  FFMA R7, -R0, R0, R7 ;  /* 0x0000000000077223 */ /* 0x000fc80000000107 */
[----:B------:R-:W-:-:S07]  /*1feb0*/  FFMA R0, R7, R2, R0 ;  /* 0x0000000207007223 */ /* 0x000fce0000000000 */
.L_x_3827:
[----:B------:R-:W-:Y:S05]  /*1fec0*/  BSYNC.RECONVERGENT B1 ;  /* 0x0000000000017941 */ /* 0x000fea0003800200 */
.L_x_3825:
        /* <DEDUP_REMOVED lines=24> */
.L_x_3829:
[----:B------:R-:W-:Y:S05]  /*20050*/  BSYNC.RECONVERGENT B1 ;  /* 0x0000000000017941 */ /* 0x000fea0003800200 */
.L_x_3828:
        /* <DEDUP_REMOVED lines=16> */
.L_x_3831:
[----:B------:R-:W-:Y:S01]  /*20160*/  FMUL.FTZ R0, R7, R2 ;  /* 0x0000000207007220 */ /* 0x000fe20000410000 */
[----:B------:R-:W-:-:S03]  /*20170*/  FMUL.FTZ R2, R2, 0.5 ;  /* 0x3f00000002027820 */ /* 0x000fc60000410000 */
[----:B------:R-:W-:-:S04]  /*20180*/  FFMA R7, -R0, R0, R7 ;  /* 0x0000000000077223 */ /* 0x000fc80000000107 */
[----:B------:R-:W-:-:S07]  /*20190*/  FFMA R0, R7, R2, R0 ;  /* 0x0000000207007223 */ /* 0x000fce0000000000 */
.L_x_3832:
[----:B------:R-:W-:Y:S05]  /*201a0*/  BSYNC.RECONVERGENT B1 ;  /* 0x0000000000017941 */ /* 0x000fea0003800200 */
.L_x_3830:
        /* <DEDUP_REMOVED lines=24> */
.L_x_3834:
[----:B------:R-:W-:Y:S05]  /*20330*/  BSYNC.RECONVERGENT B1 ;  /* 0x0000000000017941 */ /* 0x000fea0003800200 */
.L_x_3833:
        /* <DEDUP_REMOVED lines=16> */
.L_x_3836:
[----:B------:R-:W-:Y:S01]  /*20440*/  FMUL.FTZ R0, R7, R2 ;  /* 0x0000000207007220 */ /* 0x000fe20000410000 */
[----:B------:R-:W-:-:S03]  /*20450*/  FMUL.FTZ R2, R2, 0.5 ;  /* 0x3f00000002027820 */ /* 0x000fc60000410000 */
[----:B------:R-:W-:-:S04]  /*20460*/  FFMA R7, -R0, R0, R7 ;  /* 0x0000000000077223 */ /* 0x000fc80000000107 */
[----:B------:R-:W-:-:S07]  /*20470*/  FFMA R0, R7, R2, R0 ;  /* 0x0000000207007223 */ /* 0x000fce0000000000 */
.L_x_3837:
[----:B------:R-:W-:Y:S05]  /*20480*/  BSYNC.RECONVERGENT B1 ;  /* 0x0000000000017941 */ /* 0x000fea0003800200 */
.L_x_3835:
        /* <DEDUP_REMOVED lines=24> */
.L_x_3839:
[----:B------:R-:W-:Y:S05]  /*20610*/  BSYNC.RECONVERGENT B1 ;  /* 0x0000000000017941 */ /* 0x000fea0003800200 */
.L_x_3838:
        /* <DEDUP_REMOVED lines=16> */
.L_x_3841:
[----:B------:R-:W-:Y:S01]  /*20720*/  FMUL.FTZ R0, R5, R2 ;  /* 0x0000000205007220 */ /* 0x000fe20000410000 */
[----:B------:R-:W-:-:S03]  /*20730*/  FMUL.FTZ R2, R2, 0.5 ;  /* 0x3f00000002027820 */ /* 0x000fc60000410000 */
[----:B------:R-:W-:-:S04]  /*20740*/  FFMA R5, -R0, R0, R5 ;  /* 0x0000000000057223 */ /* 0x000fc80000000105 */
[----:B------:R-:W-:-:S07]  /*20750*/  FFMA R0, R5, R2, R0 ;  /* 0x0000000205007223 */ /* 0x000fce0000000000 */
.L_x_3842:
[----:B------:R-:W-:Y:S05]  /*20760*/  BSYNC.RECONVERGENT B1 ;  /* 0x0000000000017941 */ /* 0x000fea0003800200 */
.L_x_3840:
[----:B------:R-:W-:-:S04]  /*20770*/  FSETP.GEU.AND P0, PT, R0, R25, PT ;  /* 0x000000190000720b */ /* 0x000fc80003f0e000 */
[----:B------:R-:W-:Y:S01]  /*20780*/  FSEL R25, R0, R25, !P0 ;  /* 0x0000001900197208 */ /* 0x000fe20004000000 */
[----:B------:R-:W-:Y:S08]  /*20790*/  @P3 BRA `(.L_x_3843) ;  /* 0xfffffff400083947 */ /* 0x000ff0000383ffff */
[----:B------:R-:W-:-:S07]  /*207a0*/  MOV R3, UR12 ;  /* 0x0000000c00037c02 */ /* 0x000fce0008000f00 */
.L_x_3822:
        /* <DEDUP_REMOVED lines=29> */
.L_x_3847:
[----:B------:R-:W-:Y:S05]  /*20980*/  BSYNC.RECONVERGENT B1 ;  /* 0x0000000000017941 */ /* 0x000fea0003800200 */
.L_x_3846:
        /* <DEDUP_REMOVED lines=16> */
.L_x_3849:
[----:B------:R-:W-:Y:S01]  /*20a90*/  FMUL.FTZ R0, R5, R2 ;  /* 0x0000000205007220 */ /* 0x000fe20000410000 */
[----:B------:R-:W-:-:S03]  /*20aa0*/  FMUL.FTZ R2, R2, 0.5 ;  /* 0x3f00000002027820 */ /* 0x000fc60000410000 */
[----:B------:R-:W-:-:S04]  /*20ab0*/  FFMA R5, -R0, R0, R5 ;  /* 0x0000000000057223 */ /* 0x000fc80000000105 */
[----:B------:R-:W-:-:S07]  /*20ac0*/  FFMA R0, R5, R2, R0 ;  /* 0x0000000205007223 */ /* 0x000fce0000000000 */
.L_x_3850:
[----:B------:R-:W-:Y:S05]  /*20ad0*/  BSYNC.RECONVERGENT B1 ;  /* 0x0000000000017941 */ /* 0x000fea0003800200 */
.L_x_3848:
        /* <DEDUP_REMOVED lines=27> */
.L_x_3852:
[----:B------:R-:W-:Y:S05]  /*20c90*/  BSYNC.RECONVERGENT B1 ;  /* 0x0000000000017941 */ /* 0x000fea0003800200 */
.L_x_3851:
        /* <DEDUP_REMOVED lines=16> */
.L_x_3854:
[----:B------:R-:W-:Y:S01]  /*20da0*/  FMUL.FTZ R0, R5, R2 ;  /* 0x0000000205007220 */ /* 0x000fe20000410000 */
[----:B------:R-:W-:-:S03]  /*20db0*/  FMUL.FTZ R2, R2, 0.5 ;  /* 0x3f00000002027820 */ /* 0x000fc60000410000 */
[----:B------:R-:W-:-:S04]  /*20dc0*/  FFMA R5, -R0, R0, R5 ;  /* 0x0000000000057223 */ /* 0x000fc80000000105 */
[----:B------:R-:W-:-:S07]  /*20dd0*/  FFMA R0, R5, R2, R0 ;  /* 0x0000000205007223 */ /* 0x000fce0000000000 */
.L_x_3855:
[----:B------:R-:W-:Y:S05]  /*20de0*/  BSYNC.RECONVERGENT B1 ;  /* 0x0000000000017941 */ /* 0x000fea0003800200 */
.L_x_3853:
[CC--:B------:R-:W-:Y:S02]  /*20df0*/  FSETP.GEU.AND P0, PT, R0.reuse, R25.reuse, PT ;  /* 0x000000190000720b */ /* 0x0c0fe40003f0e000 */
[----:B------:R-:W-:Y:S02]  /*20e00*/  IADD3 R3, PT, PT, -R3, R6, RZ ;  /* 0x0000000603037210 */ /* 0x000fe40007ffe1ff */
[----:B------:R-:W-:-:S09]  /*20e10*/  FSEL R25, R0, R25, !P0 ;  /* 0x0000001900197208 */ /* 0x000fd20004000000 */
.L_x_3845:
        /* <DEDUP_REMOVED lines=27> */
.L_x_3857:
[----:B------:R-:W-:Y:S05]  /*20fd0*/  BSYNC.RECONVERGENT B1 ;  /* 0x0000000000017941 */ /* 0x000fea0003800200 */
.L_x_3856:
        /* <DEDUP_REMOVED lines=16> */
.L_x_3859:
[----:B------:R-:W-:Y:S01]  /*210e0*/  FMUL.FTZ R0, R3, R2 ;  /* 0x0000000203007220 */ /* 0x000fe20000410000 */
[----:B------:R-:W-:-:S03]  /*210f0*/  FMUL.FTZ R2, R2, 0.5 ;  /* 0x3f00000002027820 */ /* 0x000fc60000410000 */
[----:B------:R-:W-:-:S04]  /*21100*/  FFMA R3, -R0, R0, R3 ;  /* 0x0000000000037223 */ /* 0x000fc80000000103 */
[----:B------:R-:W-:-:S07]  /*21110*/  FFMA R0, R3, R2, R0 ;  /* 0x0000000203007223 */ /* 0x000fce0000000000 */
.L_x_3860:
[----:B------:R-:W-:Y:S05]  /*21120*/  BSYNC.RECONVERGENT B1 ;  /* 0x0000000000017941 */ /* 0x000fea0003800200 */
.L_x_3858:
[----:B------:R-:W-:-:S04]  /*21130*/  FSETP.GEU.AND P0, PT, R0, R25, PT ;  /* 0x000000190000720b */ /* 0x000fc80003f0e000 */
[----:B------:R-:W-:-:S09]  /*21140*/  FSEL R25, R0, R25, !P0 ;  /* 0x0000001900197208 */ /* 0x000fd20004000000 */
.L_x_3844:
[----:B-----5:R1:W5:Y:S01]  /*21150*/  LDG.E.64 R10, desc[UR6][R36.64+0x5000] ;  /* 0x00500006240a7981 */ /* 0x020362000c1e1b00 */
[----:B------:R-:W-:Y:S01]  /*21160*/  UISETP.GE.U32.AND UP0, UPT, UR9, 0x3, UPT ;  /* 0x000000030900788c */ /* 0x000fe2000bf06070 */
[----:B------:R-:W-:Y:S01]  /*21170*/  HFMA2 R3, -RZ, RZ, 0, 0 ;  /* 0x00000000ff037431 */ /* 0x000fe200000001ff */
[----:B------:R-:W-:-:S07]  /*21180*/  MOV R24, 0x7f7fffff ;  /* 0x7f7fffff00187802 */ /* 0x000fce0000000f00 */
[----:B-1----:R-:W-:Y:S05]  /*21190*/  BRA.U !UP0, `(.L_x_3861) ;  /* 0x0000000d08047547 */ /* 0x002fea000b800000 */
[----:B------:R-:W-:Y:S02]  /*211a0*/  MOV R24, 0x7f7fffff ;  /* 0x7f7fffff00187802 */ /* 0x000fe40000000f00 */
[----:B------:R-:W-:-:S07]  /*211b0*/  MOV R3, RZ ;  /* 0x000000ff00037202 */ /* 0x000fce0000000f00 */
.L_x_3882:
        /* <DEDUP_REMOVED lines=27> */
.L_x_3863:
[----:B------:R-:W-:Y:S05]  /*21370*/  BSYNC.RECONVERGENT B1 ;  /* 0x0000000000017941 */ /* 0x000fea0003800200 */
.L_x_3862:
        /* <DEDUP_REMOVED lines=16> */
.L_x_3865:
[----:B------:R-:W-:Y:S01]  /*21480*/  FMUL.FTZ R0, R7, R2 ;  /* 0x0000000207007220 */ /* 0x000fe20000410000 */
[----:B------:R-:W-:-:S03]  /*21490*/  FMUL.FTZ R2, R2, 0.5 ;  /* 0x3f00000002027820 */ /* 0x000fc60000410000 */
[----:B------:R-:W-:-:S04]  /*214a0*/  FFMA R7, -R0, R0, R7 ;  /* 0x0000000000077223 */ /* 0x000fc80000000107 */
[----:B------:R-:W-:-:S07]  /*214b0*/  FFMA R0, R7, R2, R0 ;  /* 0x0000000207007223 */ /* 0x000fce0000000000 */
.L_x_3866:
[----:B------:R-:W-:Y:S05]  /*214c0*/  BSYNC.RECONVERGENT B1 ;  /* 0x0000000000017941 */ /* 0x000fea0003800200 */
.L_x_3864:
        /* <DEDUP_REMOVED lines=24> */
.L_x_3868:
[----:B------:R-:W-:Y:S05]  /*21650*/  BSYNC.RECONVERGENT B1 ;  /* 0x0000000000017941 */ /* 0x000fea0003800200 */
.L_x_3867:
        /* <DEDUP_REMOVED lines=16> */
.L_x_3870:
[----:B------:R-:W-:Y:S01]  /*21760*/  FMUL.FTZ R0, R7, R2 ;  /* 0x0000000207007220 */ /* 0x000fe20000410000 */
[----:B------:R-:W-:-:S03]  /*21770*/  FMUL.FTZ R2, R2, 0.5 ;  /* 0x3f00000002027820 */ /* 0x000fc60000410000 */
[----:B------:R-:W-:-:S04]  /*21780*/  FFMA R7, -R0, R0, R7 ;  /* 0x0000000000077223 */ /* 0x000fc80000000107 */
[----:B------:R-:W-:-:S07]  /*21790*/  FFMA R0, R7, R2, R0 ;  /* 0x0000000207007223 */ /* 0x000fce0000000000 */
.L_x_3871:
[----:B------:R-:W-:Y:S05]  /*217a0*/  BSYNC.RECONVERGENT B1 ;  /* 0x0000000000017941 */ /* 0x000fea0003800200 */
.L_x_3869:
        /* <DEDUP_REMOVED lines=24> */
.L_x_3873:
[----:B------:R-:W-:Y:S05]  /*21930*/  BSYNC.RECONVERGENT B1 ;  /* 0x0000000000017941 */ /* 0x000fea0003800200 */
.L_x_3872:
        /* <DEDUP_REMOVED lines=16> */
.L_x_3875:
[----:B------:R-:W-:Y:S01]  /*21a40*/  FMUL.FTZ R0, R7, R2 ;  /* 0x0000000207007220 */ /* 0x000fe20000410000 */
[----:B------:R-:W-:-:S03]  /*21a50*/  FMUL.FTZ R2, R2, 0.5 ;  /* 0x3f00000002027820 */ /* 0x000fc60000410000 */
[----:B------:R-:W-:-:S04]  /*21a60*/  FFMA R7, -R0, R0, R7 ;  /* 0x0000000000077223 */ /* 0x000fc80000000107 */
[----:B------:R-:W-:-:S07]  /*21a70*/  FFMA R0, R7, R2, R0 ;  /* 0x0000000207007223 */ /* 0x000fce0000000000 */
.L_x_3876:
[----:B------:R-:W-:Y:S05]  /*21a80*/  BSYNC.RECONVERGENT B1 ;  /* 0x0000000000017941 */ /* 0x000fea0003800200 */
.L_x_3874:
        /* <DEDUP_REMOVED lines=24> */
.L_x_3878:
[----:B------:R-:W-:Y:S05]  /*21c10*/  BSYNC.RECONVERGENT B1 ;  /* 0x0000000000017941 */ /* 0x000fea0003800200 */
.L_x_3877:
        /* <DEDUP_REMOVED lines=16> */
.L_x_3880:
[----:B------:R-:W-:Y:S01]  /*21d20*/  FMUL.FTZ R0, R5, R2 ;  /* 0x0000000205007220 */ /* 0x000fe20000410000 */
[----:B------:R-:W-:-:S03]  /*21d30*/  FMUL.FTZ R2, R2, 0.5 ;  /* 0x3f00000002027820 */ /* 0x000fc60000410000 */
[----:B------:R-:W-:-:S04]  /*21d40*/  FFMA R5, -R0, R0, R5 ;  /* 0x0000000000057223 */ /* 0x000fc80000000105 */
[----:B------:R-:W-:-:S07]  /*21d50*/  FFMA R0, R5, R2, R0 ;  /* 0x0000000205007223 */ /* 0x000fce0000000000 */
.L_x_3881:
[----:B------:R-:W-:Y:S05]  /*21d60*/  BSYNC.RECONVERGENT B1 ;  /* 0x0000000000017941 */ /* 0x000fea0003800200 */
.L_x_3879:
[----:B------:R-:W-:-:S04]  /*21d70*/  FSETP.GEU.AND P0, PT, R0, R24, PT ;  /* 0x000000180000720b */ /* 0x000fc80003f0e000 */
[----:B------:R-:W-:Y:S01]  /*21d80*/  FSEL R24, R0, R24, !P0 ;  /* 0x0000001800187208 */ /* 0x000fe20004000000 */
[----:B------:R-:W-:Y:S08]  /*21d90*/  @P3 BRA `(.L_x_3882) ;  /* 0xfffffff400083947 */ /* 0x000ff0000383ffff */
[----:B------:R-:W-:-:S07]  /*21da0*/  MOV R3, UR12 ;  /* 0x0000000c00037c02 */ /* 0x000fce0008000f00 */
.L_x_3861:
        /* <DEDUP_REMOVED lines=29> */
.L_x_3886:
[----:B------:R-:W-:Y:S05]  /*21f80*/  BSYNC.RECONVERGENT B1 ;  /* 0x0000000000017941 */ /* 0x000fea0003800200 */
.L_x_3885:
        /* <DEDUP_REMOVED lines=16> */
.L_x_3888:
[----:B------:R-:W-:Y:S01]  /*22090*/  FMUL.FTZ R0, R5, R2 ;  /* 0x0000000205007220 */ /* 0x000fe20000410000 */
[----:B------:R-:W-:-:S03]  /*220a0*/  FMUL.FTZ R2, R2, 0.5 ;  /* 0x3f00000002027820 */ /* 0x000fc60000410000 */
[----:B------:R-:W-:-:S04]  /*220b0*/  FFMA R5, -R0, R0, R5 ;  /* 0x0000000000057223 */ /* 0x000fc80000000105 */
[----:B------:R-:W-:-:S07]  /*220c0*/  FFMA R0, R5, R2, R0 ;  /* 0x0000000205007223 */ /* 0x000fce0000000000 */
.L_x_3889:
[----:B------:R-:W-:Y:S05]  /*220d0*/  BSYNC.RECONVERGENT B1 ;  /* 0x0000000000017941 */ /* 0x000fea0003800200 */
.L_x_3887:
        /* <DEDUP_REMOVED lines=27> */
.L_x_3891:
[----:B------:R-:W-:Y:S05]  /*22290*/  BSYNC.RECONVERGENT B1 ;  /* 0x0000000000017941 */ /* 0x000fea0003800200 */
.L_x_3890:
        /* <DEDUP_REMOVED lines=16> */
.L_x_3893:
[----:B------:R-:W-:Y:S01]  /*223a0*/  FMUL.FTZ R0, R5, R2 ;  /* 0x0000000205007220 */ /* 0x000fe20000410000 */
[----:B------:R-:W-:-:S03]  /*223b0*/  FMUL.FTZ R2, R2, 0.5 ;  /* 0x3f00000002027820 */ /* 0x000fc60000410000 */
[----:B------:R-:W-:-:S04]  /*223c0*/  FFMA R5, -R0, R0, R5 ;  /* 0x0000000000057223 */ /* 0x000fc80000000105 */
[----:B------:R-:W-:-:S07]  /*223d0*/  FFMA R0, R5, R2, R0 ;  /* 0x0000000205007223 */ /* 0x000fce0000000000 */
.L_x_3894:
[----:B------:R-:W-:Y:S05]  /*223e0*/  BSYNC.RECONVERGENT B1 ;  /* 0x0000000000017941 */ /* 0x000fea0003800200 */
.L_x_3892:
[C---:B------:R-:W-:Y:S02]  /*223f0*/  FSETP.GEU.AND P0, PT, R0.reuse, R24, PT ;  /* 0x000000180000720b */ /* 0x040fe40003f0e000 */
[----:B------:R-:W-:Y:S02]  /*22400*/  IADD3 R3, PT, PT, -R3, R6, RZ ;  /* 0x0000000603037210 */ /* 0x000fe40007ffe1ff */
[----:B------:R-:W-:-:S09]  /*22410*/  FSEL R24, R0, R24, !P0 ;  /* 0x0000001800187208 */ /* 0x000fd20004000000 */
.L_x_3884:
        /* <DEDUP_REMOVED lines=27> */
.L_x_3896:
[----:B------:R-:W-:Y:S05]  /*225d0*/  BSYNC.RECONVERGENT B1 ;  /* 0x0000000000017941 */ /* 0x000fea0003800200 */
.L_x_3895:
        /* <DEDUP_REMOVED lines=16> */
.L_x_3898:
[----:B------:R-:W-:Y:S01]  /*226e0*/  FMUL.FTZ R0, R3, R2 ;  /* 0x0000000203007220 */ /* 0x000fe20000410000 */
[----:B------:R-:W-:-:S03]  /*226f0*/  FMUL.FTZ R2, R2, 0.5 ;  /* 0x3f00000002027820 */ /* 0x000fc60000410000 */
[----:B------:R-:W-:-:S04]  /*22700*/  FFMA R3, -R0, R0, R3 ;  /* 0x0000000000037223 */ /* 0x000fc80000000103 */
[----:B------:R-:W-:-:S07]  /*22710*/  FFMA R0, R3, R2, R0 ;  /* 0x0000000203007223 */ /* 0x000fce0000000000 */
.L_x_3899:
[----:B------:R-:W-:Y:S05]  /*22720*/  BSYNC.RECONVERGENT B1 ;  /* 0x0000000000017941 */ /* 0x000fea0003800200 */
.L_x_3897:
[----:B------:R-:W-:-:S04]  /*22730*/  FSETP.GEU.AND P0, PT, R0, R24, PT ;  /* 0x000000180000720b */ /* 0x000fc80003f0e000 */
[----:B------:R-:W-:-:S09]  /*22740*/  FSEL R24, R0, R24, !P0 ;  /* 0x0000001800187208 */ /* 0x000fd20004000000 */
.L_x_3883:
[----:B-----5:R1:W5:Y:S01]  /*22750*/  LDG.E.64 R10, desc[UR6][R36.64+0x6000] ;  /* 0x00600006240a7981 */ /* 0x020362000c1e1b00 */
[----:B------:R-:W-:Y:S01]  /*22760*/  UISETP.GE.U32.AND UP0, UPT, UR9, 0x3, UPT ;  /* 0x000000030900788c */ /* 0x000fe2000bf06070 */
[----:B------:R-:W-:Y:S01]  /*22770*/  HFMA2 R3, -RZ, RZ, 0, 0 ;  /* 0x00000000ff037431 */ /* 0x000fe200000001ff */
[----:B------:R-:W-:-:S07]  /*22780*/  MOV R23, 0x7f7fffff ;  /* 0x7f7fffff00177802 */ /* 0x000fce0000000f00 */
[----:B-1----:R-:W-:Y:S05]  /*22790*/  BRA.U !UP0, `(.L_x_3900) ;  /* 0x0000000d08047547 */ /* 0x002fea000b800000 */
[----:B------:R-:W-:Y:S02]  /*227a0*/  MOV R23, 0x7f7fffff ;  /* 0x7f7fffff00177802 */ /* 0x000fe40000000f00 */
[----:B------:R-:W-:-:S07]  /*227b0*/  MOV R3, RZ ;  /* 0x000000ff00037202 */ /* 0x000fce0000000f00 */
.L_x_3921:
        /* <DEDUP_REMOVED lines=27> */
.L_x_3902:
[----:B------:R-:W-:Y:S05]  /*22970*/  BSYNC.RECONVERGENT B1 ;  /* 0x0000000000017941 */ /* 0x000fea0003800200 */
.L_x_3901:
        /* <DEDUP_REMOVED lines=16> */
.L_x_3904:
[----:B------:R-:W-:Y:S01]  /*22a80*/  FMUL.FTZ R0, R7, R2 ;  /* 0x0000000207007220 */ /* 0x000fe20000410000 */
[----:B------:R-:W-:-:S03]  /*22a90*/  FMUL.FTZ R2, R2, 0.5 ;  /* 0x3f00000002027820 */ /* 0x000fc60000410000 */
[----:B------:R-:W-:-:S04]  /*22aa0*/  FFMA R7, -R0, R0, R7 ;  /* 0x0000000000077223 */ /* 0x000fc80000000107 */
[----:B------:R-:W-:-:S07]  /*22ab0*/  FFMA R0, R7, R2, R0 ;  /* 0x0000000207007223 */ /* 0x000fce0000000000 */
.L_x_3905:
[----:B------:R-:W-:Y:S05]  /*22ac0*/  BSYNC.RECONVERGENT B1 ;  /* 0x0000000000017941 */ /* 0x000fea0003800200 */
.L_x_3903:
        /* <DEDUP_REMOVED lines=24> */
.L_x_3907:
[----:B------:R-:W-:Y:S05]  /*22c50*/  BSYNC.RECONVERGENT B1 ;  /* 0x0000000000017941 */ /* 0x000fea0003800200 */
.L_x_3906:
        /* <DEDUP_REMOVED lines=16> */
.L_x_3909:
[----:B------:R-:W-:Y:S01]  /*22d60*/  FMUL.FTZ R0, R7, R2 ;  /* 0x0000000207007220 */ /* 0x000fe20000410000 */
[----:B------:R-:W-:-:S03]  /*22d70*/  FMUL.FTZ R2, R2, 0.5 ;  /* 0x3f00000002027820 */ /* 0x000fc60000410000 */
[----:B------:R-:W-:-:S04]  /*22d80*/  FFMA R7, -R0, R0, R7 ;  /* 0x0000000000077223 */ /* 0x000fc80000000107 */
[----:B------:R-:W-:-:S07]  /*22d90*/  FFMA R0, R7, R2, R0 ;  /* 0x0000000207007223 */ /* 0x000fce0000000000 */
.L_x_3910:
[----:B------:R-:W-:Y:S05]  /*22da0*/  BSYNC.RECONVERGENT B1 ;  /* 0x0000000000017941 */ /* 0x000fea0003800200 */
.L_x_3908:
        /* <DEDUP_REMOVED lines=24> */
.L_x_3912:
[----:B------:R-:W-:Y:S05]  /*22f30*/  BSYNC.RECONVERGENT B1 ;  /* 0x0000000000017941 */ /* 0x000fea0003800200 */
.L_x_3911:
        /* <DEDUP_REMOVED lines=16> */
.L_x_3914:
[----:B------:R-:W-:Y:S01]  /*23040*/  FMUL.FTZ R0, R7, R2 ;  /* 0x0000000207007220 */ /* 0x000fe20000410000 */
[----:B------:R-:W-:-:S03]  /*23050*/  FMUL.FTZ R2, R2, 0.5 ;  /* 0x3f00000002027820 */ /* 0x000fc60000410000 */
[----:B------:R-:W-:-:S04]  /*23060*/  FFMA R7, -R0, R0, R7 ;  /* 0x0000000000077223 */ /* 0x000fc80000000107 */
[----:B------:R-:W-:-:S07]  /*23070*/  FFMA R0, R7, R2, R0 ;  /* 0x0000000207007223 */ /* 0x000fce0000000000 */
.L_x_3915:
[----:B------:R-:W-:Y:S05]  /*23080*/  BSYNC.RECONVERGENT B1 ;  /* 0x0000000000017941 */ /* 0x000fea0003800200 */
.L_x_3913:
        /* <DEDUP_REMOVED lines=24> */
.L_x_3917:
[----:B------:R-:W-:Y:S05]  /*23210*/  BSYNC.RECONVERGENT B1 ;  /* 0x0000000000017941 */ /* 0x000fea0003800200 */
.L_x_3916:
        /* <DEDUP_REMOVED lines=16> */
.L_x_3919:
[----:B------:R-:W-:Y:S01]  /*23320*/  FMUL.FTZ R0, R5, R2 ;  /* 0x0000000205007220 */ /* 0x000fe20000410000 */
[----:B------:R-:W-:-:S03]  /*23330*/  FMUL.FTZ R2, R2, 0.5 ;  /* 0x3f00000002027820 */ /* 0x000fc60000410000 */
[----:B------:R-:W-:-:S04]  /*23340*/  FFMA R5, -R0, R0, R5 ;  /* 0x0000000000057223 */ /* 0x000fc80000000105 */
[----:B------:R-:W-:-:S07]  /*23350*/  FFMA R0, R5, R2, R0 ;  /* 0x0000000205007223 */ /* 0x000fce0000000000 */
.L_x_3920:
[----:B------:R-:W-:Y:S05]  /*23360*/  BSYNC.RECONVERGENT B1 ;  /* 0x0000000000017941 */ /* 0x000fea0003800200 */
.L_x_3918:
[----:B------:R-:W-:-:S04]  /*23370*/  FSETP.GEU.AND P0, PT, R0, R23, PT ;  /* 0x000000170000720b */ /* 0x000fc80003f0e000 */
[----:B------:R-:W-:Y:S01]  /*23380*/  FSEL R23, R0, R23, !P0 ;  /* 0x0000001700177208 */ /* 0x000fe20004000000 */
[----:B------:R-:W-:Y:S08]  /*23390*/  @P3 BRA `(.L_x_3921) ;  /* 0xfffffff400083947 */ /* 0x000ff0000383ffff */
[----:B------:R-:W-:-:S07]  /*233a0*/  MOV R3, UR12 ;  /* 0x0000000c00037c02 */ /* 0x000fce0008000f00 */
.L_x_3900:
        /* <DEDUP_REMOVED lines=29> */
.L_x_3925:
[----:B------:R-:W-:Y:S05]  /*23580*/  BSYNC.RECONVERGENT B1 ;  /* 0x0000000000017941 */ /* 0x000fea0003800200 */
.L_x_3924:
        /* <DEDUP_REMOVED lines=16> */
.L_x_3927:
[----:B------:R-:W-:Y:S01]  /*23690*/  FMUL.FTZ R0, R5, R2 ;  /* 0x0000000205007220 */ /* 0x000fe20000410000 */
[----:B------:R-:W-:-:S03]  /*236a0*/  FMUL.FTZ R2, R2, 0.5 ;  /* 0x3f00000002027820 */ /* 0x000fc60000410000 */
[----:B------:R-:W-:-:S04]  /*236b0*/  FFMA R5, -R0, R0, R5 ;  /* 0x0000000000057223 */ /* 0x000fc80000000105 */
[----:B------:R-:W-:-:S07]  /*236c0*/  FFMA R0, R5, R2, R0 ;  /* 0x0000000205007223 */ /* 0x000fce0000000000 */
.L_x_3928:
[----:B------:R-:W-:Y:S05]  /*236d0*/  BSYNC.RECONVERGENT B1 ;  /* 0x0000000000017941 */ /* 0x000fea0003800200 */
.L_x_3926:
        /* <DEDUP_REMOVED lines=27> */
.L_x_3930:
[----:B------:R-:W-:Y:S05]  /*23890*/  BSYNC.RECONVERGENT B1 ;  /* 0x0000000000017941 */ /* 0x000fea0003800200 */
.L_x_3929:
        /* <DEDUP_REMOVED lines=16> */
.L_x_3932:
[----:B------:R-:W-:Y:S01]  /*239a0*/  FMUL.FTZ R0, R5, R2 ;  /* 0x0000000205007220 */ /* 0x000fe20000410000 */
[----:B------:R-:W-:-:S03]  /*239b0*/  FMUL.FTZ R2, R2, 0.5 ;  /* 0x3f00000002027820 */ /* 0x000fc60000410000 */
[----:B------:R-:W-:-:S04]  /*239c0*/  FFMA R5, -R0, R0, R5 ;  /* 0x0000000000057223 */ /* 0x000fc80000000105 */
[----:B------:R-:W-:-:S07]  /*239d0*/  FFMA R0, R5, R2, R0 ;  /* 0x0000000205007223 */ /* 0x000fce0000000000 */
.L_x_3933:
[----:B------:R-:W-:Y:S05]  /*239e0*/  BSYNC.RECONVERGENT B1 ;  /* 0x0000000000017941 */ /* 0x000fea0003800200 */
.L_x_3931:
[CC--:B------:R-:W-:Y:S02]  /*239f0*/  FSETP.GEU.AND P0, PT, R0.reuse, R23.reuse, PT ;  /* 0x000000170000720b */ /* 0x0c0fe40003f0e000 */
[----:B------:R-:W-:Y:S02]  /*23a00*/  IADD3 R3, PT, PT, -R3, R6, RZ ;  /* 0x0000000603037210 */ /* 0x000fe40007ffe1ff */
[----:B------:R-:W-:-:S09]  /*23a10*/  FSEL R23, R0, R23, !P0 ;  /* 0x0000001700177208 */ /* 0x000fd20004000000 */
.L_x_3923:
        /* <DEDUP_REMOVED lines=27> */
.L_x_3935:
[----:B------:R-:W-:Y:S05]  /*23bd0*/  BSYNC.RECONVERGENT B1 ;  /* 0x0000000000017941 */ /* 0x000fea0003800200 */
.L_x_3934:
        /* <DEDUP_REMOVED lines=16> */
.L_x_3937:
[----:B------:R-:W-:Y:S01]  /*23ce0*/  FMUL.FTZ R0, R3, R2 ;  /* 0x0000000203007220 */ /* 0x000fe20000410000 */
[----:B------:R-:W-:-:S03]  /*23cf0*/  FMUL.FTZ R2, R2, 0.5 ;  /* 0x3f00000002027820 */ /* 0x000fc60000410000 */
[----:B------:R-:W-:-:S04]  /*23d00*/  FFMA R3, -R0, R0, R3 ;  /* 0x0000000000037223 */ /* 0x000fc80000000103 */
[----:B------:R-:W-:-:S07]  /*23d10*/  FFMA R0, R3, R2, R0 ;  /* 0x0000000203007223 */ /* 0x000fce0000000000 */
.L_x_3938:
[----:B------:R-:W-:Y:S05]  /*23d20*/  BSYNC.RECONVERGENT B1 ;  /* 0x0000000000017941 */ /* 0x000fea0003800200 */
.L_x_3936:
[----:B------:R-:W-:-:S04]  /*23d30*/  FSETP.GEU.AND P0, PT, R0, R23, PT ;  /* 0x000000170000720b */ /* 0x000fc80003f0e000 */
[----:B------:R-:W-:-:S09]  /*23d40*/  FSEL R23, R0, R23, !P0 ;  /* 0x0000001700177208 */ /* 0x000fd20004000000 */
.L_x_3922:
[----:B------:R1:W5:Y:S01]  /*23d50*/  LDG.E.64 R4, desc[UR6][R36.64+0x7000] ;  /* 0x0070000624047981 */ /* 0x000362000c1e1b00 */
[----:B------:R-:W-:Y:S01]  /*23d60*/  UISETP.GE.U32.AND UP0, UPT, UR9, 0x3, UPT ;  /* 0x000000030900788c */ /* 0x000fe2000bf06070 */
[----:B------:R-:W-:Y:S01]  /*23d70*/  HFMA2 R3, -RZ, RZ, 0, 0 ;  /* 0x00000000ff037431 */ /* 0x000fe200000001ff */
[----:B------:R-:W-:-:S07]  /*23d80*/  MOV R21, 0x7f7fffff ;  /* 0x7f7fffff00157802 */ /* 0x000fce0000000f00 */
[----:B-1----:R-:W-:Y:S05]  /*23d90*/  BRA.U !UP0, `(.L_x_3939) ;  /* 0x0000000d08047547 */ /* 0x002fea000b800000 */
[----:B------:R-:W-:Y:S02]  /*23da0*/  MOV R21, 0x7f7fffff ;  /* 0x7f7fffff00157802 */ /* 0x000fe40000000f00 */
[----:B------:R-:W-:-:S07]  /*23db0*/  MOV R3, RZ ;  /* 0x000000ff00037202 */ /* 0x000fce0000000f00 */
.L_x_3960:
[----:B-----5:R-:W1:Y:S01]  /*23dc0*/  LDC.64 R10, c[0x0][0x3c0] ;  /* 0x0000f000ff0a7b82 */ /* 0x020e620000000a00 */
        /* <DEDUP_REMOVED lines=26> */
.L_x_3941:
[----:B------:R-:W-:Y:S05]  /*23f70*/  BSYNC.RECONVERGENT B1 ;  /* 0x0000000000017941 */ /* 0x000fea0003800200 */
.L_x_3940:
        /* <DEDUP_REMOVED lines=16> */
.L_x_3943:
[----:B------:R-:W-:Y:S01]  /*24080*/  FMUL.FTZ R0, R7, R2 ;  /* 0x0000000207007220 */ /* 0x000fe20000410000 */
[----:B------:R-:W-:-:S03]  /*24090*/  FMUL.FTZ R2, R2, 0.5 ;  /* 0x3f00000002027820 */ /* 0x000fc60000410000 */
[----:B------:R-:W-:-:S04]  /*240a0*/  FFMA R7, -R0, R0, R7 ;  /* 0x0000000000077223 */ /* 0x000fc80000000107 */
[----:B------:R-:W-:-:S07]  /*240b0*/  FFMA R0, R7, R2, R0 ;  /* 0x0000000207007223 */ /* 0x000fce0000000000 */
.L_x_3944:
[----:B------:R-:W-:Y:S05]  /*240c0*/  BSYNC.RECONVERGENT B1 ;  /* 0x0000000000017941 */ /* 0x000fea0003800200 */
.L_x_3942:
        /* <DEDUP_REMOVED lines=24> */
.L_x_3946:
[----:B------:R-:W-:Y:S05]  /*24250*/  BSYNC.RECONVERGENT B1 ;  /* 0x0000000000017941 */ /* 0x000fea0003800200 */
.L_x_3945:
        /* <DEDUP_REMOVED lines=16> */
.L_x_3948:
[----:B------:R-:W-:Y:S01]  /*24360*/  FMUL.FTZ R0, R7, R2 ;  /* 0x0000000207007220 */ /* 0x000fe20000410000 */
[----:B------:R-:W-:-:S03]  /*24370*/  FMUL.FTZ R2, R2, 0.5 ;  /* 0x3f00000002027820 */ /* 0x000fc60000410000 */
[----:B------:R-:W-:-:S04]  /*24380*/  FFMA R7, -R0, R0, R7 ;  /* 0x0000000000077223 */ /* 0x000fc80000000107 */
[----:B------:R-:W-:-:S07]  /*24390*/  FFMA R0, R7, R2, R0 ;  /* 0x0000000207007223 */ /* 0x000fce0000000000 */
.L_x_3949:
[----:B------:R-:W-:Y:S05]  /*243a0*/  BSYNC.RECONVERGENT B1 ;  /* 0x0000000000017941 */ /* 0x000fea0003800200 */
.L_x_3947:
        /* <DEDUP_REMOVED lines=24> */
.L_x_3951:
[----:B------:R-:W-:Y:S05]  /*24530*/  BSYNC.RECONVERGENT B1 ;  /* 0x0000000000017941 */ /* 0x000fea0003800200 */
.L_x_3950:
        /* <DEDUP_REMOVED lines=16> */
.L_x_3953:
[----:B------:R-:W-:Y:S01]  /*24640*/  FMUL.FTZ R0, R7, R2 ;  /* 0x0000000207007220 */ /* 0x000fe20000410000 */
[----:B------:R-:W-:-:S03]  /*24650*/  FMUL.FTZ R2, R2, 0.5 ;  /* 0x3f00000002027820 */ /* 0x000fc60000410000 */
[----:B------:R-:W-:-:S04]  /*24660*/  FFMA R7, -R0, R0, R7 ;  /* 0x0000000000077223 */ /* 0x000fc80000000107 */
[----:B------:R-:W-:-:S07]  /*24670*/  FFMA R0, R7, R2, R0 ;  /* 0x0000000207007223 */ /* 0x000fce0000000000 */
.L_x_3954:
[----:B------:R-:W-:Y:S05]  /*24680*/  BSYNC.RECONVERGENT B1 ;  /* 0x0000000000017941 */ /* 0x000fea0003800200 */
.L_x_3952:
        /* <DEDUP_REMOVED lines=24> */
.L_x_3956:
[----:B------:R-:W-:Y:S05]  /*24810*/  BSYNC.RECONVERGENT B1 ;  /* 0x0000000000017941 */ /* 0x000fea0003800200 */
.L_x_3955:
        /* <DEDUP_REMOVED lines=16> */
.L_x_3958:
[----:B------:R-:W-:Y:S01]  /*24920*/  FMUL.FTZ R0, R7, R2 ;  /* 0x0000000207007220 */ /* 0x000fe20000410000 */
[----:B------:R-:W-:-:S03]  /*24930*/  FMUL.FTZ R2, R2, 0.5 ;  /* 0x3f00000002027820 */ /* 0x000fc60000410000 */
[----:B------:R-:W-:-:S04]  /*24940*/  FFMA R7, -R0, R0, R7 ;  /* 0x0000000000077223 */ /* 0x000fc80000000107 */
[----:B------:R-:W-:-:S07]  /*24950*/  FFMA R0, R7, R2, R0 ;  /* 0x0000000207007223 */ /* 0x000fce0000000000 */
.L_x_3959:
[----:B------:R-:W-:Y:S05]  /*24960*/  BSYNC.RECONVERGENT B1 ;  /* 0x0000000000017941 */ /* 0x000fea0003800200 */
.L_x_3957:
[----:B------:R-:W-:-:S04]  /*24970*/  FSETP.GEU.AND P0, PT, R0, R21, PT ;  /* 0x000000150000720b */ /* 0x000fc80003f0e000 */
[----:B------:R-:W-:Y:S01]  /*24980*/  FSEL R21, R0, R21, !P0 ;  /* 0x0000001500157208 */ /* 0x000fe20004000000 */
[----:B------:R-:W-:Y:S08]  /*24990*/  @P3 BRA `(.L_x_3960) ;  /* 0xfffffff400083947 */ /* 0x000ff0000383ffff */
[----:B------:R-:W-:-:S07]  /*249a0*/  MOV R3, UR12 ;  /* 0x0000000c00037c02 */ /* 0x000fce0008000f00 */
.L_x_3939:
[----:B------:R-:W-:-:S09]  /*249b0*/  UISETP.NE.AND UP0, UPT, UR11, URZ, UPT ;  /* 0x000000ff0b00728c */ /* 0x000fd2000bf05270 */
[----:B------:R-:W-:Y:S05]  /*249c0*/  BRA.U !UP0, `(.L_x_3961) ;  /* 0x0000000908607547 */ /* 0x000fea000b800000 */
[----:B------:R-:W-:-:S09]  /*249d0*/  UISETP.NE.AND UP0, UPT, UR4, URZ, UPT ;  /* 0x000000ff0400728c */ /* 0x000fd2000bf05270 */
[----:B------:R-:W-:Y:S05]  /*249e0*/  BRA.U !UP0, `(.L_x_3962) ;  /* 0x00000005088c7547 */ /* 0x000fea000b800000 */
[----:B------:R-:W1:Y:S01]  /*249f0*/  LDC.64 R14, c[0x0][0x3c0] ;  /* 0x0000f000ff0e7b82 */ /* 0x000e620000000a00 */
[----:B------:R-:W-:-:S05]  /*24a00*/  SHF.L.U32 R6, R3, 0x1, RZ ;  /* 0x0000000103067819 */ /* 0x000fca00000006ff */
[----:B-1----:R-:W-:-:S05]  /*24a10*/  IMAD.WIDE.U32 R14, R6, 0x8, R14 ;  /* 0x00000008060e7825 */ /* 0x002fca00078e000e */
        /* <DEDUP_REMOVED lines=22> */
.L_x_3964:
[----:B------:R-:W-:Y:S05]  /*24b80*/  BSYNC.RECONVERGENT B1 ;  /* 0x0000000000017941 */ /* 0x000fea0003800200 */
.L_x_3963:
        /* <DEDUP_REMOVED lines=16> */
.L_x_3966:
[----:B------:R-:W-:Y:S01]  /*24c90*/  FMUL.FTZ R0, R7, R2 ;  /* 0x0000000207007220 */ /* 0x000fe20000410000 */
[----:B------:R-:W-:-:S03]  /*24ca0*/  FMUL.FTZ R2, R2, 0.5 ;  /* 0x3f00000002027820 */ /* 0x000fc60000410000 */
[----:B------:R-:W-:-:S04]  /*24cb0*/  FFMA R7, -R0, R0, R7 ;  /* 0x0000000000077223 */ /* 0x000fc80000000107 */
[----:B------:R-:W-:-:S07]  /*24cc0*/  FFMA R0, R7, R2, R0 ;  /* 0x0000000207007223 */ /* 0x000fce0000000000 */
.L_x_3967:
[----:B------:R-:W-:Y:S05]  /*24cd0*/  BSYNC.RECONVERGENT B1 ;  /* 0x0000000000017941 */ /* 0x000fea0003800200 */
.L_x_3965:
        /* <DEDUP_REMOVED lines=27> */
.L_x_3969:
[----:B------:R-:W-:Y:S05]  /*24e90*/  BSYNC.RECONVERGENT B1 ;  /* 0x0000000000017941 */ /* 0x000fea0003800200 */
.L_x_3968:
        /* <DEDUP_REMOVED lines=16> */
.L_x_3971:
[----:B------:R-:W-:Y:S01]  /*24fa0*/  FMUL.FTZ R0, R7, R2 ;  /* 0x0000000207007220 */ /* 0x000fe20000410000 */
[----:B------:R-:W-:-:S03]  /*24fb0*/  FMUL.FTZ R2, R2, 0.5 ;  /* 0x3f00000002027820 */ /* 0x000fc60000410000 */
[----:B------:R-:W-:-:S04]  /*24fc0*/  FFMA R7, -R0, R0, R7 ;  /* 0x0000000000077223 */ /* 0x000fc80000000107 */
[----:B------:R-:W-:-:S07]  /*24fd0*/  FFMA R0, R7, R2, R0 ;  /* 0x0000000207007223 */ /* 0x000fce0000000000 */
.L_x_3972:
[----:B------:R-:W-:Y:S05]  /*24fe0*/  BSYNC.RECONVERGENT B1 ;  /* 0x0000000000017941 */ /* 0x000fea0003800200 */
.L_x_3970:
[CC--:B------:R-:W-:Y:S02]  /*24ff0*/  FSETP.GEU.AND P0, PT, R0.reuse, R21.reuse, PT ;  /* 0x000000150000720b */ /* 0x0c0fe40003f0e000 */
[----:B------:R-:W-:Y:S02]  /*25000*/  IADD3 R3, PT, PT, -R3, R6, RZ ;  /* 0x0000000603037210 */ /* 0x000fe40007ffe1ff */
[----:B------:R-:W-:-:S09]  /*25010*/  FSEL R21, R0, R21, !P0 ;  /* 0x0000001500157208 */ /* 0x000fd20004000000 */
.L_x_3962:
        /* <DEDUP_REMOVED lines=27> */
.L_x_3974:
[----:B------:R-:W-:Y:S05]  /*251d0*/  BSYNC.RECONVERGENT B1 ;  /* 0x0000000000017941 */ /* 0x000fea0003800200 */
.L_x_3973:
        /* <DEDUP_REMOVED lines=16> */
.L_x_3976:
[----:B------:R-:W-:Y:S01]  /*252e0*/  FMUL.FTZ R0, R3, R2 ;  /* 0x0000000203007220 */ /* 0x000fe20000410000 */
[----:B------:R-:W-:-:S03]  /*252f0*/  FMUL.FTZ R2, R2, 0.5 ;  /* 0x3f00000002027820 */ /* 0x000fc60000410000 */
[----:B------:R-:W-:-:S04]  /*25300*/  FFMA R3, -R0, R0, R3 ;  /* 0x0000000000037223 */ /* 0x000fc80000000103 */
[----:B------:R-:W-:-:S07]  /*25310*/  FFMA R0, R3, R2, R0 ;  /* 0x0000000203007223 */ /* 0x000fce0000000000 */
.L_x_3977:
[----:B------:R-:W-:Y:S05]  /*25320*/  BSYNC.RECONVERGENT B1 ;  /* 0x0000000000017941 */ /* 0x000fea0003800200 */
.L_x_3975:
[----:B------:R-:W-:-:S04]  /*25330*/  FSETP.GEU.AND P0, PT, R0, R21, PT ;  /* 0x000000150000720b */ /* 0x000fc80003f0e000 */
[----:B------:R-:W-:-:S09]  /*25340*/  FSEL R21, R0, R21, !P0 ;  /* 0x0000001500157208 */ /* 0x000fd20004000000 */
.L_x_3961:
[----:B-----5:R1:W5:Y:S01]  /*25350*/  LDG.E.64 R4, desc[UR6][R36.64+0x8000] ;  /* 0x0080000624047981 */ /* 0x020362000c1e1b00 */
[----:B------:R-:W-:Y:S01]  /*25360*/  UISETP.GE.U32.AND UP0, UPT, UR9, 0x3, UPT ;  /* 0x000000030900788c */ /* 0x000fe2000bf06070 */
[----:B------:R-:W-:Y:S01]  /*25370*/  HFMA2 R3, -RZ, RZ, 0, 0 ;  /* 0x00000000ff037431 */ /* 0x000fe200000001ff */
[----:B------:R-:W-:-:S07]  /*25380*/  MOV R20, 0x7f7fffff ;  /* 0x7f7fffff00147802 */ /* 0x000fce0000000f00 */
[----:B-1----:R-:W-:Y:S05]  /*25390*/  BRA.U !UP0, `(.L_x_3978) ;  /* 0x0000000d08047547 */ /* 0x002fea000b800000 */
[----:B------:R-:W-:Y:S02]  /*253a0*/  MOV R20, 0x7f7fffff ;  /* 0x7f7fffff00147802 */ /* 0x000fe40000000f00 */
[----:B------:R-:W-:-:S07]  /*253b0*/  MOV R3, RZ ;  /* 0x000000ff00037202 */ /* 0x000fce0000000f00 */
.L_x_3999:
        /* <DEDUP_REMOVED lines=27> */
.L_x_3980:
[----:B------:R-:W-:Y:S05]  /*25570*/  BSYNC.RECONVERGENT B1 ;  /* 0x0000000000017941 */ /* 0x000fea0003800200 */
.L_x_3979:
        /* <DEDUP_REMOVED lines=16> */
.L_x_3982:
[----:B------:R-:W-:Y:S01]  /*25680*/  FMUL.FTZ R0, R7, R2 ;  /* 0x0000000207007220 */ /* 0x000fe20000410000 */
[----:B------:R-:W-:-:S03]  /*25690*/  FMUL.FTZ R2, R2, 0.5 ;  /* 0x3f00000002027820 */ /* 0x000fc60000410000 */
[----:B------:R-:W-:-:S04]  /*256a0*/  FFMA R7, -R0, R0, R7 ;  /* 0x0000000000077223 */ /* 0x000fc80000000107 */
[----:B------:R-:W-:-:S07]  /*256b0*/  FFMA R0, R7, R2, R0 ;  /* 0x0000000207007223 */ /* 0x000fce0000000000 */
.L_x_3983:
[----:B------:R-:W-:Y:S05]  /*256c0*/  BSYNC.RECONVERGENT B1 ;  /* 0x0000000000017941 */ /* 0x000fea0003800200 */
.L_x_3981:
        /* <DEDUP_REMOVED lines=23> */
[----:B0-----:R-:W-:Y:S05]  /*25840*/  CALL.REL.NOINC `($__internal_5_$__cuda_sm3x_div_rn_noftz_f32_slowpath) ;  /* 0x000000cc00847944 */ /* 0x001fea0003c00000 */
.L_x_3985:
[----:B------:R-:W-:Y:S05]  /*25850*/  BSYNC.RECONVERGENT B1 ;  /* 0x0000000000017941 */ /* 0x000fea0003800200 */
.L_x_3984:
        /* <DEDUP_REMOVED lines=16> */
.L_x_3987:
[----:B------:R-:W-:Y:S01]  /*25960*/  FMUL.FTZ R0, R7, R2 ;  /* 0x0000000207007220 */ /* 0x000fe20000410000 */
[----:B------:R-:W-:-:S03]  /*25970*/  FMUL.FTZ R2, R2, 0.5 ;  /* 0x3f00000002027820 */ /* 0x000fc60000410000 */
[----:B------:R-:W-:-:S04]  /*25980*/  FFMA R7, -R0, R0, R7 ;  /* 0x0000000000077223 */ /* 0x000fc80000000107 */
[----:B------:R-:W-:-:S07]  /*25990*/  FFMA R0, R7, R2, R0 ;  /* 0x0000000207007223 */ /* 0x000fce0000000000 */
.L_x_3988:
[----:B------:R-:W-:Y:S05]  /*259a0*/  BSYNC.RECONVERGENT B1 ;  /* 0x0000000000017941 */ /* 0x000fea0003800200 */
.L_x_3986:
        /* <DEDUP_REMOVED lines=24> */
.L_x_3990:
[----:B------:R-:W-:Y:S05]  /*25b30*/  BSYNC.RECONVERGENT B1 ;  /* 0x0000000000017941 */ /* 0x000fea0003800200 */
.L_x_3989:
        /* <DEDUP_REMOVED lines=16> */
.L_x_3992:
[----:B------:R-:W-:Y:S01]  /*25c40*/  FMUL.FTZ R0, R7, R2 ;  /* 0x0000000207007220 */ /* 0x000fe20000410000 */
[----:B------:R-:W-:-:S03]  /*25c50*/  FMUL.FTZ R2, R2, 0.5 ;  /* 0x3f00000002027820 */ /* 0x000fc60000410000 */
[----:B------:R-:W-:-:S04]  /*25c60*/  FFMA R7, -R0, R0, R7 ;  /* 0x0000000000077223 */ /* 0x000fc80000000107 */
[----:B------:R-:W-:-:S07]  /*25c70*/  FFMA R0, R7, R2, R0 ;  /* 0x0000000207007223 */ /* 0x000fce0000000000 */
.L_x_3993:
[----:B------:R-:W-:Y:S05]  /*25c80*/  BSYNC.RECONVERGENT B1 ;  /* 0x0000000000017941 */ /* 0x000fea0003800200 */
.L_x_3991:
        /* <DEDUP_REMOVED lines=24> */
.L_x_3995:
[----:B------:R-:W-:Y:S05]  /*25e10*/  BSYNC.RECONVERGENT B1 ;  /* 0x0000000000017941 */ /* 0x000fea0003800200 */
.L_x_3994:
        /* <DEDUP_REMOVED lines=16> */
.L_x_3997:
[----:B------:R-:W-:Y:S01]  /*25f20*/  FMUL.FTZ R0, R7, R2 ;  /* 0x0000000207007220 */ /* 0x000fe20000410000 */
[----:B------:R-:W-:-:S03]  /*25f30*/  FMUL.FTZ R2, R2, 0.5 ;  /* 0x3f00000002027820 */ /* 0x000fc60000410000 */
[----:B------:R-:W-:-:S04]  /*25f40*/  FFMA R7, -R0, R0, R7 ;  /* 0x0000000000077223 */ /* 0x000fc80000000107 */
[----:B------:R-:W-:-:S07]  /*25f50*/  FFMA R0, R7, R2, R0 ;  /* 0x0000000207007223 */ /* 0x000fce0000000000 */
.L_x_3998:
[----:B------:R-:W-:Y:S05]  /*25f60*/  BSYNC.RECONVERGENT B1 ;  /* 0x0000000000017941 */ /* 0x000fea0003800200 */
.L_x_3996:
[----:B------:R-:W-:-:S04]  /*25f70*/  FSETP.GEU.AND P0, PT, R0, R6, PT ;  /* 0x000000060000720b */ /* 0x000fc80003f0e000 */
[----:B------:R-:W-:Y:S01]  /*25f80*/  FSEL R20, R0, R6, !P0 ;  /* 0x0000000600147208 */ /* 0x000fe20004000000 */
[----:B------:R-:W-:Y:S08]  /*25f90*/  @P3 BRA `(.L_x_3999) ;  /* 0xfffffff400083947 */ /* 0x000ff0000383ffff */
[----:B------:R-:W-:-:S07]  /*25fa0*/  MOV R3, UR12 ;  /* 0x0000000c00037c02 */ /* 0x000fce0008000f00 */
.L_x_3978:
[----:B------:R-:W-:-:S09]  /*25fb0*/  UISETP.NE.AND UP0, UPT, UR11, URZ, UPT ;  /* 0x000000ff0b00728c */ /* 0x000fd2000bf05270 */
[----:B------:R-:W-:Y:S05]  /*25fc0*/  BRA.U !UP0, `(.L_x_4000) ;  /* 0x0000000908607547 */ /* 0x000fea000b800000 */
[----:B------:R-:W-:-:S09]  /*25fd0*/  UISETP.NE.AND UP0, UPT, UR11, 0x1, UPT ;  /* 0x000000010b00788c */ /* 0x000fd2000bf05270 */
        /* <DEDUP_REMOVED lines=26> */
.L_x_4003:
[----:B------:R-:W-:Y:S05]  /*26180*/  BSYNC.RECONVERGENT B1 ;  /* 0x0000000000017941 */ /* 0x000fea0003800200 */
.L_x_4002:
        /* <DEDUP_REMOVED lines=16> */
.L_x_4005:
[----:B------:R-:W-:Y:S01]  /*26290*/  FMUL.FTZ R0, R7, R2 ;  /* 0x0000000207007220 */ /* 0x000fe20000410000 */
[----:B------:R-:W-:-:S03]  /*262a0*/  FMUL.FTZ R2, R2, 0.5 ;  /* 0x3f00000002027820 */ /* 0x000fc60000410000 */
[----:B------:R-:W-:-:S04]  /*262b0*/  FFMA R7, -R0, R0, R7 ;  /* 0x0000000000077223 */ /* 0x000fc80000000107 */
[----:B------:R-:W-:-:S07]  /*262c0*/  FFMA R0, R7, R2, R0 ;  /* 0x0000000207007223 */ /* 0x000fce0000000000 */
.L_x_4006:
[----:B------:R-:W-:Y:S05]  /*262d0*/  BSYNC.RECONVERGENT B1 ;  /* 0x0000000000017941 */ /* 0x000fea0003800200 */
.L_x_4004:
        /* <DEDUP_REMOVED lines=27> */
.L_x_4008:
[----:B------:R-:W-:Y:S05]  /*26490*/  BSYNC.RECONVERGENT B1 ;  /* 0x0000000000017941 */ /* 0x000fea0003800200 */
.L_x_4007:
        /* <DEDUP_REMOVED lines=16> */
.L_x_4010:
[----:B------:R-:W-:Y:S01]  /*265a0*/  FMUL.FTZ R0, R7, R2 ;  /* 0x0000000207007220 */ /* 0x000fe20000410000 */
[----:B------:R-:W-:-:S03]  /*265b0*/  FMUL.FTZ R2, R2, 0.5 ;  /* 0x3f00000002027820 */ /* 0x000fc60000410000 */
[----:B------:R-:W-:-:S04]  /*265c0*/  FFMA R7, -R0, R0, R7 ;  /* 0x0000000000077223 */ /* 0x000fc80000000107 */
[----:B------:R-:W-:-:S07]  /*265d0*/  FFMA R0, R7, R2, R0 ;  /* 0x0000000207007223 */ /* 0x000fce0000000000 */
.L_x_4011:
[----:B------:R-:W-:Y:S05]  /*265e0*/  BSYNC.RECONVERGENT B1 ;  /* 0x0000000000017941 */ /* 0x000fea0003800200 */
.L_x_4009:
[C---:B------:R-:W-:Y:S02]  /*265f0*/  FSETP.GEU.AND P0, PT, R0.reuse, R20, PT ;  /* 0x000000140000720b */ /* 0x040fe40003f0e000 */
[----:B------:R-:W-:Y:S02]  /*26600*/  IADD3 R3, PT, PT, -R3, R6, RZ ;  /* 0x0000000603037210 */ /* 0x000fe40007ffe1ff */
[----:B------:R-:W-:-:S09]  /*26610*/  FSEL R20, R0, R20, !P0 ;  /* 0x0000001400147208 */ /* 0x000fd20004000000 */
.L_x_4001:
        /* <DEDUP_REMOVED lines=27> */
.L_x_4013:
[----:B------:R-:W-:Y:S05]  /*267d0*/  BSYNC.RECONVERGENT B1 ;  /* 0x0000000000017941 */ /* 0x000fea0003800200 */
.L_x_4012:
        /* <DEDUP_REMOVED lines=16> */
.L_x_4015:
[----:B------:R-:W-:Y:S01]  /*268e0*/  FMUL.FTZ R0, R3, R2 ;  /* 0x0000000203007220 */ /* 0x000fe20000410000 */
[----:B------:R-:W-:-:S03]  /*268f0*/  FMUL.FTZ R2, R2, 0.5 ;  /* 0x3f00000002027820 */ /* 0x000fc60000410000 */
[----:B------:R-:W-:-:S04]  /*26900*/  FFMA R3, -R0, R0, R3 ;  /* 0x0000000000037223 */ /* 0x000fc80000000103 */
[----:B------:R-:W-:-:S07]  /*26910*/  FFMA R0, R3, R2, R0 ;  /* 0x0000000203007223 */ /* 0x000fce0000000000 */
.L_x_4016:
[----:B------:R-:W-:Y:S05]  /*26920*/  BSYNC.RECONVERGENT B1 ;  /* 0x0000000000017941 */ /* 0x000fea0003800200 */
.L_x_4014:
[----:B------:R-:W-:-:S04]  /*26930*/  FSETP.GEU.AND P0, PT, R0, R20, PT ;  /* 0x000000140000720b */ /* 0x000fc80003f0e000 */
[----:B------:R-:W-:-:S09]  /*26940*/  FSEL R20, R0, R20, !P0 ;  /* 0x0000001400147208 */ /* 0x000fd20004000000 */
.L_x_4000:
[----:B------:R1:W5:Y:S01]  /*26950*/  LDG.E.64 R10, desc[UR6][R36.64+0x9000] ;  /* 0x00900006240a7981 */ /* 0x000362000c1e1b00 */
[----:B------:R-:W-:Y:S01]  /*26960*/  UISETP.GE.U32.AND UP0, UPT, UR9, 0x3, UPT ;  /* 0x000000030900788c */ /* 0x000fe2000bf06070 */
[----:B------:R-:W-:Y:S01]  /*26970*/  HFMA2 R3, -RZ, RZ, 0, 0 ;  /* 0x00000000ff037431 */ /* 0x000fe200000001ff */
[----:B------:R-:W-:-:S07]  /*26980*/  MOV R18, 0x7f7fffff ;  /* 0x7f7fffff00127802 */ /* 0x000fce0000000f00 */
[----:B-1----:R-:W-:Y:S05]  /*26990*/  BRA.U !UP0, `(.L_x_4017) ;  /* 0x0000000d08047547 */ /* 0x002fea000b800000 */
[----:B------:R-:W-:Y:S02]  /*269a0*/  MOV R18, 0x7f7fffff ;  /* 0x7f7fffff00127802 */ /* 0x000fe40000000f00 */
[----:B------:R-:W-:-:S07]  /*269b0*/  MOV R3, RZ ;  /* 0x000000ff00037202 */ /* 0x000fce0000000f00 */
.L_x_4038:
[----:B-----5:R-:W1:Y:S01]  /*269c0*/  LDC.64 R4, c[0x0][0x3c0] ;  /* 0x0000f000ff047b82 */ /* 0x020e620000000a00 */
[----:B------:R-:W-:-:S05]  /*269d0*/  SHF.L.U32 R7, R3, 0x1, RZ ;  /* 0x0000000103077819 */ /* 0x000fca00000006ff */
[----:B-1----:R-:W-:-:S05]  /*269e0*/  IMAD.WIDE.U32 R4, R7, 0x8, R4 ;  /* 0x0000000807047825 */ /* 0x002fca00078e0004 */
        /* <DEDUP_REMOVED lines=24> */
.L_x_4019:
[----:B------:R-:W-:Y:S05]  /*26b70*/  BSYNC.RECONVERGENT B1 ;  /* 0x0000000000017941 */ /* 0x000fea0003800200 */
.L_x_4018:
        /* <DEDUP_REMOVED lines=16> */
.L_x_4021:
[----:B------:R-:W-:Y:S01]  /*26c80*/  FMUL.FTZ R0, R7, R2 ;  /* 0x0000000207007220 */ /* 0x000fe20000410000 */
[----:B------:R-:W-:-:S03]  /*26c90*/  FMUL.FTZ R2, R2, 0.5 ;  /* 0x3f00000002027820 */ /* 0x000fc60000410000 */
[----:B------:R-:W-:-:S04]  /*26ca0*/  FFMA R7, -R0, R0, R7 ;  /* 0x0000000000077223 */ /* 0x000fc80000000107 */
[----:B------:R-:W-:-:S07]  /*26cb0*/  FFMA R0, R7, R2, R0 ;  /* 0x0000000207007223 */ /* 0x000fce0000000000 */
.L_x_4022:
[----:B------:R-:W-:Y:S05]  /*26cc0*/  BSYNC.RECONVERGENT B1 ;  /* 0x0000000000017941 */ /* 0x000fea0003800200 */
.L_x_4020:
        /* <DEDUP_REMOVED lines=13> */
[----:B------:R-:W1:Y:S08]  /*26da0*/  MUFU.RCP R14, R7 ;  /* 0x00000007000e7308 */ /* 0x000e700000001000 */
        /* <DEDUP_REMOVED lines=10> */
.L_x_4024:
[----:B------:R-:W-:Y:S05]  /*26e50*/  BSYNC.RECONVERGENT B1 ;  /* 0x0000000000017941 */ /* 0x000fea0003800200 */
.L_x_4023:
        /* <DEDUP_REMOVED lines=16> */
.L_x_4026:
[----:B------:R-:W-:Y:S01]  /*26f60*/  FMUL.FTZ R0, R7, R2 ;  /* 0x0000000207007220 */ /* 0x000fe20000410000 */
[----:B------:R-:W-:-:S03]  /*26f70*/  FMUL.FTZ R2, R2, 0.5 ;  /* 0x3f00000002027820 */ /* 0x000fc60000410000 */
[----:B------:R-:W-:-:S04]  /*26f80*/  FFMA R7, -R0, R0, R7 ;  /* 0x0000000000077223 */ /* 0x000fc80000000107 */
[----:B------:R-:W-:-:S07]  /*26f90*/  FFMA R0, R7, R2, R0 ;  /* 0x0000000207007223 */ /* 0x000fce0000000000 */
.L_x_4027:
[----:B------:R-:W-:Y:S05]  /*26fa0*/  BSYNC.RECONVERGENT B1 ;  /* 0x0000000000017941 */ /* 0x000fea0003800200 */
.L_x_4025:
        /* <DEDUP_REMOVED lines=24> */
.L_x_4029:
[----:B------:R-:W-:Y:S05]  /*27130*/  BSYNC.RECONVERGENT B1 ;  /* 0x0000000000017941 */ /* 0x000fea0003800200 */
.L_x_4028:
        /* <DEDUP_REMOVED lines=16> */
.L_x_4031:
[----:B------:R-:W-:Y:S01]  /*27240*/  FMUL.FTZ R0, R7, R2 ;  /* 0x0000000207007220 */ /* 0x000fe20000410000 */
[----:B------:R-:W-:-:S03]  /*27250*/  FMUL.FTZ R2, R2, 0.5 ;  /* 0x3f00000002027820 */ /* 0x000fc60000410000 */
[----:B------:R-:W-:-:S04]  /*27260*/  FFMA R7, -R0, R0, R7 ;  /* 0x0000000000077223 */ /* 0x000fc80000000107 */
[----:B------:R-:W-:-:S07]  /*27270*/  FFMA R0, R7, R2, R0 ;  /* 0x0000000207007223 */ /* 0x000fce0000000000 */
.L_x_4032:
[----:B------:R-:W-:Y:S05]  /*27280*/  BSYNC.RECONVERGENT B1 ;  /* 0x0000000000017941 */ /* 0x000fea0003800200 */
.L_x_4030:
        /* <DEDUP_REMOVED lines=24> */
.L_x_4034:
[----:B------:R-:W-:Y:S05]  /*27410*/  BSYNC.RECONVERGENT B1 ;  /* 0x0000000000017941 */ /* 0x000fea0003800200 */
.L_x_4033:
        /* <DEDUP_REMOVED lines=16> */
.L_x_4036:
[----:B------:R-:W-:Y:S01]  /*27520*/  FMUL.FTZ R0, R5, R2 ;  /* 0x0000000205007220 */ /* 0x000fe20000410000 */
[----:B------:R-:W-:-:S03]  /*27530*/  FMUL.FTZ R2, R2, 0.5 ;  /* 0x3f00000002027820 */ /* 0x000fc60000410000 */
[----:B------:R-:W-:-:S04]  /*27540*/  FFMA R5, -R0, R0, R5 ;  /* 0x0000000000057223 */ /* 0x000fc80000000105 */
[----:B------:R-:W-:-:S07]  /*27550*/  FFMA R0, R5, R2, R0 ;  /* 0x0000000205007223 */ /* 0x000fce0000000000 */
.L_x_4037:
[----:B------:R-:W-:Y:S05]  /*27560*/  BSYNC.RECONVERGENT B1 ;  /* 0x0000000000017941 */ /* 0x000fea0003800200 */
.L_x_4035:
[----:B------:R-:W-:-:S04]  /*27570*/  FSETP.GEU.AND P0, PT, R0, R18, PT ;  /* 0x000000120000720b */ /* 0x000fc80003f0e000 */
[----:B------:R-:W-:Y:S01]  /*27580*/  FSEL R18, R0, R18, !P0 ;  /* 0x0000001200127208 */ /* 0x000fe20004000000 */
[----:B------:R-:W-:Y:S08]  /*27590*/  @P3 BRA `(.L_x_4038) ;  /* 0xfffffff400083947 */ /* 0x000ff0000383ffff */
[----:B------:R-:W-:-:S07]  /*275a0*/  MOV R3, UR12 ;  /* 0x0000000c00037c02 */ /* 0x000fce0008000f00 */
.L_x_4017:
[----:B------:R-:W-:-:S09]  /*275b0*/  UISETP.NE.AND UP0, UPT, UR11, URZ, UPT ;  /* 0x000000ff0b00728c */ /* 0x000fd2000bf05270 */
[----:B------:R-:W-:Y:S05]  /*275c0*/  BRA.U !UP0, `(.L_x_4039) ;  /* 0x0000000908607547 */ /* 0x000fea000b800000 */
[----:B------:R-:W-:-:S09]  /*275d0*/  UISETP.NE.AND UP0, UPT, UR11, 0x1, UPT ;  /* 0x000000010b00788c */ /* 0x000fd2000bf05270 */
        /* <DEDUP_REMOVED lines=26> */
.L_x_4042:
[----:B------:R-:W-:Y:S05]  /*27780*/  BSYNC.RECONVERGENT B1 ;  /* 0x0000000000017941 */ /* 0x000fea0003800200 */
.L_x_4041:
        /* <DEDUP_REMOVED lines=16> */
.L_x_4044:
[----:B------:R-:W-:Y:S01]  /*27890*/  FMUL.FTZ R0, R5, R2 ;  /* 0x0000000205007220 */ /* 0x000fe20000410000 */
[----:B------:R-:W-:-:S03]  /*278a0*/  FMUL.FTZ R2, R2, 0.5 ;  /* 0x3f00000002027820 */ /* 0x000fc60000410000 */
[----:B------:R-:W-:-:S04]  /*278b0*/  FFMA R5, -R0, R0, R5 ;  /* 0x0000000000057223 */ /* 0x000fc80000000105 */
[----:B------:R-:W-:-:S07]  /*278c0*/  FFMA R0, R5, R2, R0 ;  /* 0x0000000205007223 */ /* 0x000fce0000000000 */
.L_x_4045:
[----:B------:R-:W-:Y:S05]  /*278d0*/  BSYNC.RECONVERGENT B1 ;  /* 0x0000000000017941 */ /* 0x000fea0003800200 */
.L_x_4043:
        /* <DEDUP_REMOVED lines=27> */
.L_x_4047:
[----:B------:R-:W-:Y:S05]  /*27a90*/  BSYNC.RECONVERGENT B1 ;  /* 0x0000000000017941 */ /* 0x000fea0003800200 */
.L_x_4046:
        /* <DEDUP_REMOVED lines=16> */
.L_x_4049:
[----:B------:R-:W-:Y:S01]  /*27ba0*/  FMUL.FTZ R0, R5, R2 ;  /* 0x0000000205007220 */ /* 0x000fe20000410000 */
[----:B------:R-:W-:-:S03]  /*27bb0*/  FMUL.FTZ R2, R2, 0.5 ;  /* 0x3f00000002027820 */ /* 0x000fc60000410000 */
[----:B------:R-:W-:-:S04]  /*27bc0*/  FFMA R5, -R0, R0, R5 ;  /* 0x0000000000057223 */ /* 0x000fc80000000105 */
[----:B------:R-:W-:-:S07]  /*27bd0*/  FFMA R0, R5, R2, R0 ;  /* 0x0000000205007223 */ /* 0x000fce0000000000 */
.L_x_4050:
[----:B------:R-:W-:Y:S05]  /*27be0*/  BSYNC.RECONVERGENT B1 ;  /* 0x0000000000017941 */ /* 0x000fea0003800200 */
.L_x_4048:
[C---:B------:R-:W-:Y:S02]  /*27bf0*/  FSETP.GEU.AND P0, PT, R0.reuse, R18, PT ;  /* 0x000000120000720b */ /* 0x040fe40003f0e000 */
[----:B------:R-:W-:Y:S02]  /*27c00*/  IADD3 R3, PT, PT, -R3, R12, RZ ;  /* 0x0000000c03037210 */ /* 0x000fe40007ffe1ff */
[----:B------:R-:W-:-:S09]  /*27c10*/  FSEL R18, R0, R18, !P0 ;  /* 0x0000001200127208 */ /* 0x000fd20004000000 */
.L_x_4040:
        /* <DEDUP_REMOVED lines=27> */
.L_x_4052:
[----:B------:R-:W-:Y:S05]  /*27dd0*/  BSYNC.RECONVERGENT B1 ;  /* 0x0000000000017941 */ /* 0x000fea0003800200 */
.L_x_4051:
        /* <DEDUP_REMOVED lines=16> */
.L_x_4054:
[----:B------:R-:W-:Y:S01]  /*27ee0*/  FMUL.FTZ R0, R3, R2 ;  /* 0x0000000203007220 */ /* 0x000fe20000410000 */
[----:B------:R-:W-:-:S03]  /*27ef0*/  FMUL.FTZ R2, R2, 0.5 ;  /* 0x3f00000002027820 */ /* 0x000fc60000410000 */
[----:B------:R-:W-:-:S04]  /*27f00*/  FFMA R3, -R0, R0, R3 ;  /* 0x0000000000037223 */ /* 0x000fc80000000103 */
[----:B------:R-:W-:-:S07]  /*27f10*/  FFMA R0, R3, R2, R0 ;  /* 0x0000000203007223 */ /* 0x000fce0000000000 */
.L_x_4055:
[----:B------:R-:W-:Y:S05]  /*27f20*/  BSYNC.RECONVERGENT B1 ;  /* 0x0000000000017941 */ /* 0x000fea0003800200 */
.L_x_4053:
[----:B------:R-:W-:-:S04]  /*27f30*/  FSETP.GEU.AND P0, PT, R0, R18, PT ;  /* 0x000000120000720b */ /* 0x000fc80003f0e000 */
[----:B------:R-:W-:-:S09]  /*27f40*/  FSEL R18, R0, R18, !P0 ;  /* 0x0000001200127208 */ /* 0x000fd20004000000 */
.L_x_4039:
[----:B-----5:R1:W5:Y:S01]  /*27f50*/  LDG.E.64 R4, desc[UR6][R36.64+0xa000] ;  /* 0x00a0000624047981 */ /* 0x020362000c1e1b00 */
[----:B------:R-:W-:Y:S01]  /*27f60*/  UISETP.GE.U32.AND UP0, UPT, UR9, 0x3, UPT ;  /* 0x000000030900788c */ /* 0x000fe2000bf06070 */
[----:B------:R-:W-:Y:S01]  /*27f70*/  HFMA2 R3, -RZ, RZ, 0, 0 ;  /* 0x00000000ff037431 */ /* 0x000fe200000001ff */
[----:B------:R-:W-:-:S07]  /*27f80*/  MOV R6, 0x7f7fffff ;  /* 0x7f7fffff00067802 */ /* 0x000fce0000000f00 */
[----:B-1----:R-:W-:Y:S05]  /*27f90*/  BRA.U !UP0, `(.L_x_4056) ;  /* 0x0000000d08047547 */ /* 0x002fea000b800000 */
[----:B------:R-:W-:Y:S02]  /*27fa0*/  MOV R6, 0x7f7fffff ;  /* 0x7f7fffff00067802 */ /* 0x000fe40000000f00 */
[----:B------:R-:W-:-:S07]  /*27fb0*/  MOV R3, RZ ;  /* 0x000000ff00037202 */ /* 0x000fce0000000f00 */
.L_x_4077:
        /* <DEDUP_REMOVED lines=27> */
.L_x_4058:
[----:B------:R-:W-:Y:S05]  /*28170*/  BSYNC.RECONVERGENT B1 ;  /* 0x0000000000017941 */ /* 0x000fea0003800200 */
.L_x_4057:
        /* <DEDUP_REMOVED lines=16> */
.L_x_4060:
[----:B------:R-:W-:Y:S01]  /*28280*/  FMUL.FTZ R0, R7, R2 ;  /* 0x0000000207007220 */ /* 0x000fe20000410000 */
[----:B------:R-:W-:-:S03]  /*28290*/  FMUL.FTZ R2, R2, 0.5 ;  /* 0x3f00000002027820 */ /* 0x000fc60000410000 */
[----:B------:R-:W-:-:S04]  /*282a0*/  FFMA R7, -R0, R0, R7 ;  /* 0x0000000000077223 */ /* 0x000fc80000000107 */
[----:B------:R-:W-:-:S07]  /*282b0*/  FFMA R0, R7, R2, R0 ;  /* 0x0000000207007223 */ /* 0x000fce0000000000 */
.L_x_4061:
[----:B------:R-:W-:Y:S05]  /*282c0*/  BSYNC.RECONVERGENT B1 ;  /* 0x0000000000017941 */ /* 0x000fea0003800200 */
.L_x_4059:
        /* <DEDUP_REMOVED lines=24> */
.L_x_4063:
[----:B------:R-:W-:Y:S05]  /*28450*/  BSYNC.RECONVERGENT B1 ;  /* 0x0000000000017941 */ /* 0x000fea0003800200 */
.L_x_4062:
        /* <DEDUP_REMOVED lines=16> */
.L_x_4065:
[----:B------:R-:W-:Y:S01]  /*28560*/  FMUL.FTZ R0, R7, R2 ;  /* 0x0000000207007220 */ /* 0x000fe20000410000 */
[----:B------:R-:W-:-:S03]  /*28570*/  FMUL.FTZ R2, R2, 0.5 ;  /* 0x3f00000002027820 */ /* 0x000fc60000410000 */
[----:B------:R-:W-:-:S04]  /*28580*/  FFMA R7, -R0, R0, R7 ;  /* 0x0000000000077223 */ /* 0x000fc80000000107 */
[----:B------:R-:W-:-:S07]  /*28590*/  FFMA R0, R7, R2, R0 ;  /* 0x0000000207007223 */ /* 0x000fce0000000000 */
.L_x_4066:
[----:B------:R-:W-:Y:S05]  /*285a0*/  BSYNC.RECONVERGENT B1 ;  /* 0x0000000000017941 */ /* 0x000fea0003800200 */
.L_x_4064:
        /* <DEDUP_REMOVED lines=24> */
.L_x_4068:
[----:B------:R-:W-:Y:S05]  /*28730*/  BSYNC.RECONVERGENT B1 ;  /* 0x0000000000017941 */ /* 0x000fea0003800200 */
.L_x_4067:
        /* <DEDUP_REMOVED lines=16> */
.L_x_4070:
[----:B------:R-:W-:Y:S01]  /*28840*/  FMUL.FTZ R0, R7, R2 ;  /* 0x0000000207007220 */ /* 0x000fe20000410000 */
[----:B------:R-:W-:-:S03]  /*28850*/  FMUL.FTZ R2, R2, 0.5 ;  /* 0x3f00000002027820 */ /* 0x000fc60000410000 */
[----:B------:R-:W-:-:S04]  /*28860*/  FFMA R7, -R0, R0, R7 ;  /* 0x0000000000077223 */ /* 0x000fc80000000107 */
[----:B------:R-:W-:-:S07]  /*28870*/  FFMA R0, R7, R2, R0 ;  /* 0x0000000207007223 */ /* 0x000fce0000000000 */
.L_x_4071:
[----:B------:R-:W-:Y:S05]  /*28880*/  BSYNC.RECONVERGENT B1 ;  /* 0x0000000000017941 */ /* 0x000fea0003800200 */
.L_x_4069:
        /* <DEDUP_REMOVED lines=24> */
.L_x_4073:
[----:B------:R-:W-:Y:S05]  /*28a10*/  BSYNC.RECONVERGENT B1 ;  /* 0x0000000000017941 */ /* 0x000fea0003800200 */
.L_x_4072:
        /* <DEDUP_REMOVED lines=16> */
.L_x_4075:
[----:B------:R-:W-:Y:S01]  /*28b20*/  FMUL.FTZ R0, R7, R2 ;  /* 0x0000000207007220 */ /* 0x000fe20000410000 */
[----:B------:R-:W-:-:S03]  /*28b30*/  FMUL.FTZ R2, R2, 0.5 ;  /* 0x3f00000002027820 */ /* 0x000fc60000410000 */
[----:B------:R-:W-:-:S04]  /*28b40*/  FFMA R7, -R0, R0, R7 ;  /* 0x0000000000077223 */ /* 0x000fc80000000107 */
[----:B------:R-:W-:-:S07]  /*28b50*/  FFMA R0, R7, R2, R0 ;  /* 0x0000000207007223 */ /* 0x000fce0000000000 */
.L_x_4076:
[----:B------:R-:W-:Y:S05]  /*28b60*/  BSYNC.RECONVERGENT B1 ;  /* 0x0000000000017941 */ /* 0x000fea0003800200 */
.L_x_4074:
[----:B------:R-:W-:-:S04]  /*28b70*/  FSETP.GEU.AND P0, PT, R0, R6, PT ;  /* 0x000000060000720b */ /* 0x000fc80003f0e000 */
[----:B------:R-:W-:Y:S01]  /*28b80*/  FSEL R6, R0, R6, !P0 ;  /* 0x0000000600067208 */ /* 0x000fe20004000000 */
[----:B------:R-:W-:Y:S08]  /*28b90*/  @P3 BRA `(.L_x_4077) ;  /* 0xfffffff400083947 */ /* 0x000ff0000383ffff */
[----:B------:R-:W-:-:S07]  /*28ba0*/  MOV R3, UR12 ;  /* 0x0000000c00037c02 */ /* 0x000fce0008000f00 */
.L_x_4056:
        /* <DEDUP_REMOVED lines=29> */
.L_x_4081:
[----:B------:R-:W-:Y:S05]  /*28d80*/  BSYNC.RECONVERGENT B1 ;  /* 0x0000000000017941 */ /* 0x000fea0003800200 */
.L_x_4080:
        /* <DEDUP_REMOVED lines=16> */
.L_x_4083:
[----:B------:R-:W-:Y:S01]  /*28e90*/  FMUL.FTZ R0, R7, R2 ;  /* 0x0000000207007220 */ /* 0x000fe20000410000 */
[----:B------:R-:W-:-:S03]  /*28ea0*/  FMUL.FTZ R2, R2, 0.5 ;  /* 0x3f00000002027820 */ /* 0x000fc60000410000 */
[----:B------:R-:W-:-:S04]  /*28eb0*/  FFMA R7, -R0, R0, R7 ;  /* 0x0000000000077223 */ /* 0x000fc80000000107 */
[----:B------:R-:W-:-:S07]  /*28ec0*/  FFMA R0, R7, R2, R0 ;  /* 0x0000000207007223 */ /* 0x000fce0000000000 */
.L_x_4084:
[----:B------:R-:W-:Y:S05]  /*28ed0*/  BSYNC.RECONVERGENT B1 ;  /* 0x0000000000017941 */ /* 0x000fea0003800200 */
.L_x_4082:
        /* <DEDUP_REMOVED lines=27> */
.L_x_4086:
[----:B------:R-:W-:Y:S05]  /*29090*/  BSYNC.RECONVERGENT B1 ;  /* 0x0000000000017941 */ /* 0x000fea0003800200 */
.L_x_4085:
        /* <DEDUP_REMOVED lines=16> */
.L_x_4088:
[----:B------:R-:W-:Y:S01]  /*291a0*/  FMUL.FTZ R0, R7, R2 ;  /* 0x0000000207007220 */ /* 0x000fe20000410000 */
[----:B------:R-:W-:-:S03]  /*291b0*/  FMUL.FTZ R2, R2, 0.5 ;  /* 0x3f00000002027820 */ /* 0x000fc60000410000 */
[----:B------:R-:W-:-:S04]  /*291c0*/  FFMA R7, -R0, R0, R7 ;  /* 0x0000000000077223 */ /* 0x000fc80000000107 */
[----:B------:R-:W-:-:S07]  /*291d0*/  FFMA R0, R7, R2, R0 ;  /* 0x0000000207007223 */ /* 0x000fce0000000000 */
.L_x_4089:
[----:B------:R-:W-:Y:S05]  /*291e0*/  BSYNC.RECONVERGENT B1 ;  /* 0x0000000000017941 */ /* 0x000fea0003800200 */
.L_x_4087:
[CC--:B------:R-:W-:Y:S02]  /*291f0*/  FSETP.GEU.AND P0, PT, R0.reuse, R6.reuse, PT ;  /* 0x000000060000720b */ /* 0x0c0fe40003f0e000 */
[----:B------:R-:W-:Y:S02]  /*29200*/  IADD3 R3, PT, PT, -R3, R13, RZ ;  /* 0x0000000d03037210 */ /* 0x000fe40007ffe1ff */
[----:B------:R-:W-:-:S09]  /*29210*/  FSEL R6, R0, R6, !P0 ;  /* 0x0000000600067208 */ /* 0x000fd20004000000 */
.L_x_4079:
        /* <DEDUP_REMOVED lines=27> */
.L_x_4091:
[----:B------:R-:W-:Y:S05]  /*293d0*/  BSYNC.RECONVERGENT B1 ;  /* 0x0000000000017941 */ /* 0x000fea0003800200 */
.L_x_4090:
        /* <DEDUP_REMOVED lines=16> */
.L_x_4093:
[----:B------:R-:W-:Y:S01]  /*294e0*/  FMUL.FTZ R0, R3, R2 ;  /* 0x0000000203007220 */ /* 0x000fe20000410000 */
[----:B------:R-:W-:-:S03]  /*294f0*/  FMUL.FTZ R2, R2, 0.5 ;  /* 0x3f00000002027820 */ /* 0x000fc60000410000 */
[----:B------:R-:W-:-:S04]  /*29500*/  FFMA R3, -R0, R0, R3 ;  /* 0x0000000000037223 */ /* 0x000fc80000000103 */
[----:B------:R-:W-:-:S07]  /*29510*/  FFMA R0, R3, R2, R0 ;  /* 0x0000000203007223 */ /* 0x000fce0000000000 */
.L_x_4094:
[----:B------:R-:W-:Y:S05]  /*29520*/  BSYNC.RECONVERGENT B1 ;  /* 0x0000000000017941 */ /* 0x000fea0003800200 */
.L_x_4092:
[----:B------:R-:W-:-:S04]  /*29530*/  FSETP.GEU.AND P0, PT, R0, R6, PT ;  /* 0x000000060000720b */ /* 0x000fc80003f0e000 */
[----:B------:R-:W-:-:S09]  /*29540*/  FSEL R6, R0, R6, !P0 ;  /* 0x0000000600067208 */ /* 0x000fd20004000000 */
.L_x_4078:
[----:B------:R1:W5:Y:S01]  /*29550*/  LDG.E.64 R10, desc[UR6][R36.64+0xb000] ;  /* 0x00b00006240a7981 */ /* 0x000362000c1e1b00 */
[----:B------:R-:W-:Y:S01]  /*29560*/  UISETP.GE.U32.AND UP0, UPT, UR9, 0x3, UPT ;  /* 0x000000030900788c */ /* 0x000fe2000bf06070 */
[----:B------:R-:W-:Y:S01]  /*29570*/  HFMA2 R3, -RZ, RZ, 0, 0 ;  /* 0x00000000ff037431 */ /* 0x000fe200000001ff */
[----:B-----5:R-:W-:-:S07]  /*29580*/  MOV R5, 0x7f7fffff ;  /* 0x7f7fffff00057802 */ /* 0x020fce0000000f00 */
[----:B-1----:R-:W-:Y:S05]  /*29590*/  BRA.U !UP0, `(.L_x_4095) ;  /* 0x0000000d08047547 */ /* 0x002fea000b800000 */
[----:B------:R-:W-:Y:S02]  /*295a0*/  MOV R5, 0x7f7fffff ;  /* 0x7f7fffff00057802 */ /* 0x000fe40000000f00 */
[----:B------:R-:W-:-:S07]  /*295b0*/  MOV R3, RZ ;  /* 0x000000ff00037202 */ /* 0x000fce0000000f00 */
.L_x_4116:
        /* <DEDUP_REMOVED lines=24> */
[----:B------:R-:W-:-:S07]  /*29740*/  MOV R7, 0x29760 ;  /* 0x0002976000077802 */ /* 0x000fce0000000f00 */
[----:B0-----:R-:W-:Y:S05]  /*29750*/  CALL.REL.NOINC `($__internal_5_$__cuda_sm3x_div_rn_noftz_f32_slowpath) ;  /* 0x0000008c00c07944 */ /* 0x001fea0003c00000 */
[----:B------:R-:W-:-:S07]  /*29760*/  MOV R7, R0 ;  /* 0x0000000000077202 */ /* 0x000fce0000000f00 */
.L_x_4097:
[----:B------:R-:W-:Y:S05]  /*29770*/  BSYNC.RECONVERGENT B1 ;  /* 0x0000000000017941 */ /* 0x000fea0003800200 */
.L_x_4096:
        /* <DEDUP_REMOVED lines=16> */
.L_x_4099:
[----:B------:R-:W-:Y:S01]  /*29880*/  FMUL.FTZ R0, R7, R2 ;  /* 0x0000000207007220 */ /* 0x000fe20000410000 */
[----:B------:R-:W-:-:S03]  /*29890*/  FMUL.FTZ R2, R2, 0.5 ;  /* 0x3f00000002027820 */ /* 0x000fc60000410000 */
[----:B------:R-:W-:-:S04]  /*298a0*/  FFMA R7, -R0, R0, R7 ;  /* 0x0000000000077223 */ /* 0x000fc80000000107 */
[----:B------:R-:W-:-:S07]  /*298b0*/  FFMA R0, R7, R2, R0 ;  /* 0x0000000207007223 */ /* 0x000fce0000000000 */
.L_x_4100:
[----:B------:R-:W-:Y:S05]  /*298c0*/  BSYNC.RECONVERGENT B1 ;  /* 0x0000000000017941 */ /* 0x000fea0003800200 */
.L_x_4098:
        /* <DEDUP_REMOVED lines=24> */
.L_x_4102:
[----:B------:R-:W-:Y:S05]  /*29a50*/  BSYNC.RECONVERGENT B1 ;  /* 0x0000000000017941 */ /* 0x000fea0003800200 */
.L_x_4101:
        /* <DEDUP_REMOVED lines=16> */
.L_x_4104:
[----:B------:R-:W-:Y:S01]  /*29b60*/  FMUL.FTZ R0, R5, R2 ;  /* 0x0000000205007220 */ /* 0x000fe20000410000 */
[----:B------:R-:W-:-:S03]  /*29b70*/  FMUL.FTZ R2, R2, 0.5 ;  /* 0x3f00000002027820 */ /* 0x000fc60000410000 */
[----:B------:R-:W-:-:S04]  /*29b80*/  FFMA R5, -R0, R0, R5 ;  /* 0x0000000000057223 */ /* 0x000fc80000000105 */
[----:B------:R-:W-:-:S07]  /*29b90*/  FFMA R0, R5, R2, R0 ;  /* 0x0000000205007223 */ /* 0x000fce0000000000 */
.L_x_4105:
[----:B------:R-:W-:Y:S05]  /*29ba0*/  BSYNC.RECONVERGENT B1 ;  /* 0x0000000000017941 */ /* 0x000fea0003800200 */
.L_x_4103:
        /* <DEDUP_REMOVED lines=24> */
.L_x_4107:
[----:B------:R-:W-:Y:S05]  /*29d30*/  BSYNC.RECONVERGENT B1 ;  /* 0x0000000000017941 */ /* 0x000fea0003800200 */
.L_x_4106:
        /* <DEDUP_REMOVED lines=16> */
.L_x_4109:
[----:B------:R-:W-:Y:S01]  /*29e40*/  FMUL.FTZ R0, R5, R2 ;  /* 0x0000000205007220 */ /* 0x000fe20000410000 */
[----:B------:R-:W-:-:S03]  /*29e50*/  FMUL.FTZ R2, R2, 0.5 ;  /* 0x3f00000002027820 */ /* 0x000fc60000410000 */
[----:B------:R-:W-:-:S04]  /*29e60*/  FFMA R5, -R0, R0, R5 ;  /* 0x0000000000057223 */ /* 0x000fc80000000105 */
[----:B------:R-:W-:-:S07]  /*29e70*/  FFMA R0, R5, R2, R0 ;  /* 0x0000000205007223 */ /* 0x000fce0000000000 */
.L_x_4110:
[----:B------:R-:W-:Y:S05]  /*29e80*/  BSYNC.RECONVERGENT B1 ;  /* 0x0000000000017941 */ /* 0x000fea0003800200 */
.L_x_4108:
        /* <DEDUP_REMOVED lines=24> */
.L_x_4112:
[----:B------:R-:W-:Y:S05]  /*2a010*/  BSYNC.RECONVERGENT B1 ;  /* 0x0000000000017941 */ /* 0x000fea0003800200 */
.L_x_4111:
        /* <DEDUP_REMOVED lines=16> */
.L_x_4114:
[----:B------:R-:W-:Y:S01]  /*2a120*/  FMUL.FTZ R0, R5, R2 ;  /* 0x0000000205007220 */ /* 0x000fe20000410000 */
[----:B------:R-:W-:-:S03]  /*2a130*/  FMUL.FTZ R2, R2, 0.5 ;  /* 0x3f00000002027820 */ /* 0x000fc60000410000 */
[----:B------:R-:W-:-:S04]  /*2a140*/  FFMA R5, -R0, R0, R5 ;  /* 0x0000000000057223 */ /* 0x000fc80000000105 */
[----:B------:R-:W-:-:S07]  /*2a150*/  FFMA R0, R5, R2, R0 ;  /* 0x0000000205007223 */ /* 0x000fce0000000000 */
.L_x_4115:
[----:B------:R-:W-:Y:S05]  /*2a160*/  BSYNC.RECONVERGENT B1 ;  /* 0x0000000000017941 */ /* 0x000fea0003800200 */
.L_x_4113:
[----:B------:R-:W-:-:S04]  /*2a170*/  FSETP.GEU.AND P0, PT, R0, R8, PT ;  /* 0x000000080000720b */ /* 0x000fc80003f0e000 */
[----:B------:R-:W-:Y:S01]  /*2a180*/  FSEL R5, R0, R8, !P0 ;  /* 0x0000000800057208 */ /* 0x000fe20004000000 */
[----:B------:R-:W-:Y:S08]  /*2a190*/  @P3 BRA `(.L_x_4116) ;  /* 0xfffffff400083947 */ /* 0x000ff0000383ffff */
[----:B------:R-:W-:-:S07]  /*2a1a0*/  MOV R3, UR12 ;  /* 0x0000000c00037c02 */ /* 0x000fce0008000f00 */
.L_x_4095:
        /* <DEDUP_REMOVED lines=29> */
.L_x_4120:
[----:B------:R-:W-:Y:S05]  /*2a380*/  BSYNC.RECONVERGENT B1 ;  /* 0x0000000000017941 */ /* 0x000fea0003800200 */
.L_x_4119:
        /* <DEDUP_REMOVED lines=16> */
.L_x_4122:
[----:B------:R-:W-:Y:S01]  /*2a490*/  FMUL.FTZ R0, R7, R2 ;  /* 0x0000000207007220 */ /* 0x000fe20000410000 */
[----:B------:R-:W-:-:S03]  /*2a4a0*/  FMUL.FTZ R2, R2, 0.5 ;  /* 0x3f00000002027820 */ /* 0x000fc60000410000 */
[----:B------:R-:W-:-:S04]  /*2a4b0*/  FFMA R7, -R0, R0, R7 ;  /* 0x0000000000077223 */ /* 0x000fc80000000107 */
[----:B------:R-:W-:-:S07]  /*2a4c0*/  FFMA R0, R7, R2, R0 ;  /* 0x0000000207007223 */ /* 0x000fce0000000000 */
.L_x_4123:
[----:B------:R-:W-:Y:S05]  /*2a4d0*/  BSYNC.RECONVERGENT B1 ;  /* 0x0000000000017941 */ /* 0x000fea0003800200 */
.L_x_4121:
        /* <DEDUP_REMOVED lines=27> */
.L_x_4125:
[----:B------:R-:W-:Y:S05]  /*2a690*/  BSYNC.RECONVERGENT B1 ;  /* 0x0000000000017941 */ /* 0x000fea0003800200 */
.L_x_4124:
        /* <DEDUP_REMOVED lines=16> */
.L_x_4127:
[----:B------:R-:W-:Y:S01]  /*2a7a0*/  FMUL.FTZ R0, R7, R2 ;  /* 0x0000000207007220 */ /* 0x000fe20000410000 */
[----:B------:R-:W-:-:S03]  /*2a7b0*/  FMUL.FTZ R2, R2, 0.5 ;  /* 0x3f00000002027820 */ /* 0x000fc60000410000 */
[----:B------:R-:W-:-:S04]  /*2a7c0*/  FFMA R7, -R0, R0, R7 ;  /* 0x0000000000077223 */ /* 0x000fc80000000107 */
[----:B------:R-:W-:-:S07]  /*2a7d0*/  FFMA R0, R7, R2, R0 ;  /* 0x0000000207007223 */ /* 0x000fce0000000000 */
.L_x_4128:
[----:B------:R-:W-:Y:S05]  /*2a7e0*/  BSYNC.RECONVERGENT B1 ;  /* 0x0000000000017941 */ /* 0x000fea0003800200 */
.L_x_4126:
[C---:B------:R-:W-:Y:S02]  /*2a7f0*/  FSETP.GEU.AND P0, PT, R0.reuse, R5, PT ;  /* 0x000000050000720b */ /* 0x040fe40003f0e000 */
[----:B------:R-:W-:Y:S02]  /*2a800*/  IADD3 R3, PT, PT, -R3, R19, RZ ;  /* 0x0000001303037210 */ /* 0x000fe40007ffe1ff */
[----:B------:R-:W-:-:S09]  /*2a810*/  FSEL R5, R0, R5, !P0 ;  /* 0x0000000500057208 */ /* 0x000fd20004000000 */
.L_x_4118:
        /* <DEDUP_REMOVED lines=27> */
.L_x_4130:
[----:B------:R-:W-:Y:S05]  /*2a9d0*/  BSYNC.RECONVERGENT B1 ;  /* 0x0000000000017941 */ /* 0x000fea0003800200 */
.L_x_4129:
        /* <DEDUP_REMOVED lines=16> */
.L_x_4132:
[----:B------:R-:W-:Y:S01]  /*2aae0*/  FMUL.FTZ R0, R3, R2 ;  /* 0x0000000203007220 */ /* 0x000fe20000410000 */
[----:B------:R-:W-:-:S03]  /*2aaf0*/  FMUL.FTZ R2, R2, 0.5 ;  /* 0x3f00000002027820 */ /* 0x000fc60000410000 */
[----:B------:R-:W-:-:S04]  /*2ab00*/  FFMA R3, -R0, R0, R3 ;  /* 0x0000000000037223 */ /* 0x000fc80000000103 */
[----:B------:R-:W-:-:S07]  /*2ab10*/  FFMA R0, R3, R2, R0 ;  /* 0x0000000203007223 */ /* 0x000fce0000000000 */
.L_x_4133:
[----:B------:R-:W-:Y:S05]  /*2ab20*/  BSYNC.RECONVERGENT B1 ;  /* 0x0000000000017941 */ /* 0x000fea0003800200 */
.L_x_4131:
[----:B------:R-:W-:-:S04]  /*2ab30*/  FSETP.GEU.AND P0, PT, R0, R5, PT ;  /* 0x000000050000720b */ /* 0x000fc80003f0e000 */
[----:B------:R-:W-:-:S09]  /*2ab40*/  FSEL R5, R0, R5, !P0 ;  /* 0x0000000500057208 */ /* 0x000fd20004000000 */
.L_x_4117:
[----:B------:R1:W5:Y:S01]  /*2ab50*/  LDG.E.64 R10, desc[UR6][R36.64+0xc000] ;  /* 0x00c00006240a7981 */ /* 0x000362000c1e1b00 */
[----:B------:R-:W-:Y:S01]  /*2ab60*/  UISETP.GE.U32.AND UP0, UPT, UR9, 0x3, UPT ;  /* 0x000000030900788c */ /* 0x000fe2000bf06070 */
[----:B------:R-:W-:Y:S01]  /*2ab70*/  HFMA2 R3, -RZ, RZ, 0, 0 ;  /* 0x00000000ff037431 */ /* 0x000fe200000001ff */
[----:B------:R-:W-:-:S07]  /*2ab80*/  MOV R4, 0x7f7fffff ;  /* 0x7f7fffff00047802 */ /* 0x000fce0000000f00 */
[----:B-1----:R-:W-:Y:S05]  /*2ab90*/  BRA.U !UP0, `(.L_x_4134) ;  /* 0x0000000d08047547 */ /* 0x002fea000b800000 */
[----:B------:R-:W-:Y:S02]  /*2aba0*/  MOV R4, 0x7f7fffff ;  /* 0x7f7fffff00047802 */ /* 0x000fe40000000f00 */
[----:B------:R-:W-:-:S07]  /*2abb0*/  MOV R3, RZ ;  /* 0x000000ff00037202 */ /* 0x000fce0000000f00 */
.L_x_4155:
        /* <DEDUP_REMOVED lines=27> */
.L_x_4136:
[----:B------:R-:W-:Y:S05]  /*2ad70*/  BSYNC.RECONVERGENT B1 ;  /* 0x0000000000017941 */ /* 0x000fea0003800200 */
.L_x_4135:
        /* <DEDUP_REMOVED lines=16> */
.L_x_4138:
[----:B------:R-:W-:Y:S01]  /*2ae80*/  FMUL.FTZ R0, R7, R2 ;  /* 0x0000000207007220 */ /* 0x000fe20000410000 */
[----:B------:R-:W-:-:S03]  /*2ae90*/  FMUL.FTZ R2, R2, 0.5 ;  /* 0x3f00000002027820 */ /* 0x000fc60000410000 */
[----:B------:R-:W-:-:S04]  /*2aea0*/  FFMA R7, -R0, R0, R7 ;  /* 0x0000000000077223 */ /* 0x000fc80000000107 */
[----:B------:R-:W-:-:S07]  /*2aeb0*/  FFMA R0, R7, R2, R0 ;  /* 0x0000000207007223 */ /* 0x000fce0000000000 */
.L_x_4139:
[----:B------:R-:W-:Y:S05]  /*2aec0*/  BSYNC.RECONVERGENT B1 ;  /* 0x0000000000017941 */ /* 0x000fea0003800200 */
.L_x_4137:
        /* <DEDUP_REMOVED lines=24> */
.L_x_4141:
[----:B------:R-:W-:Y:S05]  /*2b050*/  BSYNC.RECONVERGENT B1 ;  /* 0x0000000000017941 */ /* 0x000fea0003800200 */
.L_x_4140:
        /* <DEDUP_REMOVED lines=16> */
.L_x_4143:
[----:B------:R-:W-:Y:S01]  /*2b160*/  FMUL.FTZ R0, R7, R2 ;  /* 0x0000000207007220 */ /* 0x000fe20000410000 */
[----:B------:R-:W-:-:S03]  /*2b170*/  FMUL.FTZ R2, R2, 0.5 ;  /* 0x3f00000002027820 */ /* 0x000fc60000410000 */
[----:B------:R-:W-:-:S04]  /*2b180*/  FFMA R7, -R0, R0, R7 ;  /* 0x0000000000077223 */ /* 0x000fc80000000107 */
[----:B------:R-:W-:-:S07]  /*2b190*/  FFMA R0, R7, R2, R0 ;  /* 0x0000000207007223 */ /* 0x000fce0000000000 */
.L_x_4144:
[----:B------:R-:W-:Y:S05]  /*2b1a0*/  BSYNC.RECONVERGENT B1 ;  /* 0x0000000000017941 */ /* 0x000fea0003800200 */
.L_x_4142:
        /* <DEDUP_REMOVED lines=24> */
.L_x_4146:
[----:B------:R-:W-:Y:S05]  /*2b330*/  BSYNC.RECONVERGENT B1 ;  /* 0x0000000000017941 */ /* 0x000fea0003800200 */
.L_x_4145:
        /* <DEDUP_REMOVED lines=16> */
.L_x_4148:
[----:B------:R-:W-:Y:S01]  /*2b440*/  FMUL.FTZ R0, R7, R2 ;  /* 0x0000000207007220 */ /* 0x000fe20000410000 */
[----:B------:R-:W-:-:S03]  /*2b450*/  FMUL.FTZ R2, R2, 0.5 ;  /* 0x3f00000002027820 */ /* 0x000fc60000410000 */
[----:B------:R-:W-:-:S04]  /*2b460*/  FFMA R7, -R0, R0, R7 ;  /* 0x0000000000077223 */ /* 0x000fc80000000107 */
[----:B------:R-:W-:-:S07]  /*2b470*/  FFMA R0, R7, R2, R0 ;  /* 0x0000000207007223 */ /* 0x000fce0000000000 */
.L_x_4149:
[----:B------:R-:W-:Y:S05]  /*2b480*/  BSYNC.RECONVERGENT B1 ;  /* 0x0000000000017941 */ /* 0x000fea0003800200 */
.L_x_4147:
        /* <DEDUP_REMOVED lines=24> */
.L_x_4151:
[----:B------:R-:W-:Y:S05]  /*2b610*/  BSYNC.RECONVERGENT B1 ;  /* 0x0000000000017941 */ /* 0x000fea0003800200 */
.L_x_4150:
        /* <DEDUP_REMOVED lines=16> */
.L_x_4153:
[----:B------:R-:W-:Y:S01]  /*2b720*/  FMUL.FTZ R0, R7, R2 ;  /* 0x0000000207007220 */ /* 0x000fe20000410000 */
[----:B------:R-:W-:-:S03]  /*2b730*/  FMUL.FTZ R2, R2, 0.5 ;  /* 0x3f00000002027820 */ /* 0x000fc60000410000 */
[----:B------:R-:W-:-:S04]  /*2b740*/  FFMA R7, -R0, R0, R7 ;  /* 0x0000000000077223 */ /* 0x000fc80000000107 */
[----:B------:R-:W-:-:S07]  /*2b750*/  FFMA R0, R7, R2, R0 ;  /* 0x0000000207007223 */ /* 0x000fce0000000000 */
.L_x_4154:
[----:B------:R-:W-:Y:S05]  /*2b760*/  BSYNC.RECONVERGENT B1 ;  /* 0x0000000000017941 */ /* 0x000fea0003800200 */
.L_x_4152:
[----:B------:R-:W-:-:S04]  /*2b770*/  FSETP.GEU.AND P0, PT, R0, R4, PT ;  /* 0x000000040000720b */ /* 0x000fc80003f0e000 */
[----:B------:R-:W-:Y:S01]  /*2b780*/  FSEL R4, R0, R4, !P0 ;  /* 0x0000000400047208 */ /* 0x000fe20004000000 */
[----:B------:R-:W-:Y:S08]  /*2b790*/  @P3 BRA `(.L_x_4155) ;  /* 0xfffffff400083947 */ /* 0x000ff0000383ffff */
[----:B------:R-:W-:-:S07]  /*2b7a0*/  MOV R3, UR12 ;  /* 0x0000000c00037c02 */ /* 0x000fce0008000f00 */
.L_x_4134:
        /* <DEDUP_REMOVED lines=29> */
.L_x_4159:
[----:B------:R-:W-:Y:S05]  /*2b980*/  BSYNC.RECONVERGENT B1 ;  /* 0x0000000000017941 */ /* 0x000fea0003800200 */
.L_x_4158:
        /* <DEDUP_REMOVED lines=16> */
.L_x_4161:
[----:B------:R-:W-:Y:S01]  /*2ba90*/  FMUL.FTZ R0, R7, R2 ;  /* 0x0000000207007220 */ /* 0x000fe20000410000 */
[----:B------:R-:W-:-:S03]  /*2baa0*/  FMUL.FTZ R2, R2, 0.5 ;  /* 0x3f00000002027820 */ /* 0x000fc60000410000 */
[----:B------:R-:W-:-:S04]  /*2bab0*/  FFMA R7, -R0, R0, R7 ;  /* 0x0000000000077223 */ /* 0x000fc80000000107 */
[----:B------:R-:W-:-:S07]  /*2bac0*/  FFMA R0, R7, R2, R0 ;  /* 0x0000000207007223 */ /* 0x000fce0000000000 */
.L_x_4162:
[----:B------:R-:W-:Y:S05]  /*2bad0*/  BSYNC.RECONVERGENT B1 ;  /* 0x0000000000017941 */ /* 0x000fea0003800200 */
.L_x_4160:
        /* <DEDUP_REMOVED lines=27> */
.L_x_4164:
[----:B------:R-:W-:Y:S05]  /*2bc90*/  BSYNC.RECONVERGENT B1 ;  /* 0x0000000000017941 */ /* 0x000fea0003800200 */
.L_x_4163:
        /* <DEDUP_REMOVED lines=16> */
.L_x_4166:
[----:B------:R-:W-:Y:S01]  /*2bda0*/  FMUL.FTZ R0, R7, R2 ;  /* 0x0000000207007220 */ /* 0x000fe20000410000 */
[----:B------:R-:W-:-:S03]  /*2bdb0*/  FMUL.FTZ R2, R2, 0.5 ;  /* 0x3f00000002027820 */ /* 0x000fc60000410000 */
[----:B------:R-:W-:-:S04]  /*2bdc0*/  FFMA R7, -R0, R0, R7 ;  /* 0x0000000000077223 */ /* 0x000fc80000000107 */
[----:B------:R-:W-:-:S07]  /*2bdd0*/  FFMA R0, R7, R2, R0 ;  /* 0x0000000207007223 */ /* 0x000fce0000000000 */
.L_x_4167:
[----:B------:R-:W-:Y:S05]  /*2bde0*/  BSYNC.RECONVERGENT B1 ;  /* 0x0000000000017941 */ /* 0x000fea0003800200 */
.L_x_4165:
[CC--:B------:R-:W-:Y:S02]  /*2bdf0*/  FSETP.GEU.AND P0, PT, R0.reuse, R4.reuse, PT ;  /* 0x000000040000720b */ /* 0x0c0fe40003f0e000 */
[----:B------:R-:W-:Y:S02]  /*2be00*/  IADD3 R3, PT, PT, -R3, R19, RZ ;  /* 0x0000001303037210 */ /* 0x000fe40007ffe1ff */
[----:B------:R-:W-:-:S09]  /*2be10*/  FSEL R4, R0, R4, !P0 ;  /* 0x0000000400047208 */ /* 0x000fd20004000000 */
.L_x_4157:
        /* <DEDUP_REMOVED lines=27> */
.L_x_4169:
[----:B------:R-:W-:Y:S05]  /*2bfd0*/  BSYNC.RECONVERGENT B1 ;  /* 0x0000000000017941 */ /* 0x000fea0003800200 */
.L_x_4168:
        /* <DEDUP_REMOVED lines=16> */
.L_x_4171:
[----:B------:R-:W-:Y:S01]  /*2c0e0*/  FMUL.FTZ R0, R3, R2 ;  /* 0x0000000203007220 */ /* 0x000fe20000410000 */
[----:B------:R-:W-:-:S03]  /*2c0f0*/  FMUL.FTZ R2, R2, 0.5 ;  /* 0x3f00000002027820 */ /* 0x000fc60000410000 */
[----:B------:R-:W-:-:S04]  /*2c100*/  FFMA R3, -R0, R0, R3 ;  /* 0x0000000000037223 */ /* 0x000fc80000000103 */
[----:B------:R-:W-:-:S07]  /*2c110*/  FFMA R0, R3, R2, R0 ;  /* 0x0000000203007223 */ /* 0x000fce0000000000 */
.L_x_4172:
[----:B------:R-:W-:Y:S05]  /*2c120*/  BSYNC.RECONVERGENT B1 ;  /* 0x0000000000017941 */ /* 0x000fea0003800200 */
.L_x_4170:
[----:B------:R-:W-:-:S04]  /*2c130*/  FSETP.GEU.AND P0, PT, R0, R4, PT ;  /* 0x000000040000720b */ /* 0x000fc80003f0e000 */
[----:B------:R-:W-:-:S09]  /*2c140*/  FSEL R4, R0, R4, !P0 ;  /* 0x0000000400047208 */ /* 0x000fd20004000000 */
.L_x_4156:
[----:B------:R1:W5:Y:S01]  /*2c150*/  LDG.E.64 R12, desc[UR6][R36.64+0xd000] ;  /* 0x00d00006240c7981 */ /* 0x000362000c1e1b00 */
[----:B------:R-:W2:Y:S01]  /*2c160*/  LDCU UR4, c[0x0][0x3c8] ;  /* 0x00007900ff0477ac */ /* 0x000ea20008000800 */
[----:B------:R-:W-:Y:S01]  /*2c170*/  HFMA2 R8, -RZ, RZ, 0, 0 ;  /* 0x00000000ff087431 */ /* 0x000fe200000001ff */
[----:B------:R-:W-:Y:S01]  /*2c180*/  MOV R3, 0x7f7fffff ;  /* 0x7f7fffff00037802 */ /* 0x000fe20000000f00 */
[----:B--2---:R-:W-:-:S04]  /*2c190*/  UIADD3 UR4, UPT, UPT, UR4, -0x1, URZ ;  /* 0xffffffff04047890 */ /* 0x004fc8000fffe0ff */
[----:B------:R-:W-:-:S09]  /*2c1a0*/  UISETP.GE.U32.AND UP0, UPT, UR4, 0x3, UPT ;  /* 0x000000030400788c */ /* 0x000fd2000bf06070 */
[----:B-1----:R-:W-:Y:S05]  /*2c1b0*/  BRA.U !UP0, `(.L_x_4173) ;  /* 0x0000000d08047547 */ /* 0x002fea000b800000 */
[----:B------:R-:W-:Y:S02]  /*2c1c0*/  MOV R3, 0x7f7fffff ;  /* 0x7f7fffff00037802 */ /* 0x000fe40000000f00 */
[----:B------:R-:W-:-:S07]  /*2c1d0*/  MOV R8, RZ ;  /* 0x000000ff00087202 */ /* 0x000fce0000000f00 */
.L_x_4194:
        /* <DEDUP_REMOVED lines=27> */
.L_x_4175:
[----:B------:R-:W-:Y:S05]  /*2c390*/  BSYNC.RECONVERGENT B1 ;  /* 0x0000000000017941 */ /* 0x000fea0003800200 */
.L_x_4174:
        /* <DEDUP_REMOVED lines=16> */
.L_x_4177:
[----:B------:R-:W-:Y:S01]  /*2c4a0*/  FMUL.FTZ R0, R7, R2 ;  /* 0x0000000207007220 */ /* 0x000fe20000410000 */
[----:B------:R-:W-:-:S03]  /*2c4b0*/  FMUL.FTZ R2, R2, 0.5 ;  /* 0x3f00000002027820 */ /* 0x000fc60000410000 */
[----:B------:R-:W-:-:S04]  /*2c4c0*/  FFMA R7, -R0, R0, R7 ;  /* 0x0000000000077223 */ /* 0x000fc80000000107 */
[----:B------:R-:W-:-:S07]  /*2c4d0*/  FFMA R0, R7, R2, R0 ;  /* 0x0000000207007223 */ /* 0x000fce0000000000 */
.L_x_4178:
[----:B------:R-:W-:Y:S05]  /*2c4e0*/  BSYNC.RECONVERGENT B1 ;  /* 0x0000000000017941 */ /* 0x000fea0003800200 */
.L_x_4176:
        /* <DEDUP_REMOVED lines=24> */
.L_x_4180:
[----:B------:R-:W-:Y:S05]  /*2c670*/  BSYNC.RECONVERGENT B1 ;  /* 0x0000000000017941 */ /* 0x000fea0003800200 */
.L_x_4179:
        /* <DEDUP_REMOVED lines=16> */
.L_x_4182:
[----:B------:R-:W-:Y:S01]  /*2c780*/  FMUL.FTZ R0, R7, R2 ;  /* 0x0000000207007220 */ /* 0x000fe20000410000 */
[----:B------:R-:W-:-:S03]  /*2c790*/  FMUL.FTZ R2, R2, 0.5 ;  /* 0x3f00000002027820 */ /* 0x000fc60000410000 */
[----:B------:R-:W-:-:S04]  /*2c7a0*/  FFMA R7, -R0, R0, R7 ;  /* 0x0000000000077223 */ /* 0x000fc80000000107 */
[----:B------:R-:W-:-:S07]  /*2c7b0*/  FFMA R0, R7, R2, R0 ;  /* 0x0000000207007223 */ /* 0x000fce0000000000 */
.L_x_4183:
[----:B------:R-:W-:Y:S05]  /*2c7c0*/  BSYNC.RECONVERGENT B1 ;  /* 0x0000000000017941 */ /* 0x000fea0003800200 */
.L_x_4181:
        /* <DEDUP_REMOVED lines=24> */
.L_x_4185:
[----:B------:R-:W-:Y:S05]  /*2c950*/  BSYNC.RECONVERGENT B1 ;  /* 0x0000000000017941 */ /* 0x000fea0003800200 */
.L_x_4184:
        /* <DEDUP_REMOVED lines=16> */
.L_x_4187:
[----:B------:R-:W-:Y:S01]  /*2ca60*/  FMUL.FTZ R0, R7, R2 ;  /* 0x0000000207007220 */ /* 0x000fe20000410000 */
[----:B------:R-:W-:-:S03]  /*2ca70*/  FMUL.FTZ R2, R2, 0.5 ;  /* 0x3f00000002027820 */ /* 0x000fc60000410000 */
[----:B------:R-:W-:-:S04]  /*2ca80*/  FFMA R7, -R0, R0, R7 ;  /* 0x0000000000077223 */ /* 0x000fc80000000107 */
[----:B------:R-:W-:-:S07]  /*2ca90*/  FFMA R0, R7, R2, R0 ;  /* 0x0000000207007223 */ /* 0x000fce0000000000 */
.L_x_4188:
[----:B------:R-:W-:Y:S05]  /*2caa0*/  BSYNC.RECONVERGENT B1 ;  /* 0x0000000000017941 */ /* 0x000fea0003800200 */
.L_x_4186:
        /* <DEDUP_REMOVED lines=24> */
.L_x_4190:
[----:B------:R-:W-:Y:S05]  /*2cc30*/  BSYNC.RECONVERGENT B1 ;  /* 0x0000000000017941 */ /* 0x000fea0003800200 */
.L_x_4189:
        /* <DEDUP_REMOVED lines=16> */
.L_x_4192:
[----:B------:R-:W-:Y:S01]  /*2cd40*/  FMUL.FTZ R0, R7, R2 ;  /* 0x0000000207007220 */ /* 0x000fe20000410000 */
[----:B------:R-:W-:-:S03]  /*2cd50*/  FMUL.FTZ R2, R2, 0.5 ;  /* 0x3f00000002027820 */ /* 0x000fc60000410000 */
[----:B------:R-:W-:-:S04]  /*2cd60*/  FFMA R7, -R0, R0, R7 ;  /* 0x0000000000077223 */ /* 0x000fc80000000107 */
[----:B------:R-:W-:-:S07]  /*2cd70*/  FFMA R0, R7, R2, R0 ;  /* 0x0000000207007223 */ /* 0x000fce0000000000 */
.L_x_4193:
[----:B------:R-:W-:Y:S05]  /*2cd80*/  BSYNC.RECONVERGENT B1 ;  /* 0x0000000000017941 */ /* 0x000fea0003800200 */
.L_x_4191:
[----:B------:R-:W-:-:S04]  /*2cd90*/  FSETP.GEU.AND P0, PT, R0, R3, PT ;  /* 0x000000030000720b */ /* 0x000fc80003f0e000 */
[----:B------:R-:W-:Y:S01]  /*2cda0*/  FSEL R3, R0, R3, !P0 ;  /* 0x0000000300037208 */ /* 0x000fe20004000000 */
[----:B------:R-:W-:Y:S08]  /*2cdb0*/  @P3 BRA `(.L_x_4194) ;  /* 0xfffffff400083947 */ /* 0x000ff0000383ffff */
[----:B------:R-:W-:-:S07]  /*2cdc0*/  MOV R8, UR12 ;  /* 0x0000000c00087c02 */ /* 0x000fce0008000f00 */
.L_x_4173:
        /* <DEDUP_REMOVED lines=29> */
.L_x_4198:
[----:B------:R-:W-:Y:S05]  /*2cfa0*/  BSYNC.RECONVERGENT B1 ;  /* 0x0000000000017941 */ /* 0x000fea0003800200 */
.L_x_4197:
        /* <DEDUP_REMOVED lines=16> */
.L_x_4200:
[----:B------:R-:W-:Y:S01]  /*2d0b0*/  FMUL.FTZ R0, R7, R2 ;  /* 0x0000000207007220 */ /* 0x000fe20000410000 */
[----:B------:R-:W-:-:S03]  /*2d0c0*/  FMUL.FTZ R2, R2, 0.5 ;  /* 0x3f00000002027820 */ /* 0x000fc60000410000 */
[----:B------:R-:W-:-:S04]  /*2d0d0*/  FFMA R7, -R0, R0, R7 ;  /* 0x0000000000077223 */ /* 0x000fc80000000107 */
[----:B------:R-:W-:-:S07]  /*2d0e0*/  FFMA R0, R7, R2, R0 ;  /* 0x0000000207007223 */ /* 0x000fce0000000000 */
.L_x_4201:
[----:B------:R-:W-:Y:S05]  /*2d0f0*/  BSYNC.RECONVERGENT B1 ;  /* 0x0000000000017941 */ /* 0x000fea0003800200 */
.L_x_4199:
        /* <DEDUP_REMOVED lines=27> */
.L_x_4203:
[----:B------:R-:W-:Y:S05]  /*2d2b0*/  BSYNC.RECONVERGENT B1 ;  /* 0x0000000000017941 */ /* 0x000fea0003800200 */
.L_x_4202:
        /* <DEDUP_REMOVED lines=16> */
.L_x_4205:
[----:B------:R-:W-:Y:S01]  /*2d3c0*/  FMUL.FTZ R0, R7, R2 ;  /* 0x0000000207007220 */ /* 0x000fe20000410000 */
[----:B------:R-:W-:-:S03]  /*2d3d0*/  FMUL.FTZ R2, R2, 0.5 ;  /* 0x3f00000002027820 */ /* 0x000fc60000410000 */
[----:B------:R-:W-:-:S04]  /*2d3e0*/  FFMA R7, -R0, R0, R7 ;  /* 0x0000000000077223 */ /* 0x000fc80000000107 */
[----:B------:R-:W-:-:S07]  /*2d3f0*/  FFMA R0, R7, R2, R0 ;  /* 0x0000000207007223 */ /* 0x000fce0000000000 */
.L_x_4206:
[----:B------:R-:W-:Y:S05]  /*2d400*/  BSYNC.RECONVERGENT B1 ;  /* 0x0000000000017941 */ /* 0x000fea0003800200 */
.L_x_4204:
[----:B------:R-:W-:Y:S02]  /*2d410*/  FSETP.GEU.AND P0, PT, R0, R3, PT ;  /* 0x000000030000720b */ /* 0x000fe40003f0e000 */
[----:B------:R-:W-:Y:S02]  /*2d420*/  IADD3 R8, PT, PT, -R8, R19, RZ ;  /* 0x0000001308087210 */ /* 0x000fe40007ffe1ff */
[----:B------:R-:W-:-:S09]  /*2d430*/  FSEL R3, R0, R3, !P0 ;  /* 0x0000000300037208 */ /* 0x000fd20004000000 */
.L_x_4196:
        /* <DEDUP_REMOVED lines=27> */
.L_x_4208:
[----:B------:R-:W-:Y:S05]  /*2d5f0*/  BSYNC.RECONVERGENT B1 ;  /* 0x0000000000017941 */ /* 0x000fea0003800200 */
.L_x_4207:
        /* <DEDUP_REMOVED lines=16> */
.L_x_4210:
[----:B------:R-:W-:Y:S01]  /*2d700*/  FMUL.FTZ R0, R7, R2 ;  /* 0x0000000207007220 */ /* 0x000fe20000410000 */
[----:B------:R-:W-:-:S03]  /*2d710*/  FMUL.FTZ R2, R2, 0.5 ;  /* 0x3f00000002027820 */ /* 0x000fc60000410000 */
[----:B------:R-:W-:-:S04]  /*2d720*/  FFMA R7, -R0, R0, R7 ;  /* 0x0000000000077223 */ /* 0x000fc80000000107 */
[----:B------:R-:W-:-:S07]  /*2d730*/  FFMA R0, R7, R2, R0 ;  /* 0x0000000207007223 */ /* 0x000fce0000000000 */
.L_x_4211:
[----:B------:R-:W-:Y:S05]  /*2d740*/  BSYNC.RECONVERGENT B1 ;  /* 0x0000000000017941 */ /* 0x000fea0003800200 */
.L_x_4209:
[----:B------:R-:W-:-:S04]  /*2d750*/  FSETP.GEU.AND P0, PT, R0, R3, PT ;  /* 0x000000030000720b */ /* 0x000fc80003f0e000 */
[----:B------:R-:W-:-:S09]  /*2d760*/  FSEL R3, R0, R3, !P0 ;  /* 0x0000000300037208 */ /* 0x000fd20004000000 */
.L_x_4195:
[----:B-----5:R1:W5:Y:S01]  /*2d770*/  LDG.E.64 R12, desc[UR6][R36.64+0xe000] ;  /* 0x00e00006240c7981 */ /* 0x020362000c1e1b00 */
        /* <DEDUP_REMOVED lines=8> */
.L_x_4233:
        /* <DEDUP_REMOVED lines=27> */
.L_x_4214:
[----:B------:R-:W-:Y:S05]  /*2d9b0*/  BSYNC.RECONVERGENT B1 ;  /* 0x0000000000017941 */ /* 0x000fea0003800200 */
.L_x_4213:
        /* <DEDUP_REMOVED lines=16> */
.L_x_4216:
[----:B------:R-:W-:Y:S01]  /*2dac0*/  FMUL.FTZ R0, R7, R2 ;  /* 0x0000000207007220 */ /* 0x000fe20000410000 */
[----:B------:R-:W-:-:S03]  /*2dad0*/  FMUL.FTZ R2, R2, 0.5 ;  /* 0x3f00000002027820 */ /* 0x000fc60000410000 */
[----:B------:R-:W-:-:S04]  /*2dae0*/  FFMA R7, -R0, R0, R7 ;  /* 0x0000000000077223 */ /* 0x000fc80000000107 */
[----:B------:R-:W-:-:S07]  /*2daf0*/  FFMA R0, R7, R2, R0 ;  /* 0x0000000207007223 */ /* 0x000fce0000000000 */
.L_x_4217:
[----:B------:R-:W-:Y:S05]  /*2db00*/  BSYNC.RECONVERGENT B1 ;  /* 0x0000000000017941 */ /* 0x000fea0003800200 */
.L_x_4215:
        /* <DEDUP_REMOVED lines=24> */
.L_x_4219:
[----:B------:R-:W-:Y:S05]  /*2dc90*/  BSYNC.RECONVERGENT B1 ;  /* 0x0000000000017941 */ /* 0x000fea0003800200 */
.L_x_4218:
        /* <DEDUP_REMOVED lines=16> */
.L_x_4221:
[----:B------:R-:W-:Y:S01]  /*2dda0*/  FMUL.FTZ R0, R7, R2 ;  /* 0x0000000207007220 */ /* 0x000fe20000410000 */
[----:B------:R-:W-:-:S03]  /*2ddb0*/  FMUL.FTZ R2, R2, 0.5 ;  /* 0x3f00000002027820 */ /* 0x000fc60000410000 */
[----:B------:R-:W-:-:S04]  /*2ddc0*/  FFMA R7, -R0, R0, R7 ;  /* 0x0000000000077223 */ /* 0x000fc80000000107 */
[----:B------:R-:W-:-:S07]  /*2ddd0*/  FFMA R0, R7, R2, R0 ;  /* 0x0000000207007223 */ /* 0x000fce0000000000 */
.L_x_4222:
[----:B------:R-:W-:Y:S05]  /*2dde0*/  BSYNC.RECONVERGENT B1 ;  /* 0x0000000000017941 */ /* 0x000fea0003800200 */
.L_x_4220:
        /* <DEDUP_REMOVED lines=24> */
.L_x_4224:
[----:B------:R-:W-:Y:S05]  /*2df70*/  BSYNC.RECONVERGENT B1 ;  /* 0x0000000000017941 */ /* 0x000fea0003800200 */
.L_x_4223:
        /* <DEDUP_REMOVED lines=16> */
.L_x_4226:
[----:B------:R-:W-:Y:S01]  /*2e080*/  FMUL.FTZ R0, R7, R2 ;  /* 0x0000000207007220 */ /* 0x000fe20000410000 */
[----:B------:R-:W-:-:S03]  /*2e090*/  FMUL.FTZ R2, R2, 0.5 ;  /* 0x3f00000002027820 */ /* 0x000fc60000410000 */
[----:B------:R-:W-:-:S04]  /*2e0a0*/  FFMA R7, -R0, R0, R7 ;  /* 0x0000000000077223 */ /* 0x000fc80000000107 */
[----:B------:R-:W-:-:S07]  /*2e0b0*/  FFMA R0, R7, R2, R0 ;  /* 0x0000000207007223 */ /* 0x000fce0000000000 */
.L_x_4227:
[----:B------:R-:W-:Y:S05]  /*2e0c0*/  BSYNC.RECONVERGENT B1 ;  /* 0x0000000000017941 */ /* 0x000fea0003800200 */
.L_x_4225:
        /* <DEDUP_REMOVED lines=24> */
.L_x_4229:
[----:B------:R-:W-:Y:S05]  /*2e250*/  BSYNC.RECONVERGENT B1 ;  /* 0x0000000000017941 */ /* 0x000fea0003800200 */
.L_x_4228:
        /* <DEDUP_REMOVED lines=16> */
.L_x_4231:
[----:B------:R-:W-:Y:S01]  /*2e360*/  FMUL.FTZ R0, R7, R2 ;  /* 0x0000000207007220 */ /* 0x000fe20000410000 */
[----:B------:R-:W-:-:S03]  /*2e370*/  FMUL.FTZ R2, R2, 0.5 ;  /* 0x3f00000002027820 */ /* 0x000fc60000410000 */
[----:B------:R-:W-:-:S04]  /*2e380*/  FFMA R7, -R0, R0, R7 ;  /* 0x0000000000077223 */ /* 0x000fc80000000107 */
[----:B------:R-:W-:-:S07]  /*2e390*/  FFMA R0, R7, R2, R0 ;  /* 0x0000000207007223 */ /* 0x000fce0000000000 */
.L_x_4232:
[----:B------:R-:W-:Y:S05]  /*2e3a0*/  BSYNC.RECONVERGENT B1 ;  /* 0x0000000000017941 */ /* 0x000fea0003800200 */
.L_x_4230:
[----:B------:R-:W-:-:S04]  /*2e3b0*/  FSETP.GEU.AND P0, PT, R0, R8, PT ;  /* 0x000000080000720b */ /* 0x000fc80003f0e000 */
[----:B------:R-:W-:Y:S01]  /*2e3c0*/  FSEL R8, R0, R8, !P0 ;  /* 0x0000000800087208 */ /* 0x000fe20004000000 */
[----:B------:R-:W-:Y:S08]  /*2e3d0*/  @P3 BRA `(.L_x_4233) ;  /* 0xfffffff400083947 */ /* 0x000ff0000383ffff */
[----:B------:R-:W-:-:S07]  /*2e3e0*/  MOV R19, UR12 ;  /* 0x0000000c00137c02 */ /* 0x000fce0008000f00 */
.L_x_4212:
        /* <DEDUP_REMOVED lines=28> */
.L_x_4237:
[----:B------:R-:W-:Y:S05]  /*2e5b0*/  BSYNC.RECONVERGENT B1 ;  /* 0x0000000000017941 */ /* 0x000fea0003800200 */
.L_x_4236:
        /* <DEDUP_REMOVED lines=16> */
.L_x_4239:
[----:B------:R-:W-:Y:S01]  /*2e6c0*/  FMUL.FTZ R0, R7, R2 ;  /* 0x0000000207007220 */ /* 0x000fe20000410000 */
[----:B------:R-:W-:-:S03]  /*2e6d0*/  FMUL.FTZ R2, R2, 0.5 ;  /* 0x3f00000002027820 */ /* 0x000fc60000410000 */
[----:B------:R-:W-:-:S04]  /*2e6e0*/  FFMA R7, -R0, R0, R7 ;  /* 0x0000000000077223 */ /* 0x000fc80000000107 */
[----:B------:R-:W-:-:S07]  /*2e6f0*/  FFMA R0, R7, R2, R0 ;  /* 0x0000000207007223 */ /* 0x000fce0000000000 */
.L_x_4240:
[----:B------:R-:W-:Y:S05]  /*2e700*/  BSYNC.RECONVERGENT B1 ;  /* 0x0000000000017941 */ /* 0x000fea0003800200 */
.L_x_4238:
        /* <DEDUP_REMOVED lines=27> */
.L_x_4242:
[----:B------:R-:W-:Y:S05]  /*2e8c0*/  BSYNC.RECONVERGENT B1 ;  /* 0x0000000000017941 */ /* 0x000fea0003800200 */
.L_x_4241:
        /* <DEDUP_REMOVED lines=16> */
.L_x_4244:
[----:B------:R-:W-:Y:S01]  /*2e9d0*/  FMUL.FTZ R0, R7, R2 ;  /* 0x0000000207007220 */ /* 0x000fe20000410000 */
[----:B------:R-:W-:-:S03]  /*2e9e0*/  FMUL.FTZ R2, R2, 0.5 ;  /* 0x3f00000002027820 */ /* 0x000fc60000410000 */
[----:B------:R-:W-:-:S04]  /*2e9f0*/  FFMA R7, -R0, R0, R7 ;  /* 0x0000000000077223 */ /* 0x000fc80000000107 */
[----:B------:R-:W-:-:S07]  /*2ea00*/  FFMA R0, R7, R2, R0 ;  /* 0x0000000207007223 */ /* 0x000fce0000000000 */
.L_x_4245:
[----:B------:R-:W-:Y:S05]  /*2ea10*/  BSYNC.RECONVERGENT B1 ;  /* 0x0000000000017941 */ /* 0x000fea0003800200 */
.L_x_4243:
[C---:B------:R-:W-:Y:S02]  /*2ea20*/  FSETP.GEU.AND P0, PT, R0.reuse, R8, PT ;  /* 0x000000080000720b */ /* 0x040fe40003f0e000 */
[----:B------:R-:W-:Y:S02]  /*2ea30*/  IADD3 R19, PT, PT, -R19, R22, RZ ;  /* 0x0000001613137210 */ /* 0x000fe40007ffe1ff */
[----:B------:R-:W-:-:S09]  /*2ea40*/  FSEL R8, R0, R8, !P0 ;  /* 0x0000000800087208 */ /* 0x000fd20004000000 */
.L_x_4235:
        /* <DEDUP_REMOVED lines=27> */
.L_x_4247:
[----:B------:R-:W-:Y:S05]  /*2ec00*/  BSYNC.RECONVERGENT B1 ;  /* 0x0000000000017941 */ /* 0x000fea0003800200 */
.L_x_4246:
        /* <DEDUP_REMOVED lines=16> */
.L_x_4249:
[----:B------:R-:W-:Y:S01]  /*2ed10*/  FMUL.FTZ R0, R7, R2 ;  /* 0x0000000207007220 */ /* 0x000fe20000410000 */
[----:B------:R-:W-:-:S03]  /*2ed20*/  FMUL.FTZ R2, R2, 0.5 ;  /* 0x3f00000002027820 */ /* 0x000fc60000410000 */
[----:B------:R-:W-:-:S04]  /*2ed30*/  FFMA R7, -R0, R0, R7 ;  /* 0x0000000000077223 */ /* 0x000fc80000000107 */
[----:B------:R-:W-:-:S07]  /*2ed40*/  FFMA R0, R7, R2, R0 ;  /* 0x0000000207007223 */ /* 0x000fce0000000000 */
.L_x_4250:
[----:B------:R-:W-:Y:S05]  /*2ed50*/  BSYNC.RECONVERGENT B1 ;  /* 0x0000000000017941 */ /* 0x000fea0003800200 */
.L_x_4248:
[----:B------:R-:W-:-:S04]  /*2ed60*/  FSETP.GEU.AND P0, PT, R0, R8, PT ;  /* 0x000000080000720b */ /* 0x000fc80003f0e000 */
[----:B------:R-:W-:-:S09]  /*2ed70*/  FSEL R8, R0, R8, !P0 ;  /* 0x0000000800087208 */ /* 0x000fd20004000000 */
.L_x_4234:
        /* <DEDUP_REMOVED lines=9> */
.L_x_4272:
        /* <DEDUP_REMOVED lines=27> */
.L_x_4253:
[----:B------:R-:W-:Y:S05]  /*2efc0*/  BSYNC.RECONVERGENT B1 ;  /* 0x0000000000017941 */ /* 0x000fea0003800200 */
.L_x_4252:
        /* <DEDUP_REMOVED lines=16> */
.L_x_4255:
[----:B------:R-:W-:Y:S01]  /*2f0d0*/  FMUL.FTZ R0, R7, R2 ;  /* 0x0000000207007220 */ /* 0x000fe20000410000 */
[----:B------:R-:W-:-:S03]  /*2f0e0*/  FMUL.FTZ R2, R2, 0.5 ;  /* 0x3f00000002027820 */ /* 0x000fc60000410000 */
[----:B------:R-:W-:-:S04]  /*2f0f0*/  FFMA R7, -R0, R0, R7 ;  /* 0x0000000000077223 */ /* 0x000fc80000000107 */
[----:B------:R-:W-:-:S07]  /*2f100*/  FFMA R0, R7, R2, R0 ;  /* 0x0000000207007223 */ /* 0x000fce0000000000 */
.L_x_4256:
[----:B------:R-:W-:Y:S05]  /*2f110*/  BSYNC.RECONVERGENT B1 ;  /* 0x0000000000017941 */ /* 0x000fea0003800200 */
.L_x_4254:
        /* <DEDUP_REMOVED lines=24> */
.L_x_4258:
[----:B------:R-:W-:Y:S05]  /*2f2a0*/  BSYNC.RECONVERGENT B1 ;  /* 0x0000000000017941 */ /* 0x000fea0003800200 */
.L_x_4257:
        /* <DEDUP_REMOVED lines=16> */
.L_x_4260:
[----:B------:R-:W-:Y:S01]  /*2f3b0*/  FMUL.FTZ R0, R7, R2 ;  /* 0x0000000207007220 */ /* 0x000fe20000410000 */
[----:B------:R-:W-:-:S03]  /*2f3c0*/  FMUL.FTZ R2, R2, 0.5 ;  /* 0x3f00000002027820 */ /* 0x000fc60000410000 */
[----:B------:R-:W-:-:S04]  /*2f3d0*/  FFMA R7, -R0, R0, R7 ;  /* 0x0000000000077223 */ /* 0x000fc80000000107 */
[----:B------:R-:W-:-:S07]  /*2f3e0*/  FFMA R0, R7, R2, R0 ;  /* 0x0000000207007223 */ /* 0x000fce0000000000 */
.L_x_4261:
[----:B------:R-:W-:Y:S05]  /*2f3f0*/  BSYNC.RECONVERGENT B1 ;  /* 0x0000000000017941 */ /* 0x000fea0003800200 */
.L_x_4259:
        /* <DEDUP_REMOVED lines=24> */
.L_x_4263:
[----:B------:R-:W-:Y:S05]  /*2f580*/  BSYNC.RECONVERGENT B1 ;  /* 0x0000000000017941 */ /* 0x000fea0003800200 */
.L_x_4262:
        /* <DEDUP_REMOVED lines=16> */
.L_x_4265:
[----:B------:R-:W-:Y:S01]  /*2f690*/  FMUL.FTZ R0, R7, R2 ;  /* 0x0000000207007220 */ /* 0x000fe20000410000 */
[----:B------:R-:W-:-:S03]  /*2f6a0*/  FMUL.FTZ R2, R2, 0.5 ;  /* 0x3f00000002027820 */ /* 0x000fc60000410000 */
[----:B------:R-:W-:-:S04]  /*2f6b0*/  FFMA R7, -R0, R0, R7 ;  /* 0x0000000000077223 */ /* 0x000fc80000000107 */
[----:B------:R-:W-:-:S07]  /*2f6c0*/  FFMA R0, R7, R2, R0 ;  /* 0x0000000207007223 */ /* 0x000fce0000000000 */
.L_x_4266:
[----:B------:R-:W-:Y:S05]  /*2f6d0*/  BSYNC.RECONVERGENT B1 ;  /* 0x0000000000017941 */ /* 0x000fea0003800200 */
.L_x_4264:
        /* <DEDUP_REMOVED lines=24> */
.L_x_4268:
[----:B------:R-:W-:Y:S05]  /*2f860*/  BSYNC.RECONVERGENT B1 ;  /* 0x0000000000017941 */ /* 0x000fea0003800200 */
.L_x_4267:
        /* <DEDUP_REMOVED lines=16> */
.L_x_4270:
[----:B------:R-:W-:Y:S01]  /*2f970*/  FMUL.FTZ R0, R7, R2 ;  /* 0x0000000207007220 */ /* 0x000fe20000410000 */
[----:B------:R-:W-:-:S03]  /*2f980*/  FMUL.FTZ R2, R2, 0.5 ;  /* 0x3f00000002027820 */ /* 0x000fc60000410000 */
[----:B------:R-:W-:-:S04]  /*2f990*/  FFMA R7, -R0, R0, R7 ;  /* 0x0000000000077223 */ /* 0x000fc80000000107 */
[----:B------:R-:W-:-:S07]  /*2f9a0*/  FFMA R0, R7, R2, R0 ;  /* 0x0000000207007223 */ /* 0x000fce0000000000 */
.L_x_4271:
[----:B------:R-:W-:Y:S05]  /*2f9b0*/  BSYNC.RECONVERGENT B1 ;  /* 0x0000000000017941 */ /* 0x000fea0003800200 */
.L_x_4269:
[----:B------:R-:W-:-:S04]  /*2f9c0*/  FSETP.GEU.AND P0, PT, R0, R22, PT ;  /* 0x000000160000720b */ /* 0x000fc80003f0e000 */
[----:B------:R-:W-:Y:S01]  /*2f9d0*/  FSEL R22, R0, R22, !P0 ;  /* 0x0000001600167208 */ /* 0x000fe20004000000 */
[----:B------:R-:W-:Y:S08]  /*2f9e0*/  @P3 BRA `(.L_x_4272) ;  /* 0xfffffff400083947 */ /* 0x000ff0000383ffff */
[----:B------:R-:W-:-:S07]  /*2f9f0*/  MOV R19, UR12 ;  /* 0x0000000c00137c02 */ /* 0x000fce0008000f00 */
.L_x_4251:
        /* <DEDUP_REMOVED lines=28> */
.L_x_4276:
[----:B------:R-:W-:Y:S05]  /*2fbc0*/  BSYNC.RECONVERGENT B1 ;  /* 0x0000000000017941 */ /* 0x000fea0003800200 */
.L_x_4275:
        /* <DEDUP_REMOVED lines=16> */
.L_x_4278:
[----:B------:R-:W-:Y:S01]  /*2fcd0*/  FMUL.FTZ R0, R7, R2 ;  /* 0x0000000207007220 */ /* 0x000fe20000410000 */
[----:B------:R-:W-:-:S03]  /*2fce0*/  FMUL.FTZ R2, R2, 0.5 ;  /* 0x3f00000002027820 */ /* 0x000fc60000410000 */
[----:B------:R-:W-:-:S04]  /*2fcf0*/  FFMA R7, -R0, R0, R7 ;  /* 0x0000000000077223 */ /* 0x000fc80000000107 */
[----:B------:R-:W-:-:S07]  /*2fd00*/  FFMA R0, R7, R2, R0 ;  /* 0x0000000207007223 */ /* 0x000fce0000000000 */
.L_x_4279:
[----:B------:R-:W-:Y:S05]  /*2fd10*/  BSYNC.RECONVERGENT B1 ;  /* 0x0000000000017941 */ /* 0x000fea0003800200 */
.L_x_4277:
        /* <DEDUP_REMOVED lines=27> */
.L_x_4281:
[----:B------:R-:W-:Y:S05]  /*2fed0*/  BSYNC.RECONVERGENT B1 ;  /* 0x0000000000017941 */ /* 0x000fea0003800200 */
.L_x_4280:
        /* <DEDUP_REMOVED lines=16> */
.L_x_4283:
[----:B------:R-:W-:Y:S01]  /*2ffe0*/  FMUL.FTZ R0, R7, R2 ;  /* 0x0000000207007220 */ /* 0x000fe20000410000 */
[----:B------:R-:W-:-:S03]  /*2fff0*/  FMUL.FTZ R2, R2, 0.5 ;  /* 0x3f00000002027820 */ /* 0x000fc60000410000 */
[----:B------:R-:W-:-:S04]  /*30000*/  FFMA R7, -R0, R0, R7 ;  /* 0x0000000000077223 */ /* 0x000fc80000000107 */
[----:B------:R-:W-:-:S07]  /*30010*/  FFMA R0, R7, R2, R0 ;  /* 0x0000000207007223 */ /* 0x000fce0000000000 */
.L_x_4284:
[----:B------:R-:W-:Y:S05]  /*30020*/  BSYNC.RECONVERGENT B1 ;  /* 0x0000000000017941 */ /* 0x000fea0003800200 */
.L_x_4282:
[C---:B------:R-:W-:Y:S02]  /*30030*/  FSETP.GEU.AND P0, PT, R0.reuse, R22, PT ;  /* 0x000000160000720b */ /* 0x040fe40003f0e000 */
[----:B------:R-:W-:Y:S02]  /*30040*/  IADD3 R19, PT, PT, -R19, R26, RZ ;  /* 0x0000001a13137210 */ /* 0x000fe40007ffe1ff */
[----:B------:R-:W-:-:S09]  /*30050*/  FSEL R22, R0, R22, !P0 ;  /* 0x0000001600167208 */ /* 0x000fd20004000000 */
.L_x_4274:
        /* <DEDUP_REMOVED lines=27> */
.L_x_4286:
[----:B------:R-:W-:Y:S05]  /*30210*/  BSYNC.RECONVERGENT B1 ;  /* 0x0000000000017941 */ /* 0x000fea0003800200 */
.L_x_4285:
        /* <DEDUP_REMOVED lines=16> */
.L_x_4288:
[----:B------:R-:W-:Y:S01]  /*30320*/  FMUL.FTZ R0, R7, R2 ;  /* 0x0000000207007220 */ /* 0x000fe20000410000 */
[----:B------:R-:W-:-:S03]  /*30330*/  FMUL.FTZ R2, R2, 0.5 ;  /* 0x3f00000002027820 */ /* 0x000fc60000410000 */
[----:B------:R-:W-:-:S04]  /*30340*/  FFMA R7, -R0, R0, R7 ;  /* 0x0000000000077223 */ /* 0x000fc80000000107 */
[----:B------:R-:W-:-:S07]  /*30350*/  FFMA R0, R7, R2, R0 ;  /* 0x0000000207007223 */ /* 0x000fce0000000000 */
.L_x_4289:
[----:B------:R-:W-:Y:S05]  /*30360*/  BSYNC.RECONVERGENT B1 ;  /* 0x0000000000017941 */ /* 0x000fea0003800200 */
.L_x_4287:
[----:B------:R-:W-:-:S04]  /*30370*/  FSETP.GEU.AND P0, PT, R0, R22, PT ;  /* 0x000000160000720b */ /* 0x000fc80003f0e000 */
[----:B------:R-:W-:-:S09]  /*30380*/  FSEL R22, R0, R22, !P0 ;  /* 0x0000001600167208 */ /* 0x000fd20004000000 */
.L_x_4273:
        /* <DEDUP_REMOVED lines=11> */
.L_x_3665:
[----:B------:R-:W2:Y:S01]  /*30440*/  LDL R6, [R1] ;  /* 0x0000000001067983 */ /* 0x000ea20000100800 */
[----:B------:R-:W1:Y:S01]  /*30450*/  LDCU.64 UR14, c[0x0][0x3a8] ;  /* 0x00007500ff0e77ac */ /* 0x000e620008000a00 */
[----:B------:R-:W-:-:S04]  /*30460*/  FADD R4, R35, R31 ;  /* 0x0000001f23047221 */ /* 0x000fc80000000000 */
[----:B------:R-:W-:-:S04]  /*30470*/  FADD R29, R4, R29 ;  /* 0x0000001d041d7221 */ /* 0x000fc80000000000 */
[----:B------:R-:W-:-:S04]  /*30480*/  FADD R29, R29, R0 ;  /* 0x000000001d1d7221 */ /* 0x000fc80000000000 */
[----:B------:R-:W-:-:S04]  /*30490*/  FADD R29, R29, R2 ;  /* 0x000000021d1d7221 */ /* 0x000fc80000000000 */
[----:B------:R-:W-:Y:S01]  /*304a0*/  FADD R35, R29, R22 ;  /* 0x000000161d237221 */ /* 0x000fe20000000000 */
[----:B-1----:R-:W-:Y:S01]  /*304b0*/  USHF.L.U32 UR4, UR15, 0xd, URZ ;  /* 0x0000000d0f047899 */ /* 0x002fe200080006ff */
[----:B--2---:R-:W-:-:S05]  /*304c0*/  IADD3 R3, PT, PT, -R6, UR14, RZ ;  /* 0x0000000e06037c10 */ /* 0x004fca000fffe1ff */
[----:B------:R-:W-:-:S13]  /*304d0*/  ISETP.GE.U32.AND P0, PT, R3, UR4, PT ;  /* 0x0000000403007c0c */ /* 0x000fda000bf06070 */
[----:B------:R-:W-:Y:S05]  /*304e0*/  @!P0 BRA `(.L_x_3663) ;  /* 0x0000001c00188947 */ /* 0x000fea0003800000 */
[----:B------:R-:W2:Y:S01]  /*304f0*/  LDL.LU R5, [R1+0x4] ;  /* 0x0000040001057983 */ /* 0x000ea20000300800 */
[----:B------:R-:W-:Y:S01]  /*30500*/  IADD3 R6, PT, PT, R6, UR4, RZ ;  /* 0x0000000406067c10 */ /* 0x000fe2000fffe0ff */
[----:B------:R-:W1:Y:S01]  /*30510*/  LDCU UR10, c[0x0][0x3c8] ;  /* 0x00007900ff0a77ac */ /* 0x000e620008000800 */
[----:B------:R-:W4:Y:S01]  /*30520*/  S2R R3, SR_TID.X ;  /* 0x0000000000037919 */ /* 0x000f220000002100 */
[----:B------:R-:W-:Y:S02]  /*30530*/  UIADD3 UR5, UPT, UPT, UR14, -0x2000, URZ ;  /* 0xffffe0000e057890 */ /* 0x000fe4000fffe0ff */
[----:B------:R3:W-:Y:S04]  /*30540*/  STL [R1], R6 ;  /* 0x0000000601007387 */ /* 0x0007e80000100800 */
[----:B------:R-:W-:Y:S01]  /*30550*/  ISETP.GT.U32.AND P0, PT, R6, UR5, PT ;  /* 0x0000000506007c0c */ /* 0x000fe2000bf04070 */
[----:B-1----:R-:W-:Y:S01]  /*30560*/  UIADD3 UR9, UPT, UPT, UR10, -0x1, URZ ;  /* 0xffffffff0a097890 */ /* 0x002fe2000fffe0ff */
[----:B--2---:R-:W-:-:S05]  /*30570*/  IADD3 R5, PT, PT, R5, 0x1, RZ ;  /* 0x0000000105057810 */ /* 0x004fca0007ffe0ff */
[----:B------:R3:W-:Y:S06]  /*30580*/  STL [R1+0x4], R5 ;  /* 0x0000040501007387 */ /* 0x0007ec0000100800 */
[----:B----4-:R-:W-:Y:S05]  /*30590*/  @!P0 BRA `(.L_x_4290) ;  /* 0xfffffe9c00388947 */ /* 0x010fea000383ffff */
.L_x_3664:
[----:B---3--:R-:W2:Y:S02]  /*305a0*/  LDL R0, [R1] ;  /* 0x0000000001007983 */ /* 0x008ea40000100800 */
[----:B--2---:R-:W-:-:S13]  /*305b0*/  ISETP.GE.U32.AND P0, PT, R0, UR14, PT ;  /* 0x0000000e00007c0c */ /* 0x004fda000bf06070 */
[----:B------:R-:W-:Y:S05]  /*305c0*/  @P0 BRA `(.L_x_3663) ;  /* 0x0000001800e00947 */ /* 0x000fea0003800000 */
[----:B------:R-:W-:Y:S01]  /*305d0*/  IADD3 R18, PT, PT, -R0, UR14, RZ ;  /* 0x0000000e00127c10 */ /* 0x000fe2000fffe1ff */
[----:B------:R-:W-:Y:S03]  /*305e0*/  BSSY.RECONVERGENT B4, `(.L_x_3663) ;  /* 0x00001b6000047945 */ /* 0x000fe60003800200 */
[----:B------:R-:W-:-:S13]  /*305f0*/  ISETP.GE.AND P0, PT, R3, R18, PT ;  /* 0x000000120300720c */ /* 0x000fda0003f06270 */
[----:B------:R-:W-:Y:S05]  /*30600*/  @P0 BRA `(.L_x_4291) ;  /* 0x0000001800cc0947 */ /* 0x000fea0003800000 */
[----:B------:R-:W-:-:S09]  /*30610*/  UISETP.GE.AND UP0, UPT, UR10, 0x1, UPT ;  /* 0x000000010a00788c */ /* 0x000fd2000bf06270 */
[----:B------:R-:W-:Y:S05]  /*30620*/  BRA.U !UP0, `(.L_x_4292) ;  /* 0x0000001508ac7547 */ /* 0x000fea000b800000 */
[----:B------:R-:W-:Y:S01]  /*30630*/  BSSY.RECONVERGENT B1, `(.L_x_4293) ;  /* 0x0000169000017945 */ /* 0x000fe20003800200 */
.L_x_4333:
[----:B------:R-:W2:Y:S01]  /*30640*/  LDL R0, [R1] ;  /* 0x0000000001007983 */ /* 0x000ea20000100800 */
[----:B-----5:R-:W1:Y:S01]  /*30650*/  LDC.64 R10, c[0x0][0x380] ;  /* 0x0000e000ff0a7b82 */ /* 0x020e620000000a00 */
[----:B------:R-:W-:Y:S01]  /*30660*/  UISETP.GE.U32.AND UP0, UPT, UR9, 0x3, UPT ;  /* 0x000000030900788c */ /* 0x000fe2000bf06070 */
[----:B--2---:R-:W-:-:S05]  /*30670*/  IADD3 R5, PT, PT, R3, R0, RZ ;  /* 0x0000000003057210 */ /* 0x004fca0007ffe0ff */
[----:B-1----:R-:W-:-:S06]  /*30680*/  IMAD.WIDE.U32 R10, R5, 0x8, R10 ;  /* 0x00000008050a7825 */ /* 0x002fcc00078e000a */
[----:B------:R-:W5:Y:S01]  /*30690*/  LDG.E.64 R10, desc[UR6][R10.64] ;  /* 0x000000060a0a7981 */ /* 0x000f62000c1e1b00 */
[----:B------:R-:W-:Y:S01]  /*306a0*/  HFMA2 R6, -RZ, RZ, 0, 0 ;  /* 0x00000000ff067431 */ /* 0x000fe200000001ff */
[----:B------:R-:W-:Y:S01]  /*306b0*/  MOV R8, 0x7f7fffff ;  /* 0x7f7fffff00087802 */ /* 0x000fe20000000f00 */
[----:B------:R-:W-:Y:S06]  /*306c0*/  BRA.U !UP0, `(.L_x_4294) ;  /* 0x0000000d08047547 */ /* 0x000fec000b800000 */
[----:B------:R-:W1:Y:S01]  /*306d0*/  LDC.64 R20, c[0x0][0x3c0] ;  /* 0x0000f000ff147b82 */ /* 0x000e620000000a00 */
[----:B------:R-:W-:Y:S02]  /*306e0*/  MOV R8, 0x7f7fffff ;  /* 0x7f7fffff00087802 */ /* 0x000fe40000000f00 */
[----:B------:R-:W-:-:S07]  /*306f0*/  MOV R6, RZ ;  /* 0x000000ff00067202 */ /* 0x000fce0000000f00 */
.L_x_4315:
        /* <DEDUP_REMOVED lines=26> */
.L_x_4296:
[----:B------:R-:W-:Y:S05]  /*308a0*/  BSYNC.RECONVERGENT B5 ;  /* 0x0000000000057941 */ /* 0x000fea0003800200 */
.L_x_4295:
        /* <DEDUP_REMOVED lines=16> */
.L_x_4298:
[----:B------:R-:W-:Y:S01]  /*309b0*/  FMUL.FTZ R0, R7, R2 ;  /* 0x0000000207007220 */ /* 0x000fe20000410000 */
[----:B------:R-:W-:-:S03]  /*309c0*/  FMUL.FTZ R2, R2, 0.5 ;  /* 0x3f00000002027820 */ /* 0x000fc60000410000 */
[----:B------:R-:W-:-:S04]  /*309d0*/  FFMA R7, -R0, R0, R7 ;  /* 0x0000000000077223 */ /* 0x000fc80000000107 */
[----:B------:R-:W-:-:S07]  /*309e0*/  FFMA R0, R7, R2, R0 ;  /* 0x0000000207007223 */ /* 0x000fce0000000000 */
.L_x_4299:
[----:B------:R-:W-:Y:S05]  /*309f0*/  BSYNC.RECONVERGENT B2 ;  /* 0x0000000000027941 */ /* 0x000fea0003800200 */
.L_x_4297:
        /* <DEDUP_REMOVED lines=24> */
.L_x_4301:
[----:B------:R-:W-:Y:S05]  /*30b80*/  BSYNC.RECONVERGENT B5 ;  /* 0x0000000000057941 */ /* 0x000fea0003800200 */
.L_x_4300:
        /* <DEDUP_REMOVED lines=16> */
.L_x_4303:
[----:B------:R-:W-:Y:S01]  /*30c90*/  FMUL.FTZ R0, R7, R2 ;  /* 0x0000000207007220 */ /* 0x000fe20000410000 */
[----:B------:R-:W-:-:S03]  /*30ca0*/  FMUL.FTZ R2, R2, 0.5 ;  /* 0x3f00000002027820 */ /* 0x000fc60000410000 */
[----:B------:R-:W-:-:S04]  /*30cb0*/  FFMA R7, -R0, R0, R7 ;  /* 0x0000000000077223 */ /* 0x000fc80000000107 */
[----:B------:R-:W-:-:S07]  /*30cc0*/  FFMA R0, R7, R2, R0 ;  /* 0x0000000207007223 */ /* 0x000fce0000000000 */
.L_x_4304:
[----:B------:R-:W-:Y:S05]  /*30cd0*/  BSYNC.RECONVERGENT B2 ;  /* 0x0000000000027941 */ /* 0x000fea0003800200 */
.L_x_4302:
        /* <DEDUP_REMOVED lines=24> */
.L_x_4306:
[----:B------:R-:W-:Y:S05]  /*30e60*/  BSYNC.RECONVERGENT B5 ;  /* 0x0000000000057941 */ /* 0x000fea0003800200 */
.L_x_4305:
        /* <DEDUP_REMOVED lines=16> */
.L_x_4308:
[----:B------:R-:W-:Y:S01]  /*30f70*/  FMUL.FTZ R0, R7, R2 ;  /* 0x0000000207007220 */ /* 0x000fe20000410000 */
[----:B------:R-:W-:-:S03]  /*30f80*/  FMUL.FTZ R2, R2, 0.5 ;  /* 0x3f00000002027820 */ /* 0x000fc60000410000 */
[----:B------:R-:W-:-:S04]  /*30f90*/  FFMA R7, -R0, R0, R7 ;  /* 0x0000000000077223 */ /* 0x000fc80000000107 */
[----:B------:R-:W-:-:S07]  /*30fa0*/  FFMA R0, R7, R2, R0 ;  /* 0x0000000207007223 */ /* 0x000fce0000000000 */
.L_x_4309:
[----:B------:R-:W-:Y:S05]  /*30fb0*/  BSYNC.RECONVERGENT B2 ;  /* 0x0000000000027941 */ /* 0x000fea0003800200 */
.L_x_4307:
        /* <DEDUP_REMOVED lines=24> */
.L_x_4311:
[----:B------:R-:W-:Y:S05]  /*31140*/  BSYNC.RECONVERGENT B5 ;  /* 0x0000000000057941 */ /* 0x000fea0003800200 */
.L_x_4310:
        /* <DEDUP_REMOVED lines=16> */
.L_x_4313:
[----:B------:R-:W-:Y:S01]  /*31250*/  FMUL.FTZ R0, R5, R2 ;  /* 0x0000000205007220 */ /* 0x000fe20000410000 */
[----:B------:R-:W-:-:S03]  /*31260*/  FMUL.FTZ R2, R2, 0.5 ;  /* 0x3f00000002027820 */ /* 0x000fc60000410000 */
[----:B------:R-:W-:-:S04]  /*31270*/  FFMA R5, -R0, R0, R5 ;  /* 0x0000000000057223 */ /* 0x000fc80000000105 */
[----:B------:R-:W-:-:S07]  /*31280*/  FFMA R0, R5, R2, R0 ;  /* 0x0000000205007223 */ /* 0x000fce0000000000 */
.L_x_4314:
[----:B------:R-:W-:Y:S05]  /*31290*/  BSYNC.RECONVERGENT B2 ;  /* 0x0000000000027941 */ /* 0x000fea0003800200 */
.L_x_4312:
[----:B------:R-:W-:-:S04]  /*312a0*/  FSETP.GEU.AND P0, PT, R0, R8, PT ;  /* 0x000000080000720b */ /* 0x000fc80003f0e000 */
[----:B------:R-:W-:Y:S01]  /*312b0*/  FSEL R8, R0, R8, !P0 ;  /* 0x0000000800087208 */ /* 0x000fe20004000000 */
[----:B------:R-:W-:Y:S08]  /*312c0*/  @P3 BRA `(.L_x_4315) ;  /* 0xfffffff4000c3947 */ /* 0x000ff0000383ffff */
[----:B------:R-:W-:-:S07]  /*312d0*/  MOV R6, UR12 ;  /* 0x0000000c00067c02 */ /* 0x000fce0008000f00 */
.L_x_4294:
        /* <DEDUP_REMOVED lines=29> */
.L_x_4319:
[----:B------:R-:W-:Y:S05]  /*314b0*/  BSYNC.RECONVERGENT B5 ;  /* 0x0000000000057941 */ /* 0x000fea0003800200 */
.L_x_4318:
        /* <DEDUP_REMOVED lines=16> */
.L_x_4321:
[----:B------:R-:W-:Y:S01]  /*315c0*/  FMUL.FTZ R0, R5, R2 ;  /* 0x0000000205007220 */ /* 0x000fe20000410000 */
[----:B------:R-:W-:-:S03]  /*315d0*/  FMUL.FTZ R2, R2, 0.5 ;  /* 0x3f00000002027820 */ /* 0x000fc60000410000 */
[----:B------:R-:W-:-:S04]  /*315e0*/  FFMA R5, -R0, R0, R5 ;  /* 0x0000000000057223 */ /* 0x000fc80000000105 */
[----:B------:R-:W-:-:S07]  /*315f0*/  FFMA R0, R5, R2, R0 ;  /* 0x0000000205007223 */ /* 0x000fce0000000000 */
.L_x_4322:
[----:B------:R-:W-:Y:S05]  /*31600*/  BSYNC.RECONVERGENT B2 ;  /* 0x0000000000027941 */ /* 0x000fea0003800200 */
.L_x_4320:
        /* <DEDUP_REMOVED lines=27> */
.L_x_4324:
[----:B------:R-:W-:Y:S05]  /*317c0*/  BSYNC.RECONVERGENT B5 ;  /* 0x0000000000057941 */ /* 0x000fea0003800200 */
.L_x_4323:
        /* <DEDUP_REMOVED lines=16> */
.L_x_4326:
[----:B------:R-:W-:Y:S01]  /*318d0*/  FMUL.FTZ R0, R5, R2 ;  /* 0x0000000205007220 */ /* 0x000fe20000410000 */
[----:B------:R-:W-:-:S03]  /*318e0*/  FMUL.FTZ R2, R2, 0.5 ;  /* 0x3f00000002027820 */ /* 0x000fc60000410000 */
[----:B------:R-:W-:-:S04]  /*318f0*/  FFMA R5, -R0, R0, R5 ;  /* 0x0000000000057223 */ /* 0x000fc80000000105 */
[----:B------:R-:W-:-:S07]  /*31900*/  FFMA R0, R5, R2, R0 ;  /* 0x0000000205007223 */ /* 0x000fce0000000000 */
.L_x_4327:
[----:B------:R-:W-:Y:S05]  /*31910*/  BSYNC.RECONVERGENT B2 ;  /* 0x0000000000027941 */ /* 0x000fea0003800200 */
.L_x_4325:
[----:B------:R-:W-:Y:S02]  /*31920*/  FSETP.GEU.AND P0, PT, R0, R8, PT ;  /* 0x000000080000720b */ /* 0x000fe40003f0e000 */
[----:B------:R-:W-:Y:S02]  /*31930*/  IADD3 R6, PT, PT, -R6, R12, RZ ;  /* 0x0000000c06067210 */ /* 0x000fe40007ffe1ff */
[----:B------:R-:W-:-:S09]  /*31940*/  FSEL R8, R0, R8, !P0 ;  /* 0x0000000800087208 */ /* 0x000fd20004000000 */
.L_x_4317:
        /* <DEDUP_REMOVED lines=27> */
.L_x_4329:
[----:B------:R-:W-:Y:S05]  /*31b00*/  BSYNC.RECONVERGENT B5 ;  /* 0x0000000000057941 */ /* 0x000fea0003800200 */
.L_x_4328:
        /* <DEDUP_REMOVED lines=16> */
.L_x_4331:
[----:B------:R-:W-:Y:S01]  /*31c10*/  FMUL.FTZ R0, R5, R2 ;  /* 0x0000000205007220 */ /* 0x000fe20000410000 */
[----:B------:R-:W-:-:S03]  /*31c20*/  FMUL.FTZ R2, R2, 0.5 ;  /* 0x3f00000002027820 */ /* 0x000fc60000410000 */
[----:B------:R-:W-:-:S04]  /*31c30*/  FFMA R5, -R0, R0, R5 ;  /* 0x0000000000057223 */ /* 0x000fc80000000105 */
[----:B------:R-:W-:-:S07]  /*31c40*/  FFMA R0, R5, R2, R0 ;  /* 0x0000000205007223 */ /* 0x000fce0000000000 */
.L_x_4332:
[----:B------:R-:W-:Y:S05]  /*31c50*/  BSYNC.RECONVERGENT B2 ;  /* 0x0000000000027941 */ /* 0x000fea0003800200 */
.L_x_4330:
[----:B------:R-:W-:-:S04]  /*31c60*/  FSETP.GEU.AND P0, PT, R0, R8, PT ;  /* 0x000000080000720b */ /* 0x000fc80003f0e000 */
[----:B------:R-:W-:-:S09]  /*31c70*/  FSEL R8, R0, R8, !P0 ;  /* 0x0000000800087208 */ /* 0x000fd20004000000 */
.L_x_4316:
[----:B------:R-:W-:Y:S01]  /*31c80*/  IADD3 R3, PT, PT, R3, 0x200, RZ ;  /* 0x0000020003037810 */ /* 0x000fe20007ffe0ff */
[----:B------:R-:W-:-:S03]  /*31c90*/  FADD R35, R35, R8 ;  /* 0x0000000823237221 */ /* 0x000fc60000000000 */
[----:B------:R-:W-:-:S13]  /*31ca0*/  ISETP.GE.AND P0, PT, R3, R18, PT ;  /* 0x000000120300720c */ /* 0x000fda0003f06270 */
[----:B------:R-:W-:Y:S05]  /*31cb0*/  @!P0 BRA `(.L_x_4333) ;  /* 0xffffffe800608947 */ /* 0x000fea000383ffff */
[----:B------:R-:W-:Y:S05]  /*31cc0*/  BSYNC.RECONVERGENT B1 ;  /* 0x0000000000017941 */ /* 0x000fea0003800200 */
.L_x_4293:
[----:B------:R-:W-:Y:S05]  /*31cd0*/  BRA `(.L_x_4291) ;  /* 0x0000000400187947 */ /* 0x000fea0003800000 */
.L_x_4292:
[----:B------:R-:W2:Y:S01]  /*31ce0*/  LDL.LU R4, [R1+0x4] ;  /* 0x0000040001047983 */ /* 0x000ea20000300800 */
[----:B------:R-:W1:Y:S01]  /*31cf0*/  S2UR UR5, SR_CTAID.X ;  /* 0x00000000000579c3 */ /* 0x000e620000002500 */
[----:B------:R-:W-:Y:S01]  /*31d00*/  LOP3.LUT R0, RZ, R3, RZ, 0x33, !PT ;  /* 0x00000003ff007212 */ /* 0x000fe200078e33ff */
[----:B------:R-:W-:Y:S03]  /*31d10*/  BSSY.RECONVERGENT B1, `(.L_x_4334) ;  /* 0x0000012000017945 */ /* 0x000fe60003800200 */
[----:B------:R-:W-:Y:S01]  /*31d20*/  IADD3 R0, PT, PT, R0, UR14, RZ ;  /* 0x0000000e00007c10 */ /* 0x000fe2000fffe0ff */
[----:B-1----:R-:W-:-:S06]  /*31d30*/  ULEA UR5, UR5, UR4, 0xd ;  /* 0x0000000405057291 */ /* 0x002fcc000f8e68ff */
[----:B------:R-:W-:Y:S01]  /*31d40*/  IADD3 R2, PT, PT, R0, -UR5, RZ ;  /* 0x8000000500027c10 */ /* 0x000fe2000fffe0ff */
[----:B--2---:R-:W-:Y:S01]  /*31d50*/  IMAD R5, R4, UR15, RZ ;  /* 0x0000000f04057c24 */ /* 0x004fe2000f8e02ff */
[C---:B------:R-:W-:Y:S02]  /*31d60*/  LOP3.LUT R4, R0.reuse, 0x600, RZ, 0xc0, !PT ;  /* 0x0000060000047812 */ /* 0x040fe400078ec0ff */
[----:B------:R-:W-:Y:S01]  /*31d70*/  LEA.HI R0, R0, 0x1, RZ, 0x17 ;  /* 0x0000000100007811 */ /* 0x000fe200078fb8ff */
[----:B------:R-:W-:Y:S01]  /*31d80*/  IMAD R2, R5, -0x2000, R2 ;  /* 0xffffe00005027824 */ /* 0x000fe200078e0202 */
[----:B------:R-:W-:-:S04]  /*31d90*/  ISETP.NE.AND P0, PT, R4, 0x600, PT ;  /* 0x000006000400780c */ /* 0x000fc80003f05270 */
[----:B------:R-:W-:-:S09]  /*31da0*/  ISETP.GE.U32.AND P1, PT, R2, 0x600, PT ;  /* 0x000006000200780c */ /* 0x000fd20003f26070 */
[----:B------:R-:W-:Y:S05]  /*31db0*/  @!P0 BRA `(.L_x_4335) ;  /* 0x00000000001c8947 */ /* 0x000fea0003800000 */
[----:B------:R-:W-:Y:S01]  /*31dc0*/  LOP3.LUT R5, R0, 0x3, RZ, 0xc0, !PT ;  /* 0x0000000300057812 */ /* 0x000fe200078ec0ff */
[----:B------:R-:W-:-:S07]  /*31dd0*/  HFMA2 R0, -RZ, RZ, 0, 0 ;  /* 0x00000000ff007431 */ /* 0x000fce00000001ff */
.L_x_4336:
[----:B------:R-:W-:Y:S01]  /*31de0*/  IADD3 R0, PT, PT, R0, 0x1, RZ ;  /* 0x0000000100007810 */ /* 0x000fe20007ffe0ff */
[----:B------:R-:W-:Y:S01]  /*31df0*/  FADD R35, R35, 3.40282346638528859812e+38 ;  /* 0x7f7fffff23237421 */ /* 0x000fe20000000000 */
[----:B------:R-:W-:Y:S02]  /*31e00*/  IADD3 R3, PT, PT, R3, 0x200, RZ ;  /* 0x0000020003037810 */ /* 0x000fe40007ffe0ff */
[----:B------:R-:W-:-:S13]  /*31e10*/  ISETP.NE.AND P0, PT, R0, R5, PT ;  /* 0x000000050000720c */ /* 0x000fda0003f05270 */
[----:B------:R-:W-:Y:S05]  /*31e20*/  @P0 BRA `(.L_x_4336) ;  /* 0xfffffffc00ec0947 */ /* 0x000fea000383ffff */
.L_x_4335:
[----:B------:R-:W-:Y:S05]  /*31e30*/  BSYNC.RECONVERGENT B1 ;  /* 0x0000000000017941 */ /* 0x000fea0003800200 */
.L_x_4334:
        /* <DEDUP_REMOVED lines=8> */
.L_x_4339:
        /* <DEDUP_REMOVED lines=19> */
.L_x_4338:
[----:B------:R-:W-:Y:S05]  /*31ff0*/  BSYNC.RECONVERGENT B1 ;  /* 0x0000000000017941 */ /* 0x000fea0003800200 */
.L_x_4337:
        /* <DEDUP_REMOVED lines=14> */
.L_x_4341:
[----:B------:R-:W-:Y:S05]  /*320e0*/  BSYNC.RECONVERGENT B1 ;  /* 0x0000000000017941 */ /* 0x000fea0003800200 */
.L_x_4340:
[----:B------:R-:W-:-:S13]  /*320f0*/  ISETP.LT.OR P0, PT, R3, R18, P0 ;  /* 0x000000120300720c */ /* 0x000fda0000701670 */
[----:B------:R-:W-:-:S04]  /*32100*/  @P0 FADD R0, R35, 3.40282346638528859812e+38 ;  /* 0x7f7fffff23000421 */ /* 0x000fc80000000000 */
[----:B------:R-:W-:-:S04]  /*32110*/  @P0 FADD R0, R0, 3.40282346638528859812e+38 ;  /* 0x7f7fffff00000421 */ /* 0x000fc80000000000 */
[----:B------:R-:W-:-:S04]  /*32120*/  @P0 FADD R0, R0, 3.40282346638528859812e+38 ;  /* 0x7f7fffff00000421 */ /* 0x000fc80000000000 */
[----:B------:R-:W-:-:S07]  /*32130*/  @P0 FADD R35, R0, 3.40282346638528859812e+38 ;  /* 0x7f7fffff00230421 */ /* 0x000fce0000000000 */
.L_x_4291:
[----:B------:R-:W-:Y:S05]  /*32140*/  BSYNC.RECONVERGENT B4 ;  /* 0x0000000000047941 */ /* 0x000fea0003800200 */
.L_x_3663:
[----:B------:R-:W1:Y:S01]  /*32150*/  S2R R6, SR_LANEID ;  /* 0x0000000000067919 */ /* 0x000e620000000000 */
[----:B------:R-:W2:Y:S01]  /*32160*/  SHFL.DOWN PT, R0, R35, 0x1, 0x1f ;  /* 0x08201f0023007f89 */ /* 0x000ea200000e0000 */
[----:B0-----:R-:W0:Y:S01]  /*32170*/  S2R R3, SR_TID.X ;  /* 0x0000000000037919 */ /* 0x001e220000002100 */
[C---:B-1----:R-:W-:Y:S02]  /*32180*/  ISETP.GT.AND P0, PT, R6.reuse, 0x1e, PT ;  /* 0x0000001e0600780c */ /* 0x042fe40003f04270 */
[----:B------:R-:W-:-:S11]  /*32190*/  ISETP.NE.AND P1, PT, R6, RZ, PT ;  /* 0x000000ff0600720c */ /* 0x000fd60003f25270 */
[----:B--2---:R-:W-:Y:S01]  /*321a0*/  @!P0 FADD R35, R0, R35 ;  /* 0x0000002300238221 */ /* 0x004fe20000000000 */
[----:B------:R-:W-:Y:S01]  /*321b0*/  ISETP.GT.AND P0, PT, R6, 0x1d, PT ;  /* 0x0000001d0600780c */ /* 0x000fe20003f04270 */
[----:B------:R-:W1:Y:S01]  /*321c0*/  @!P1 S2R R5, SR_CgaCtaId ;  /* 0x0000000000059919 */ /* 0x000e620000008800 */
[----:B------:R-:W-:Y:S02]  /*321d0*/  @!P1 MOV R4, 0x400 ;  /* 0x0000040000049802 */ /* 0x000fe40000000f00 */
[----:B0-----:R-:W-:Y:S01]  /*321e0*/  @!P1 SHF.R.U32.HI R2, RZ, 0x3, R3 ;  /* 0x00000003ff029819 */ /* 0x001fe20000011603 */
[----:B------:R-:W0:Y:S03]  /*321f0*/  SHFL.DOWN PT, R0, R35, 0x2, 0x1f ;  /* 0x08401f0023007f89 */ /* 0x000e2600000e0000 */
[----:B------:R-:W-:-:S05]  /*32200*/  @!P1 LOP3.LUT R2, R2, 0x7c, RZ, 0xc0, !PT ;  /* 0x0000007c02029812 */ /* 0x000fca00078ec0ff */
[----:B0-----:R-:W-:Y:S01]  /*32210*/  @!P0 FADD R35, R35, R0 ;  /* 0x0000000023238221 */ /* 0x001fe20000000000 */
[----:B------:R-:W-:Y:S02]  /*32220*/  ISETP.GT.AND P0, PT, R6, 0x1b, PT ;  /* 0x0000001b0600780c */ /* 0x000fe40003f04270 */
[----:B-1----:R-:W-:Y:S02]  /*32230*/  @!P1 LEA R5, R5, R4, 0x18 ;  /* 0x0000000405059211 */ /* 0x002fe400078ec0ff */
        /* <DEDUP_REMOVED lines=17> */
[----:B------:R-:W1:Y:S04]  /*32350*/  LDS.128 R16, [UR4+0x10] ;  /* 0x00001004ff107984 */ /* 0x000e680008000c00 */
[----:B-----5:R-:W2:Y:S04]  /*32360*/  LDS.128 R8, [UR4+0x20] ;  /* 0x00002004ff087984 */ /* 0x020ea80008000c00 */
[----:B0-----:R-:W0:Y:S04]  /*32370*/  LDS.128 R4, [UR4+0x30] ;  /* 0x00003004ff047984 */ /* 0x001e280008000c00 */
[----:B------:R-:W3:Y:S01]  /*32380*/  LDS.128 R12, [UR4+0x40] ;  /* 0x00004004ff0c7984 */ /* 0x000ee20008000c00 */
[----:B-1----:R-:W-:-:S04]  /*32390*/  FADD R3, R0, R17 ;  /* 0x0000001100037221 */ /* 0x002fc80000000000 */
[----:B------:R-:W-:-:S04]  /*323a0*/  FADD R0, R3, R18 ;  /* 0x0000001203007221 */ /* 0x000fc80000000000 */
[----:B------:R-:W-:-:S04]  /*323b0*/  FADD R3, R0, R19 ;  /* 0x0000001300037221 */ /* 0x000fc80000000000 */
[----:B--2---:R-:W-:-:S04]  /*323c0*/  FADD R8, R3, R8 ;  /* 0x0000000803087221 */ /* 0x004fc80000000000 */
[----:B------:R-:W-:-:S04]  /*323d0*/  FADD R9, R8, R9 ;  /* 0x0000000908097221 */ /* 0x000fc80000000000 */
[----:B------:R-:W-:-:S04]  /*323e0*/  FADD R10, R9, R10 ;  /* 0x0000000a090a7221 */ /* 0x000fc80000000000 */
[----:B------:R-:W-:-:S04]  /*323f0*/  FADD R11, R10, R11 ;  /* 0x0000000b0a0b7221 */ /* 0x000fc80000000000 */
[----:B0-----:R-:W-:-:S04]  /*32400*/  FADD R4, R11, R4 ;  /* 0x000000040b047221 */ /* 0x001fc80000000000 */
[----:B------:R-:W-:-:S04]  /*32410*/  FADD R5, R4, R5 ;  /* 0x0000000504057221 */ /* 0x000fc80000000000 */
[----:B------:R-:W-:-:S04]  /*32420*/  FADD R6, R5, R6 ;  /* 0x0000000605067221 */ /* 0x000fc80000000000 */
[----:B------:R-:W-:-:S04]  /*32430*/  FADD R7, R6, R7 ;  /* 0x0000000706077221 */ /* 0x000fc80000000000 */
[----:B---3--:R-:W-:-:S04]  /*32440*/  FADD R12, R7, R12 ;  /* 0x0000000c070c7221 */ /* 0x008fc80000000000 */
[----:B------:R-:W-:-:S04]  /*32450*/  FADD R13, R12, R13 ;  /* 0x0000000d0c0d7221 */ /* 0x000fc80000000000 */
[----:B------:R-:W-:-:S04]  /*32460*/  FADD R14, R13, R14 ;  /* 0x0000000e0d0e7221 */ /* 0x000fc80000000000 */
[----:B------:R-:W-:-:S07]  /*32470*/  FADD R0, R14, R15 ;  /* 0x0000000f0e007221 */ /* 0x000fce0000000000 */
.L_x_3037:
[----:B------:R-:W-:Y:S05]  /*32480*/  BSYNC.RECONVERGENT B0 ;  /* 0x0000000000007941 */ /* 0x000fea0003800200 */
.L_x_2942:
[----:B------:R-:W-:Y:S05]  /*32490*/  @P0 EXIT ;  /* 0x000000000000094d */ /* 0x000fea0003800000 */
[----:B0-----:R-:W0:Y:S01]  /*324a0*/  S2R R5, SR_CTAID.X ;  /* 0x0000000000057919 */ /* 0x001e220000002500 */
[----:B-12---:R-:W0:Y:S02]  /*324b0*/  LDC.64 R2, c[0x0][0x388] ;  /* 0x0000e200ff027b82 */ /* 0x006e240000000a00 */
[----:B0-----:R-:W-:-:S05]  /*324c0*/  IMAD.WIDE.U32 R2, R5, 0x4, R2 ;  /* 0x0000000405027825 */ /* 0x001fca00078e0002 */
[----:B------:R-:W-:Y:S01]  /*324d0*/  STG.E desc[UR6][R2.64], R0 ;  /* 0x0000000002007986 */ /* 0x000fe2000c101906 */
[----:B------:R-:W-:Y:S05]  /*324e0*/  EXIT ;  /* 0x000000000000794d */ /* 0x000fea0003800000 */
        .weak           $__internal_4_$__cuda_sm20_sqrt_rn_f32_slowpath
        .type           $__internal_4_$__cuda_sm20_sqrt_rn_f32_slowpath,@function
        .size           $__internal_4_$__cuda_sm20_sqrt_rn_f32_slowpath,($__internal_5_$__cuda_sm3x_div_rn_noftz_f32_slowpath - $__internal_4_$__cuda_sm20_sqrt_rn_f32_slowpath)
$__internal_4_$__cuda_sm20_sqrt_rn_f32_slowpath:
        /* <DEDUP_REMOVED lines=19> */
.L_x_4342:
[----:B------:R-:W-:Y:S01]  /*32620*/  HFMA2 R15, -RZ, RZ, 0, 0 ;  /* 0x00000000ff0f7431 */ /* 0x000fe200000001ff */
[----:B------:R-:W-:Y:S02]  /*32630*/  MOV R14, R2 ;  /* 0x00000002000e7202 */ /* 0x000fe40000000f00 */
[----:B------:R-:W-:Y:S02]  /*32640*/  MOV R0, R7 ;  /* 0x0000000700007202 */ /* 0x000fe40000000f00 */
[----:B------:R-:W-:Y:S05]  /*32650*/  RET.REL.NODEC R14 `(_ZN3cub18CUB_300001_SM_10006detail6reduce18DeviceReduceKernelINS2_10policy_hubIfjN4cuda3std3__44plusIfEEE10Policy1000EN6thrust24THRUST_300001_SM_1000_NS6detail15normal_iteratorINSD_10device_ptrI6float2EEEEjS9_f27Point_To_Trajectory_FunctorEEvT0_PT3_T1_NS0_13GridEvenShareISO_EET2_T4_) ;  /* 0xfffffcd80e687950 */ /* 0x000fea0003c3ffff */
        .weak           $__internal_5_$__cuda_sm3x_div_rn_noftz_f32_slowpath
        .type           $__internal_5_$__cuda_sm3x_div_rn_noftz_f32_slowpath,@function
        .size           $__internal_5_$__cuda_sm3x_div_rn_noftz_f32_slowpath,(.L_x_5775 - $__internal_5_$__cuda_sm3x_div_rn_noftz_f32_slowpath)
$__internal_5_$__cuda_sm3x_div_rn_noftz_f32_slowpath:
        /* <DEDUP_REMOVED lines=34> */
.L_x_4344:
        /* <DEDUP_REMOVED lines=51> */
.L_x_4351:
[----:B------:R-:W-:-:S04]  /*32bb0*/  LOP3.LUT R2, R2, 0x80000000, RZ, 0xc0, !PT ;  /* 0x8000000002027812 */ /* 0x000fc800078ec0ff */
[----:B------:R-:W-:Y:S01]  /*32bc0*/  LOP3.LUT R2, R2, 0x7f800000, RZ, 0xfc, !PT ;  /* 0x7f80000002027812 */ /* 0x000fe200078efcff */
[----:B------:R-:W-:Y:S06]  /*32bd0*/  BRA `(.L_x_4352) ;  /* 0x0000000000047947 */ /* 0x000fec0003800000 */
.L_x_4350:
[----:B------:R-:W-:-:S07]  /*32be0*/  LEA R2, R32, R2, 0x17 ;  /* 0x0000000220027211 */ /* 0x000fce00078eb8ff */
.L_x_4352:
[----:B------:R-:W-:Y:S05]  /*32bf0*/  BSYNC.RECONVERGENT B3 ;  /* 0x0000000000037941 */ /* 0x000fea0003800200 */
.L_x_4349:
[----:B------:R-:W-:Y:S01]  /*32c00*/  MOV R0, R2 ;  /* 0x0000000200007202 */ /* 0x000fe20000000f00 */
[----:B------:R-:W-:Y:S06]  /*32c10*/  BRA `(.L_x_4353) ;  /* 0x0000000000207947 */ /* 0x000fec0003800000 */
.L_x_4348:
[----:B------:R-:W-:-:S04]  /*32c20*/  LOP3.LUT R0, R0, 0x80000000, R2, 0x48, !PT ;  /* 0x8000000000007812 */ /* 0x000fc800078e4802 */
[----:B------:R-:W-:Y:S01]  /*32c30*/  LOP3.LUT R0, R0, 0x7f800000, RZ, 0xfc, !PT ;  /* 0x7f80000000007812 */ /* 0x000fe200078efcff */
[----:B------:R-:W-:Y:S06]  /*32c40*/  BRA `(.L_x_4353) ;  /* 0x0000000000147947 */ /* 0x000fec0003800000 */
.L_x_4347:
[----:B------:R-:W-:Y:S01]  /*32c50*/  LOP3.LUT R0, R0, 0x80000000, R2, 0x48, !PT ;  /* 0x8000000000007812 */ /* 0x000fe200078e4802 */
[----:B------:R-:W-:Y:S06]  /*32c60*/  BRA `(.L_x_4353) ;  /* 0x00000000000c7947 */ /* 0x000fec0003800000 */
.L_x_4346:
[----:B------:R-:W0:Y:S01]  /*32c70*/  MUFU.RSQ R0, -QNAN ;  /* 0xffc0000000007908 */ /* 0x000e220000001400 */
[----:B------:R-:W-:Y:S05]  /*32c80*/  BRA `(.L_x_4353) ;  /* 0x0000000000047947 */ /* 0x000fea0003800000 */
.L_x_4345:
[----:B------:R-:W-:-:S07]  /*32c90*/  FADD.FTZ R0, R2, R0 ;  /* 0x0000000002007221 */ /* 0x000fce0000010000 */
.L_x_4353:
[----:B------:R-:W-:Y:S05]  /*32ca0*/  BSYNC.RECONVERGENT B2 ;  /* 0x0000000000027941 */ /* 0x000fea0003800200 */
.L_x_4343:
[----:B------:R-:W-:Y:S01]  /*32cb0*/  HFMA2 R17, -RZ, RZ, 0, 0 ;  /* 0x00000000ff117431 */ /* 0x000fe200000001ff */
[----:B------:R-:W-:-:S04]  /*32cc0*/  MOV R16, R7 ;  /* 0x0000000700107202 */ /* 0x000fc80000000f00 */
[----:B0-----:R-:W-:Y:S05]  /*32cd0*/  RET.REL.NODEC R16 `(_ZN3cub18CUB_300001_SM_10006detail6reduce18DeviceReduceKernelINS2_10policy_hubIfjN4cuda3std3__44plusIfEEE10Policy1000EN6thrust24THRUST_300001_SM_1000_NS6detail15normal_iteratorINSD_10device_ptrI6float2EEEEjS9_f27Point_To_Trajectory_FunctorEEvT0_PT3_T1_NS0_13GridEvenShareISO_EET2_T4_) ;  /* 0xfffffcd010c87950 */ /* 0x001fea0003c3ffff */
.L_x_4354:
        /* <DEDUP_REMOVED lines=10> */
.L_x_5775:


//--------------------- .text._ZN3cub18CUB_300001_SM_10006detail6reduce28DeviceReduceSingleTileKernelINS2_10policy_hubIfjN4cuda3std3__44plusIfEEE10Policy1000EN6thrust24THRUST_300001_SM_1000_NS6detail15normal_iteratorINSD_10device_ptrI6float2EEEEPfjS9_ff27Point_To_Trajectory_FunctorEEvT0_T1_T2_T3_T4_T6_ --------------------------
	.section	.text._ZN3cub18CUB_300001_SM_10006detail6reduce28DeviceReduceSingleTileKernelINS2_10policy_hubIfjN4cuda3std3__44plusIfEEE10Policy1000EN6thrust24THRUST_300001_SM_1000_NS6detail15normal_iteratorINSD_10device_ptrI6float2EEEEPfjS9_ff27Point_To_Trajectory_FunctorEEvT0_T1_T2_T3_T4_T6_,"ax",@progbits
	.align	128
        .global         _ZN3cub18CUB_300001_SM_10006detail6reduce28DeviceReduceSingleTileKernelINS2_10policy_hubIfjN4cuda3std3__44plusIfEEE10Policy1000EN6thrust24THRUST_300001_SM_1000_NS6detail15normal_iteratorINSD_10device_ptrI6float2EEEEPfjS9_ff27Point_To_Trajectory_FunctorEEvT0_T1_T2_T3_T4_T6_
        .type           _ZN3cub18CUB_300001_SM_10006detail6reduce28DeviceReduceSingleTileKernelINS2_10policy_hubIfjN4cuda3std3__44plusIfEEE10Policy1000EN6thrust24THRUST_300001_SM_1000_NS6detail15normal_iteratorINSD_10device_ptrI6float2EEEEPfjS9_ff27Point_To_Trajectory_FunctorEEvT0_T1_T2_T3_T4_T6_,@function
        .size           _ZN3cub18CUB_300001_SM_10006detail6reduce28DeviceReduceSingleTileKernelINS2_10policy_hubIfjN4cuda3std3__44plusIfEEE10Policy1000EN6thrust24THRUST_300001_SM_1000_NS6detail15normal_iteratorINSD_10device_ptrI6float2EEEEPfjS9_ff27Point_To_Trajectory_FunctorEEvT0_T1_T2_T3_T4_T6_,(.L_x_5777 - _ZN3cub18CUB_300001_SM_10006detail6reduce28DeviceReduceSingleTileKernelINS2_10policy_hubIfjN4cuda3std3__44plusIfEEE10Policy1000EN6thrust24THRUST_300001_SM_1000_NS6detail15normal_iteratorINSD_10device_ptrI6float2EEEEPfjS9_ff27Point_To_Trajectory_FunctorEEvT0_T1_T2_T3_T4_T6_)
        .other          _ZN3cub18CUB_300001_SM_10006detail6reduce28DeviceReduceSingleTileKernelINS2_10policy_hubIfjN4cuda3std3__44plusIfEEE10Policy1000EN6thrust24THRUST_300001_SM_1000_NS6detail15normal_iteratorINSD_10device_ptrI6float2EEEEPfjS9_ff27Point_To_Trajectory_FunctorEEvT0_T1_T2_T3_T4_T6_,@"STO_CUDA_ENTRY STV_DEFAULT"
_ZN3cub18CUB_300001_SM_10006detail6reduce28DeviceReduceSingleTileKernelINS2_10policy_hubIfjN4cuda3std3__44plusIfEEE10Policy1000EN6thrust24THRUST_300001_SM_1000_NS6detail15normal_iteratorINSD_10device_ptrI6float2EEEEPfjS9_ff27Point_To_Trajectory_FunctorEEvT0_T1_T2_T3_T4_T6_:
.text._ZN3cub18CUB_300001_SM_10006detail6reduce28DeviceReduceSingleTileKernelINS2_10policy_hubIfjN4cuda3std3__44plusIfEEE10Policy1000EN6thrust24THRUST_300001_SM_1000_NS6detail15normal_iteratorINSD_10device_ptrI6float2EEEEPfjS9_ff27Point_To_Trajectory_FunctorEEvT0_T1_T2_T3_T4_T6_:
[----:B------:R-:W-:Y:S01]  /*0000*/  LDC R1, c[0x0][0x37c] ;  /* 0x0000df00ff017b82 */ /* 0x000fe20000000800 */
[----:B------:R-:W0:Y:S01]  /*0010*/  LDCU UR4, c[0x0][0x390] ;  /* 0x00007200ff0477ac */ /* 0x000e220008000800 */
[----:B------:R-:W1:Y:S01]  /*0020*/  LDCU.64 UR6, c[0x0][0x358] ;  /* 0x00006b00ff0677ac */ /* 0x000e620008000a00 */
[----:B0-----:R-:W-:-:S09]  /*0030*/  UISETP.NE.AND UP0, UPT, UR4, URZ, UPT ;  /* 0x000000ff0400728c */ /* 0x001fd2000bf05270 */
        /* <DEDUP_REMOVED lines=8> */
.L_x_4355:
[----:B------:R-:W-:Y:S01]  /*00c0*/  UISETP.GT.U32.AND UP0, UPT, UR4, 0x1fff, UPT ;  /* 0x00001fff0400788c */ /* 0x000fe2000bf04070 */
[----:B------:R-:W-:Y:S08]  /*00d0*/  BSSY.RECONVERGENT B0, `(.L_x_4356) ;  /* 0x0003217000007945 */ /* 0x000ff00003800200 */
        /* <DEDUP_REMOVED lines=24> */
.L_x_4382:
        /* <DEDUP_REMOVED lines=25> */
[----:B------:R-:W-:Y:S05]  /*03f0*/  CALL.REL.NOINC `($__internal_7_$__cuda_sm3x_div_rn_noftz_f32_slowpath) ;  /* 0x0000032000047944 */ /* 0x000fea0003c00000 */
.L_x_4363:
[----:B------:R-:W-:Y:S05]  /*0400*/  BSYNC.RECONVERGENT B4 ;  /* 0x0000000000047941 */ /* 0x000fea0003800200 */
.L_x_4362:
        /* <DEDUP_REMOVED lines=14> */
[----:B------:R-:W-:Y:S05]  /*04f0*/  CALL.REL.NOINC `($__internal_6_$__cuda_sm20_sqrt_rn_f32_slowpath) ;  /* 0x0000031c006c7944 */ /* 0x000fea0003c00000 */
[----:B------:R-:W-:Y:S05]  /*0500*/  BRA `(.L_x_4366) ;  /* 0x0000000000107947 */ /* 0x000fea0003800000 */
.L_x_4365:
[----:B------:R-:W-:Y:S01]  /*0510*/  FMUL.FTZ R9, R24, R3 ;  /* 0x0000000318097220 */ /* 0x000fe20000410000 */
[----:B------:R-:W-:-:S03]  /*0520*/  FMUL.FTZ R2, R3, 0.5 ;  /* 0x3f00000003027820 */ /* 0x000fc60000410000 */
[----:B------:R-:W-:-:S04]  /*0530*/  FFMA R0, -R9, R9, R24 ;  /* 0x0000000909007223 */ /* 0x000fc80000000118 */
[----:B------:R-:W-:-:S07]  /*0540*/  FFMA R9, R0, R2, R9 ;  /* 0x0000000200097223 */ /* 0x000fce0000000009 */
.L_x_4366:
[----:B------:R-:W-:Y:S05]  /*0550*/  BSYNC.RECONVERGENT B2 ;  /* 0x0000000000027941 */ /* 0x000fea0003800200 */
.L_x_4364:
        /* <DEDUP_REMOVED lines=24> */
.L_x_4368:
[----:B------:R-:W-:Y:S05]  /*06e0*/  BSYNC.RECONVERGENT B4 ;  /* 0x0000000000047941 */ /* 0x000fea0003800200 */
.L_x_4367:
        /* <DEDUP_REMOVED lines=16> */
.L_x_4370:
[----:B------:R-:W-:Y:S01]  /*07f0*/  FMUL.FTZ R9, R24, R3 ;  /* 0x0000000318097220 */ /* 0x000fe20000410000 */
[----:B------:R-:W-:-:S03]  /*0800*/  FMUL.FTZ R2, R3, 0.5 ;  /* 0x3f00000003027820 */ /* 0x000fc60000410000 */
[----:B------:R-:W-:-:S04]  /*0810*/  FFMA R0, -R9, R9, R24 ;  /* 0x0000000909007223 */ /* 0x000fc80000000118 */
[----:B------:R-:W-:-:S07]  /*0820*/  FFMA R9, R0, R2, R9 ;  /* 0x0000000200097223 */ /* 0x000fce0000000009 */
.L_x_4371:
[----:B------:R-:W-:Y:S05]  /*0830*/  BSYNC.RECONVERGENT B2 ;  /* 0x0000000000027941 */ /* 0x000fea0003800200 */
.L_x_4369:
        /* <DEDUP_REMOVED lines=24> */
.L_x_4373:
[----:B------:R-:W-:Y:S05]  /*09c0*/  BSYNC.RECONVERGENT B4 ;  /* 0x0000000000047941 */ /* 0x000fea0003800200 */
.L_x_4372:
        /* <DEDUP_REMOVED lines=16> */
.L_x_4375:
[----:B------:R-:W-:Y:S01]  /*0ad0*/  FMUL.FTZ R9, R24, R3 ;  /* 0x0000000318097220 */ /* 0x000fe20000410000 */
[----:B------:R-:W-:-:S03]  /*0ae0*/  FMUL.FTZ R2, R3, 0.5 ;  /* 0x3f00000003027820 */ /* 0x000fc60000410000 */
[----:B------:R-:W-:-:S04]  /*0af0*/  FFMA R0, -R9, R9, R24 ;  /* 0x0000000909007223 */ /* 0x000fc80000000118 */
[----:B------:R-:W-:-:S07]  /*0b00*/  FFMA R9, R0, R2, R9 ;  /* 0x0000000200097223 */ /* 0x000fce0000000009 */
.L_x_4376:
[----:B------:R-:W-:Y:S05]  /*0b10*/  BSYNC.RECONVERGENT B2 ;  /* 0x0000000000027941 */ /* 0x000fea0003800200 */
.L_x_4374:
        /* <DEDUP_REMOVED lines=24> */
.L_x_4378:
[----:B------:R-:W-:Y:S05]  /*0ca0*/  BSYNC.RECONVERGENT B4 ;  /* 0x0000000000047941 */ /* 0x000fea0003800200 */
.L_x_4377:
        /* <DEDUP_REMOVED lines=16> */
.L_x_4380:
[----:B------:R-:W-:Y:S01]  /*0db0*/  FMUL.FTZ R9, R24, R3 ;  /* 0x0000000318097220 */ /* 0x000fe20000410000 */
[----:B------:R-:W-:-:S03]  /*0dc0*/  FMUL.FTZ R2, R3, 0.5 ;  /* 0x3f00000003027820 */ /* 0x000fc60000410000 */
[----:B------:R-:W-:-:S04]  /*0dd0*/  FFMA R0, -R9, R9, R24 ;  /* 0x0000000909007223 */ /* 0x000fc80000000118 */
[----:B------:R-:W-:-:S07]  /*0de0*/  FFMA R9, R0, R2, R9 ;  /* 0x0000000200097223 */ /* 0x000fce0000000009 */
.L_x_4381:
[----:B------:R-:W-:Y:S05]  /*0df0*/  BSYNC.RECONVERGENT B2 ;  /* 0x0000000000027941 */ /* 0x000fea0003800200 */
.L_x_4379:
[----:B------:R-:W-:-:S04]  /*0e00*/  FSETP.GEU.AND P0, PT, R9, R16, PT ;  /* 0x000000100900720b */ /* 0x000fc80003f0e000 */
[----:B------:R-:W-:Y:S01]  /*0e10*/  FSEL R16, R9, R16, !P0 ;  /* 0x0000001009107208 */ /* 0x000fe20004000000 */
[----:B------:R-:W-:Y:S08]  /*0e20*/  @P3 BRA `(.L_x_4382) ;  /* 0xfffffff4000c3947 */ /* 0x000ff0000383ffff */
.L_x_4361:
        /* <DEDUP_REMOVED lines=29> */
.L_x_4385:
[----:B------:R-:W-:Y:S05]  /*1000*/  BSYNC.RECONVERGENT B4 ;  /* 0x0000000000047941 */ /* 0x000fea0003800200 */
.L_x_4384:
        /* <DEDUP_REMOVED lines=16> */
.L_x_4387:
[----:B------:R-:W-:Y:S01]  /*1110*/  FMUL.FTZ R9, R20, R3 ;  /* 0x0000000314097220 */ /* 0x000fe20000410000 */
[----:B------:R-:W-:-:S03]  /*1120*/  FMUL.FTZ R2, R3, 0.5 ;  /* 0x3f00000003027820 */ /* 0x000fc60000410000 */
[----:B------:R-:W-:-:S04]  /*1130*/  FFMA R0, -R9, R9, R20 ;  /* 0x0000000909007223 */ /* 0x000fc80000000114 */
[----:B------:R-:W-:-:S07]  /*1140*/  FFMA R9, R0, R2, R9 ;  /* 0x0000000200097223 */ /* 0x000fce0000000009 */
.L_x_4388:
[----:B------:R-:W-:Y:S05]  /*1150*/  BSYNC.RECONVERGENT B2 ;  /* 0x0000000000027941 */ /* 0x000fea0003800200 */
.L_x_4386:
        /* <DEDUP_REMOVED lines=27> */
.L_x_4390:
[----:B------:R-:W-:Y:S05]  /*1310*/  BSYNC.RECONVERGENT B4 ;  /* 0x0000000000047941 */ /* 0x000fea0003800200 */
.L_x_4389:
        /* <DEDUP_REMOVED lines=16> */
.L_x_4392:
[----:B------:R-:W-:Y:S01]  /*1420*/  FMUL.FTZ R9, R20, R3 ;  /* 0x0000000314097220 */ /* 0x000fe20000410000 */
[----:B------:R-:W-:-:S03]  /*1430*/  FMUL.FTZ R2, R3, 0.5 ;  /* 0x3f00000003027820 */ /* 0x000fc60000410000 */
[----:B------:R-:W-:-:S04]  /*1440*/  FFMA R0, -R9, R9, R20 ;  /* 0x0000000909007223 */ /* 0x000fc80000000114 */
[----:B------:R-:W-:-:S07]  /*1450*/  FFMA R9, R0, R2, R9 ;  /* 0x0000000200097223 */ /* 0x000fce0000000009 */
.L_x_4393:
[----:B------:R-:W-:Y:S05]  /*1460*/  BSYNC.RECONVERGENT B2 ;  /* 0x0000000000027941 */ /* 0x000fea0003800200 */
.L_x_4391:
[----:B------:R-:W-:Y:S02]  /*1470*/  FSETP.GEU.AND P0, PT, R9, R16, PT ;  /* 0x000000100900720b */ /* 0x000fe40003f0e000 */
[----:B------:R-:W-:Y:S02]  /*1480*/  IADD3 R17, PT, PT, -R17, R18, RZ ;  /* 0x0000001211117210 */ /* 0x000fe40007ffe1ff */
[----:B------:R-:W-:-:S09]  /*1490*/  FSEL R16, R9, R16, !P0 ;  /* 0x0000001009107208 */ /* 0x000fd20004000000 */
.L_x_4383:
        /* <DEDUP_REMOVED lines=29> */
.L_x_4395:
[----:B------:R-:W-:Y:S05]  /*1670*/  BSYNC.RECONVERGENT B4 ;  /* 0x0000000000047941 */ /* 0x000fea0003800200 */
.L_x_4394:
        /* <DEDUP_REMOVED lines=16> */
.L_x_4397:
[----:B------:R-:W-:Y:S01]  /*1780*/  FMUL.FTZ R9, R18, R3 ;  /* 0x0000000312097220 */ /* 0x000fe20000410000 */
[----:B------:R-:W-:-:S03]  /*1790*/  FMUL.FTZ R2, R3, 0.5 ;  /* 0x3f00000003027820 */ /* 0x000fc60000410000 */
[----:B------:R-:W-:-:S04]  /*17a0*/  FFMA R0, -R9, R9, R18 ;  /* 0x0000000909007223 */ /* 0x000fc80000000112 */
[----:B------:R-:W-:-:S07]  /*17b0*/  FFMA R9, R0, R2, R9 ;  /* 0x0000000200097223 */ /* 0x000fce0000000009 */
.L_x_4398:
[----:B------:R-:W-:Y:S05]  /*17c0*/  BSYNC.RECONVERGENT B2 ;  /* 0x0000000000027941 */ /* 0x000fea0003800200 */
.L_x_4396:
[----:B------:R-:W-:-:S04]  /*17d0*/  FSETP.GEU.AND P0, PT, R9, R16, PT ;  /* 0x000000100900720b */ /* 0x000fc80003f0e000 */
[----:B------:R-:W-:-:S09]  /*17e0*/  FSEL R16, R9, R16, !P0 ;  /* 0x0000001009107208 */ /* 0x000fd20004000000 */
.L_x_4360:
[----:B------:R-:W-:-:S07]  /*17f0*/  IADD3 R23, PT, PT, R15, 0x200, RZ ;  /* 0x000002000f177810 */ /* 0x000fce0007ffe0ff */
.L_x_4359:
[----:B------:R-:W-:Y:S05]  /*1800*/  BSYNC.RECONVERGENT B1 ;  /* 0x0000000000017941 */ /* 0x000fea0003800200 */
.L_x_4358:
        /* <DEDUP_REMOVED lines=15> */
.L_x_4441:
[----:B-----5:R-:W0:Y:S02]  /*1900*/  LDC.64 R6, c[0x0][0x380] ;  /* 0x0000e000ff067b82 */ /* 0x020e240000000a00 */
        /* <DEDUP_REMOVED lines=10> */
.L_x_4423:
        /* <DEDUP_REMOVED lines=24> */
.L_x_4404:
[----:B------:R-:W-:Y:S05]  /*1b30*/  BSYNC.RECONVERGENT B4 ;  /* 0x0000000000047941 */ /* 0x000fea0003800200 */
.L_x_4403:
        /* <DEDUP_REMOVED lines=16> */
.L_x_4406:
[----:B------:R-:W-:Y:S01]  /*1c40*/  FMUL.FTZ R9, R28, R3 ;  /* 0x000000031c097220 */ /* 0x000fe20000410000 */
[----:B------:R-:W-:-:S03]  /*1c50*/  FMUL.FTZ R2, R3, 0.5 ;  /* 0x3f00000003027820 */ /* 0x000fc60000410000 */
[----:B------:R-:W-:-:S04]  /*1c60*/  FFMA R0, -R9, R9, R28 ;  /* 0x0000000909007223 */ /* 0x000fc8000000011c */
[----:B------:R-:W-:-:S07]  /*1c70*/  FFMA R9, R0, R2, R9 ;  /* 0x0000000200097223 */ /* 0x000fce0000000009 */
.L_x_4407:
[----:B------:R-:W-:Y:S05]  /*1c80*/  BSYNC.RECONVERGENT B2 ;  /* 0x0000000000027941 */ /* 0x000fea0003800200 */
.L_x_4405:
        /* <DEDUP_REMOVED lines=24> */
.L_x_4409:
[----:B------:R-:W-:Y:S05]  /*1e10*/  BSYNC.RECONVERGENT B4 ;  /* 0x0000000000047941 */ /* 0x000fea0003800200 */
.L_x_4408:
        /* <DEDUP_REMOVED lines=16> */
.L_x_4411:
[----:B------:R-:W-:Y:S01]  /*1f20*/  FMUL.FTZ R9, R28, R3 ;  /* 0x000000031c097220 */ /* 0x000fe20000410000 */
[----:B------:R-:W-:-:S03]  /*1f30*/  FMUL.FTZ R2, R3, 0.5 ;  /* 0x3f00000003027820 */ /* 0x000fc60000410000 */
[----:B------:R-:W-:-:S04]  /*1f40*/  FFMA R0, -R9, R9, R28 ;  /* 0x0000000909007223 */ /* 0x000fc8000000011c */
[----:B------:R-:W-:-:S07]  /*1f50*/  FFMA R9, R0, R2, R9 ;  /* 0x0000000200097223 */ /* 0x000fce0000000009 */
.L_x_4412:
[----:B------:R-:W-:Y:S05]  /*1f60*/  BSYNC.RECONVERGENT B2 ;  /* 0x0000000000027941 */ /* 0x000fea0003800200 */
.L_x_4410:
        /* <DEDUP_REMOVED lines=24> */
.L_x_4414:
[----:B------:R-:W-:Y:S05]  /*20f0*/  BSYNC.RECONVERGENT B4 ;  /* 0x0000000000047941 */ /* 0x000fea0003800200 */
.L_x_4413:
        /* <DEDUP_REMOVED lines=16> */
.L_x_4416:
[----:B------:R-:W-:Y:S01]  /*2200*/  FMUL.FTZ R9, R28, R3 ;  /* 0x000000031c097220 */ /* 0x000fe20000410000 */
[----:B------:R-:W-:-:S03]  /*2210*/  FMUL.FTZ R2, R3, 0.5 ;  /* 0x3f00000003027820 */ /* 0x000fc60000410000 */
[----:B------:R-:W-:-:S04]  /*2220*/  FFMA R0, -R9, R9, R28 ;  /* 0x0000000909007223 */ /* 0x000fc8000000011c */
[----:B------:R-:W-:-:S07]  /*2230*/  FFMA R9, R0, R2, R9 ;  /* 0x0000000200097223 */ /* 0x000fce0000000009 */
.L_x_4417:
[----:B------:R-:W-:Y:S05]  /*2240*/  BSYNC.RECONVERGENT B2 ;  /* 0x0000000000027941 */ /* 0x000fea0003800200 */
.L_x_4415:
        /* <DEDUP_REMOVED lines=24> */
.L_x_4419:
[----:B------:R-:W-:Y:S05]  /*23d0*/  BSYNC.RECONVERGENT B4 ;  /* 0x0000000000047941 */ /* 0x000fea0003800200 */
.L_x_4418:
        /* <DEDUP_REMOVED lines=16> */
.L_x_4421:
[----:B------:R-:W-:Y:S01]  /*24e0*/  FMUL.FTZ R9, R28, R3 ;  /* 0x000000031c097220 */ /* 0x000fe20000410000 */
[----:B------:R-:W-:-:S03]  /*24f0*/  FMUL.FTZ R2, R3, 0.5 ;  /* 0x3f00000003027820 */ /* 0x000fc60000410000 */
[----:B------:R-:W-:-:S04]  /*2500*/  FFMA R0, -R9, R9, R28 ;  /* 0x0000000909007223 */ /* 0x000fc8000000011c */
[----:B------:R-:W-:-:S07]  /*2510*/  FFMA R9, R0, R2, R9 ;  /* 0x0000000200097223 */ /* 0x000fce0000000009 */
.L_x_4422:
[----:B------:R-:W-:Y:S05]  /*2520*/  BSYNC.RECONVERGENT B2 ;  /* 0x0000000000027941 */ /* 0x000fea0003800200 */
.L_x_4420:
[CC--:B------:R-:W-:Y:S02]  /*2530*/  FSETP.GEU.AND P0, PT, R9.reuse, R25.reuse, PT ;  /* 0x000000190900720b */ /* 0x0c0fe40003f0e000 */
[----:B------:R-:W-:Y:S02]  /*2540*/  IADD3 R26, P1, PT, R26, 0x40, RZ ;  /* 0x000000401a1a7810 */ /* 0x000fe40007f3e0ff */
[----:B------:R-:W-:Y:S02]  /*2550*/  FSEL R25, R9, R25, !P0 ;  /* 0x0000001909197208 */ /* 0x000fe40004000000 */
[----:B------:R-:W-:Y:S01]  /*2560*/  IADD3.X R27, PT, PT, RZ, R27, RZ, P1, !PT ;  /* 0x0000001bff1b7210 */ /* 0x000fe20000ffe4ff */
[----:B------:R-:W-:Y:S08]  /*2570*/  @P3 BRA `(.L_x_4423) ;  /* 0xfffffff4000c3947 */ /* 0x000ff0000383ffff */
[----:B------:R-:W-:-:S07]  /*2580*/  MOV R24, R17 ;  /* 0x0000001100187202 */ /* 0x000fce0000000f00 */
.L_x_4402:
        /* <DEDUP_REMOVED lines=29> */
.L_x_4427:
[----:B------:R-:W-:Y:S05]  /*2760*/  BSYNC.RECONVERGENT B4 ;  /* 0x0000000000047941 */ /* 0x000fea0003800200 */
.L_x_4426:
        /* <DEDUP_REMOVED lines=16> */
.L_x_4429:
[----:B------:R-:W-:Y:S01]  /*2870*/  FMUL.FTZ R9, R26, R3 ;  /* 0x000000031a097220 */ /* 0x000fe20000410000 */
[----:B------:R-:W-:-:S03]  /*2880*/  FMUL.FTZ R2, R3, 0.5 ;  /* 0x3f00000003027820 */ /* 0x000fc60000410000 */
[----:B------:R-:W-:-:S04]  /*2890*/  FFMA R0, -R9, R9, R26 ;  /* 0x0000000909007223 */ /* 0x000fc8000000011a */
[----:B------:R-:W-:-:S07]  /*28a0*/  FFMA R9, R0, R2, R9 ;  /* 0x0000000200097223 */ /* 0x000fce0000000009 */
.L_x_4430:
[----:B------:R-:W-:Y:S05]  /*28b0*/  BSYNC.RECONVERGENT B2 ;  /* 0x0000000000027941 */ /* 0x000fea0003800200 */
.L_x_4428:
        /* <DEDUP_REMOVED lines=27> */
.L_x_4432:
[----:B------:R-:W-:Y:S05]  /*2a70*/  BSYNC.RECONVERGENT B4 ;  /* 0x0000000000047941 */ /* 0x000fea0003800200 */
.L_x_4431:
        /* <DEDUP_REMOVED lines=16> */
.L_x_4434:
[----:B------:R-:W-:Y:S01]  /*2b80*/  FMUL.FTZ R9, R26, R3 ;  /* 0x000000031a097220 */ /* 0x000fe20000410000 */
[----:B------:R-:W-:-:S03]  /*2b90*/  FMUL.FTZ R2, R3, 0.5 ;  /* 0x3f00000003027820 */ /* 0x000fc60000410000 */
[----:B------:R-:W-:-:S04]  /*2ba0*/  FFMA R0, -R9, R9, R26 ;  /* 0x0000000909007223 */ /* 0x000fc8000000011a */
[----:B------:R-:W-:-:S07]  /*2bb0*/  FFMA R9, R0, R2, R9 ;  /* 0x0000000200097223 */ /* 0x000fce0000000009 */
.L_x_4435:
[----:B------:R-:W-:Y:S05]  /*2bc0*/  BSYNC.RECONVERGENT B2 ;  /* 0x0000000000027941 */ /* 0x000fea0003800200 */
.L_x_4433:
[C---:B------:R-:W-:Y:S02]  /*2bd0*/  FSETP.GEU.AND P0, PT, R9.reuse, R25, PT ;  /* 0x000000190900720b */ /* 0x040fe40003f0e000 */
[----:B------:R-:W-:Y:S02]  /*2be0*/  IADD3 R24, PT, PT, -R24, R27, RZ ;  /* 0x0000001b18187210 */ /* 0x000fe40007ffe1ff */
[----:B------:R-:W-:-:S09]  /*2bf0*/  FSEL R25, R9, R25, !P0 ;  /* 0x0000001909197208 */ /* 0x000fd20004000000 */
.L_x_4425:
        /* <DEDUP_REMOVED lines=28> */
.L_x_4437:
[----:B------:R-:W-:Y:S05]  /*2dc0*/  BSYNC.RECONVERGENT B4 ;  /* 0x0000000000047941 */ /* 0x000fea0003800200 */
.L_x_4436:
        /* <DEDUP_REMOVED lines=16> */
.L_x_4439:
[----:B------:R-:W-:Y:S01]  /*2ed0*/  FMUL.FTZ R9, R24, R3 ;  /* 0x0000000318097220 */ /* 0x000fe20000410000 */
[----:B------:R-:W-:-:S03]  /*2ee0*/  FMUL.FTZ R2, R3, 0.5 ;  /* 0x3f00000003027820 */ /* 0x000fc60000410000 */
[----:B------:R-:W-:-:S04]  /*2ef0*/  FFMA R0, -R9, R9, R24 ;  /* 0x0000000909007223 */ /* 0x000fc80000000118 */
[----:B------:R-:W-:-:S07]  /*2f00*/  FFMA R9, R0, R2, R9 ;  /* 0x0000000200097223 */ /* 0x000fce0000000009 */
.L_x_4440:
[----:B------:R-:W-:Y:S05]  /*2f10*/  BSYNC.RECONVERGENT B2 ;  /* 0x0000000000027941 */ /* 0x000fea0003800200 */
.L_x_4438:
[----:B------:R-:W-:-:S04]  /*2f20*/  FSETP.GEU.AND P0, PT, R9, R25, PT ;  /* 0x000000190900720b */ /* 0x000fc80003f0e000 */
[----:B------:R-:W-:-:S09]  /*2f30*/  FSEL R25, R9, R25, !P0 ;  /* 0x0000001909197208 */ /* 0x000fd20004000000 */
.L_x_4424:
[----:B------:R-:W0:Y:S01]  /*2f40*/  LDCU UR4, c[0x0][0x390] ;  /* 0x00007200ff0477ac */ /* 0x000e220008000800 */
[----:B------:R-:W-:Y:S01]  /*2f50*/  IADD3 R23, PT, PT, R23, 0x200, RZ ;  /* 0x0000020017177810 */ /* 0x000fe20007ffe0ff */
[----:B------:R-:W-:Y:S01]  /*2f60*/  FADD R16, R16, R25 ;  /* 0x0000001910107221 */ /* 0x000fe20000000000 */
[----:B0-----:R-:W-:-:S04]  /*2f70*/  MOV R0, UR4 ;  /* 0x0000000400007c02 */ /* 0x001fc80008000f00 */
[----:B------:R-:W-:-:S13]  /*2f80*/  ISETP.GE.AND P0, PT, R23, R0, PT ;  /* 0x000000001700720c */ /* 0x000fda0003f06270 */
[----:B------:R-:W-:Y:S05]  /*2f90*/  @!P0 BRA `(.L_x_4441) ;  /* 0xffffffe800588947 */ /* 0x000fea000383ffff */
[----:B------:R-:W-:Y:S05]  /*2fa0*/  BRA `(.L_x_4400) ;  /* 0x0000000400007947 */ /* 0x000fea0003800000 */
.L_x_4401:
        /* <DEDUP_REMOVED lines=10> */
.L_x_4444:
[----:B------:R-:W-:Y:S01]  /*3050*/  IADD3 R3, PT, PT, R3, 0x1, RZ ;  /* 0x0000000103037810 */ /* 0x000fe20007ffe0ff */
[----:B------:R-:W-:Y:S01]  /*3060*/  FADD R16, R16, 3.40282346638528859812e+38 ;  /* 0x7f7fffff10107421 */ /* 0x000fe20000000000 */
[----:B------:R-:W-:Y:S02]  /*3070*/  IADD3 R23, PT, PT, R23, 0x200, RZ ;  /* 0x0000020017177810 */ /* 0x000fe40007ffe0ff */
[----:B------:R-:W-:-:S13]  /*3080*/  ISETP.NE.AND P0, PT, R3, R2, PT ;  /* 0x000000020300720c */ /* 0x000fda0003f05270 */
[----:B------:R-:W-:Y:S05]  /*3090*/  @P0 BRA `(.L_x_4444) ;  /* 0xfffffffc00ec0947 */ /* 0x000fea000383ffff */
.L_x_4443:
[----:B------:R-:W-:Y:S05]  /*30a0*/  BSYNC.RECONVERGENT B2 ;  /* 0x0000000000027941 */ /* 0x000fea0003800200 */
.L_x_4442:
        /* <DEDUP_REMOVED lines=8> */
.L_x_4447:
        /* <DEDUP_REMOVED lines=19> */
.L_x_4446:
[----:B------:R-:W-:Y:S05]  /*3260*/  BSYNC.RECONVERGENT B2 ;  /* 0x0000000000027941 */ /* 0x000fea0003800200 */
.L_x_4445:
        /* <DEDUP_REMOVED lines=14> */
.L_x_4449:
[----:B------:R-:W-:Y:S05]  /*3350*/  BSYNC.RECONVERGENT B2 ;  /* 0x0000000000027941 */ /* 0x000fea0003800200 */
.L_x_4448:
[----:B------:R-:W-:-:S13]  /*3360*/  ISETP.LT.OR P0, PT, R23, R0, P0 ;  /* 0x000000001700720c */ /* 0x000fda0000701670 */
[----:B------:R-:W-:-:S04]  /*3370*/  @P0 FADD R2, R16, 3.40282346638528859812e+38 ;  /* 0x7f7fffff10020421 */ /* 0x000fc80000000000 */
[----:B------:R-:W-:-:S04]  /*3380*/  @P0 FADD R2, R2, 3.40282346638528859812e+38 ;  /* 0x7f7fffff02020421 */ /* 0x000fc80000000000 */
[----:B------:R-:W-:-:S04]  /*3390*/  @P0 FADD R2, R2, 3.40282346638528859812e+38 ;  /* 0x7f7fffff02020421 */ /* 0x000fc80000000000 */
[----:B------:R-:W-:-:S07]  /*33a0*/  @P0 FADD R16, R2, 3.40282346638528859812e+38 ;  /* 0x7f7fffff02100421 */ /* 0x000fce0000000000 */
.L_x_4400:
[----:B------:R-:W-:Y:S05]  /*33b0*/  BSYNC.RECONVERGENT B1 ;  /* 0x0000000000017941 */ /* 0x000fea0003800200 */
.L_x_4399:
[----:B------:R-:W-:-:S13]  /*33c0*/  ISETP.GE.AND P0, PT, R0, 0x200, PT ;  /* 0x000002000000780c */ /* 0x000fda0003f06270 */
[----:B------:R-:W-:Y:S05]  /*33d0*/  @!P0 BRA `(.L_x_4450) ;  /* 0x0000000000d08947 */ /* 0x000fea0003800000 */
[----:B-----5:R-:W0:Y:S01]  /*33e0*/  S2R R6, SR_LANEID ;  /* 0x0000000000067919 */ /* 0x020e220000000000 */
        /* <DEDUP_REMOVED lines=31> */
[----:B------:R-:W0:Y:S04]  /*35e0*/  LDS.128 R16, [UR4+0x10] ;  /* 0x00001004ff107984 */ /* 0x000e280008000c00 */
[----:B------:R-:W2:Y:S04]  /*35f0*/  LDS.128 R12, [UR4+0x20] ;  /* 0x00002004ff0c7984 */ /* 0x000ea80008000c00 */
[----:B-1----:R-:W1:Y:S04]  /*3600*/  LDS.128 R4, [UR4+0x30] ;  /* 0x00003004ff047984 */ /* 0x002e680008000c00 */
[----:B------:R-:W3:Y:S01]  /*3610*/  LDS.128 R8, [UR4+0x40] ;  /* 0x00004004ff087984 */ /* 0x000ee20008000c00 */
[----:B0-----:R-:W-:-:S04]  /*3620*/  FADD R3, R2, R17 ;  /* 0x0000001102037221 */ /* 0x001fc80000000000 */
[----:B------:R-:W-:-:S04]  /*3630*/  FADD R0, R3, R18 ;  /* 0x0000001203007221 */ /* 0x000fc80000000000 */
[----:B------:R-:W-:-:S04]  /*3640*/  FADD R3, R0, R19 ;  /* 0x0000001300037221 */ /* 0x000fc80000000000 */
[----:B--2---:R-:W-:-:S04]  /*3650*/  FADD R12, R3, R12 ;  /* 0x0000000c030c7221 */ /* 0x004fc80000000000 */
        /* <DEDUP_REMOVED lines=12> */
.L_x_4450:
[----:B-----5:R-:W0:Y:S01]  /*3720*/  S2R R6, SR_LANEID ;  /* 0x0000000000067919 */ /* 0x020e220000000000 */
        /* <DEDUP_REMOVED lines=37> */
[----:B------:R-:W1:Y:S01]  /*3980*/  S2UR UR5, SR_CgaCtaId ;  /* 0x00000000000579c3 */ /* 0x000e620000008800 */
[----:B------:R-:W-:Y:S01]  /*3990*/  UMOV UR4, 0x400 ;  /* 0x0000040000047882 */ /* 0x000fe20000000000 */
[C---:B------:R-:W-:Y:S02]  /*39a0*/  ISETP.GT.AND P1, PT, R0.reuse, 0x20, PT ;  /* 0x000000200000780c */ /* 0x040fe40003f24270 */
[C---:B------:R-:W-:Y:S02]  /*39b0*/  ISETP.GT.AND P2, PT, R0.reuse, 0x40, PT ;  /* 0x000000400000780c */ /* 0x040fe40003f44270 */
[C---:B------:R-:W-:Y:S02]  /*39c0*/  ISETP.GT.AND P3, PT, R0.reuse, 0x60, PT ;  /* 0x000000600000780c */ /* 0x040fe40003f64270 */
[C---:B------:R-:W-:Y:S02]  /*39d0*/  ISETP.GT.AND P5, PT, R0.reuse, 0xa0, PT ;  /* 0x000000a00000780c */ /* 0x040fe40003fa4270 */
[----:B------:R-:W-:Y:S01]  /*39e0*/  ISETP.GT.AND P4, PT, R0, 0x100, PT ;  /* 0x000001000000780c */ /* 0x000fe20003f84270 */
[----:B-1----:R-:W-:-:S09]  /*39f0*/  ULEA UR4, UR5, UR4, 0x18 ;  /* 0x0000000405047291 */ /* 0x002fd2000f8ec0ff */
[----:B------:R-:W0:Y:S04]  /*3a00*/  LDS.128 R16, [UR4+0x10] ;  /* 0x00001004ff107984 */ /* 0x000e280008000c00 */
[----:B------:R-:W1:Y:S04]  /*3a10*/  LDS.128 R4, [UR4+0x20] ;  /* 0x00002004ff047984 */ /* 0x000e680008000c00 */
        /* <DEDUP_REMOVED lines=28> */
.L_x_4357:
        /* <DEDUP_REMOVED lines=19> */
.L_x_4474:
        /* <DEDUP_REMOVED lines=26> */
.L_x_4455:
[----:B------:R-:W-:Y:S05]  /*3eb0*/  BSYNC.RECONVERGENT B1 ;  /* 0x0000000000017941 */ /* 0x000fea0003800200 */
.L_x_4454:
        /* <DEDUP_REMOVED lines=16> */
.L_x_4457:
[----:B------:R-:W-:Y:S01]  /*3fc0*/  FMUL.FTZ R9, R24, R3 ;  /* 0x0000000318097220 */ /* 0x000fe20000410000 */
[----:B------:R-:W-:-:S03]  /*3fd0*/  FMUL.FTZ R2, R3, 0.5 ;  /* 0x3f00000003027820 */ /* 0x000fc60000410000 */
[----:B------:R-:W-:-:S04]  /*3fe0*/  FFMA R0, -R9, R9, R24 ;  /* 0x0000000909007223 */ /* 0x000fc80000000118 */
[----:B------:R-:W-:-:S07]  /*3ff0*/  FFMA R9, R0, R2, R9 ;  /* 0x0000000200097223 */ /* 0x000fce0000000009 */
.L_x_4458:
[----:B------:R-:W-:Y:S05]  /*4000*/  BSYNC.RECONVERGENT B1 ;  /* 0x0000000000017941 */ /* 0x000fea0003800200 */
.L_x_4456:
        /* <DEDUP_REMOVED lines=24> */
.L_x_4460:
[----:B------:R-:W-:Y:S05]  /*4190*/  BSYNC.RECONVERGENT B1 ;  /* 0x0000000000017941 */ /* 0x000fea0003800200 */
.L_x_4459:
        /* <DEDUP_REMOVED lines=16> */
.L_x_4462:
[----:B------:R-:W-:Y:S01]  /*42a0*/  FMUL.FTZ R9, R24, R3 ;  /* 0x0000000318097220 */ /* 0x000fe20000410000 */
[----:B------:R-:W-:-:S03]  /*42b0*/  FMUL.FTZ R2, R3, 0.5 ;  /* 0x3f00000003027820 */ /* 0x000fc60000410000 */
[----:B------:R-:W-:-:S04]  /*42c0*/  FFMA R0, -R9, R9, R24 ;  /* 0x0000000909007223 */ /* 0x000fc80000000118 */
[----:B------:R-:W-:-:S07]  /*42d0*/  FFMA R9, R0, R2, R9 ;  /* 0x0000000200097223 */ /* 0x000fce0000000009 */
.L_x_4463:
[----:B------:R-:W-:Y:S05]  /*42e0*/  BSYNC.RECONVERGENT B1 ;  /* 0x0000000000017941 */ /* 0x000fea0003800200 */
.L_x_4461:
        /* <DEDUP_REMOVED lines=24> */
.L_x_4465:
[----:B------:R-:W-:Y:S05]  /*4470*/  BSYNC.RECONVERGENT B1 ;  /* 0x0000000000017941 */ /* 0x000fea0003800200 */
.L_x_4464:
        /* <DEDUP_REMOVED lines=16> */
.L_x_4467:
[----:B------:R-:W-:Y:S01]  /*4580*/  FMUL.FTZ R9, R24, R3 ;  /* 0x0000000318097220 */ /* 0x000fe20000410000 */
[----:B------:R-:W-:-:S03]  /*4590*/  FMUL.FTZ R2, R3, 0.5 ;  /* 0x3f00000003027820 */ /* 0x000fc60000410000 */
[----:B------:R-:W-:-:S04]  /*45a0*/  FFMA R0, -R9, R9, R24 ;  /* 0x0000000909007223 */ /* 0x000fc80000000118 */
[----:B------:R-:W-:-:S07]  /*45b0*/  FFMA R9, R0, R2, R9 ;  /* 0x0000000200097223 */ /* 0x000fce0000000009 */
.L_x_4468:
[----:B------:R-:W-:Y:S05]  /*45c0*/  BSYNC.RECONVERGENT B1 ;  /* 0x0000000000017941 */ /* 0x000fea0003800200 */
.L_x_4466:
        /* <DEDUP_REMOVED lines=24> */
.L_x_4470:
[----:B------:R-:W-:Y:S05]  /*4750*/  BSYNC.RECONVERGENT B1 ;  /* 0x0000000000017941 */ /* 0x000fea0003800200 */
.L_x_4469:
        /* <DEDUP_REMOVED lines=16> */
.L_x_4472:
[----:B------:R-:W-:Y:S01]  /*4860*/  FMUL.FTZ R9, R24, R3 ;  /* 0x0000000318097220 */ /* 0x000fe20000410000 */
[----:B------:R-:W-:-:S03]  /*4870*/  FMUL.FTZ R2, R3, 0.5 ;  /* 0x3f00000003027820 */ /* 0x000fc60000410000 */
[----:B------:R-:W-:-:S04]  /*4880*/  FFMA R0, -R9, R9, R24 ;  /* 0x0000000909007223 */ /* 0x000fc80000000118 */
[----:B------:R-:W-:-:S07]  /*4890*/  FFMA R9, R0, R2, R9 ;  /* 0x0000000200097223 */ /* 0x000fce0000000009 */
.L_x_4473:
[----:B------:R-:W-:Y:S05]  /*48a0*/  BSYNC.RECONVERGENT B1 ;  /* 0x0000000000017941 */ /* 0x000fea0003800200 */
.L_x_4471:
[----:B------:R-:W-:-:S04]  /*48b0*/  FSETP.GEU.AND P0, PT, R9, R16, PT ;  /* 0x000000100900720b */ /* 0x000fc80003f0e000 */
[----:B------:R-:W-:Y:S01]  /*48c0*/  FSEL R16, R9, R16, !P0 ;  /* 0x0000001009107208 */ /* 0x000fe20004000000 */
[----:B------:R-:W-:Y:S08]  /*48d0*/  @P3 BRA `(.L_x_4474) ;  /* 0xfffffff4000c3947 */ /* 0x000ff0000383ffff */
.L_x_4453:
        /* <DEDUP_REMOVED lines=32> */
.L_x_4478:
[----:B------:R-:W-:Y:S05]  /*4ae0*/  BSYNC.RECONVERGENT B1 ;  /* 0x0000000000017941 */ /* 0x000fea0003800200 */
.L_x_4477:
        /* <DEDUP_REMOVED lines=16> */
.L_x_4480:
[----:B------:R-:W-:Y:S01]  /*4bf0*/  FMUL.FTZ R9, R20, R3 ;  /* 0x0000000314097220 */ /* 0x000fe20000410000 */
[----:B------:R-:W-:-:S03]  /*4c00*/  FMUL.FTZ R2, R3, 0.5 ;  /* 0x3f00000003027820 */ /* 0x000fc60000410000 */
[----:B------:R-:W-:-:S04]  /*4c10*/  FFMA R0, -R9, R9, R20 ;  /* 0x0000000909007223 */ /* 0x000fc80000000114 */
[----:B------:R-:W-:-:S07]  /*4c20*/  FFMA R9, R0, R2, R9 ;  /* 0x0000000200097223 */ /* 0x000fce0000000009 */
.L_x_4481:
[----:B------:R-:W-:Y:S05]  /*4c30*/  BSYNC.RECONVERGENT B1 ;  /* 0x0000000000017941 */ /* 0x000fea0003800200 */
.L_x_4479:
        /* <DEDUP_REMOVED lines=27> */
.L_x_4483:
[----:B------:R-:W-:Y:S05]  /*4df0*/  BSYNC.RECONVERGENT B1 ;  /* 0x0000000000017941 */ /* 0x000fea0003800200 */
.L_x_4482:
        /* <DEDUP_REMOVED lines=16> */
.L_x_4485:
[----:B------:R-:W-:Y:S01]  /*4f00*/  FMUL.FTZ R9, R20, R3 ;  /* 0x0000000314097220 */ /* 0x000fe20000410000 */
[----:B------:R-:W-:-:S03]  /*4f10*/  FMUL.FTZ R2, R3, 0.5 ;  /* 0x3f00000003027820 */ /* 0x000fc60000410000 */
[----:B------:R-:W-:-:S04]  /*4f20*/  FFMA R0, -R9, R9, R20 ;  /* 0x0000000909007223 */ /* 0x000fc80000000114 */
[----:B------:R-:W-:-:S07]  /*4f30*/  FFMA R9, R0, R2, R9 ;  /* 0x0000000200097223 */ /* 0x000fce0000000009 */
.L_x_4486:
[----:B------:R-:W-:Y:S05]  /*4f40*/  BSYNC.RECONVERGENT B1 ;  /* 0x0000000000017941 */ /* 0x000fea0003800200 */
.L_x_4484:
[----:B------:R-:W-:Y:S02]  /*4f50*/  FSETP.GEU.AND P0, PT, R9, R16, PT ;  /* 0x000000100900720b */ /* 0x000fe40003f0e000 */
[----:B------:R-:W-:Y:S02]  /*4f60*/  IADD3 R17, PT, PT, -R17, R18, RZ ;  /* 0x0000001211117210 */ /* 0x000fe40007ffe1ff */
[----:B------:R-:W-:-:S09]  /*4f70*/  FSEL R16, R9, R16, !P0 ;  /* 0x0000001009107208 */ /* 0x000fd20004000000 */
.L_x_4476:
        /* <DEDUP_REMOVED lines=29> */
.L_x_4488:
[----:B------:R-:W-:Y:S05]  /*5150*/  BSYNC.RECONVERGENT B1 ;  /* 0x0000000000017941 */ /* 0x000fea0003800200 */
.L_x_4487:
        /* <DEDUP_REMOVED lines=16> */
.L_x_4490:
[----:B------:R-:W-:Y:S01]  /*5260*/  FMUL.FTZ R9, R18, R3 ;  /* 0x0000000312097220 */ /* 0x000fe20000410000 */
[----:B------:R-:W-:-:S03]  /*5270*/  FMUL.FTZ R2, R3, 0.5 ;  /* 0x3f00000003027820 */ /* 0x000fc60000410000 */
[----:B------:R-:W-:-:S04]  /*5280*/  FFMA R0, -R9, R9, R18 ;  /* 0x0000000909007223 */ /* 0x000fc80000000112 */
[----:B------:R-:W-:-:S07]  /*5290*/  FFMA R9, R0, R2, R9 ;  /* 0x0000000200097223 */ /* 0x000fce0000000009 */
.L_x_4491:
[----:B------:R-:W-:Y:S05]  /*52a0*/  BSYNC.RECONVERGENT B1 ;  /* 0x0000000000017941 */ /* 0x000fea0003800200 */
.L_x_4489:
[----:B------:R-:W-:-:S04]  /*52b0*/  FSETP.GEU.AND P0, PT, R9, R16, PT ;  /* 0x000000100900720b */ /* 0x000fc80003f0e000 */
[----:B------:R-:W-:-:S09]  /*52c0*/  FSEL R16, R9, R16, !P0 ;  /* 0x0000001009107208 */ /* 0x000fd20004000000 */
.L_x_4475:
        /* <DEDUP_REMOVED lines=10> */
.L_x_4513:
        /* <DEDUP_REMOVED lines=26> */
.L_x_4494:
[----:B------:R-:W-:Y:S05]  /*5510*/  BSYNC.RECONVERGENT B1 ;  /* 0x0000000000017941 */ /* 0x000fea0003800200 */
.L_x_4493:
        /* <DEDUP_REMOVED lines=16> */
.L_x_4496:
[----:B------:R-:W-:Y:S01]  /*5620*/  FMUL.FTZ R9, R24, R3 ;  /* 0x0000000318097220 */ /* 0x000fe20000410000 */
[----:B------:R-:W-:-:S03]  /*5630*/  FMUL.FTZ R2, R3, 0.5 ;  /* 0x3f00000003027820 */ /* 0x000fc60000410000 */
[----:B------:R-:W-:-:S04]  /*5640*/  FFMA R0, -R9, R9, R24 ;  /* 0x0000000909007223 */ /* 0x000fc80000000118 */
[----:B------:R-:W-:-:S07]  /*5650*/  FFMA R9, R0, R2, R9 ;  /* 0x0000000200097223 */ /* 0x000fce0000000009 */
.L_x_4497:
[----:B------:R-:W-:Y:S05]  /*5660*/  BSYNC.RECONVERGENT B1 ;  /* 0x0000000000017941 */ /* 0x000fea0003800200 */
.L_x_4495:
        /* <DEDUP_REMOVED lines=24> */
.L_x_4499:
[----:B------:R-:W-:Y:S05]  /*57f0*/  BSYNC.RECONVERGENT B1 ;  /* 0x0000000000017941 */ /* 0x000fea0003800200 */
.L_x_4498:
        /* <DEDUP_REMOVED lines=16> */
.L_x_4501:
[----:B------:R-:W-:Y:S01]  /*5900*/  FMUL.FTZ R9, R24, R3 ;  /* 0x0000000318097220 */ /* 0x000fe20000410000 */
[----:B------:R-:W-:-:S03]  /*5910*/  FMUL.FTZ R2, R3, 0.5 ;  /* 0x3f00000003027820 */ /* 0x000fc60000410000 */
[----:B------:R-:W-:-:S04]  /*5920*/  FFMA R0, -R9, R9, R24 ;  /* 0x0000000909007223 */ /* 0x000fc80000000118 */
[----:B------:R-:W-:-:S07]  /*5930*/  FFMA R9, R0, R2, R9 ;  /* 0x0000000200097223 */ /* 0x000fce0000000009 */
.L_x_4502:
[----:B------:R-:W-:Y:S05]  /*5940*/  BSYNC.RECONVERGENT B1 ;  /* 0x0000000000017941 */ /* 0x000fea0003800200 */
.L_x_4500:
        /* <DEDUP_REMOVED lines=24> */
.L_x_4504:
[----:B------:R-:W-:Y:S05]  /*5ad0*/  BSYNC.RECONVERGENT B1 ;  /* 0x0000000000017941 */ /* 0x000fea0003800200 */
.L_x_4503:
        /* <DEDUP_REMOVED lines=16> */
.L_x_4506:
[----:B------:R-:W-:Y:S01]  /*5be0*/  FMUL.FTZ R9, R24, R3 ;  /* 0x0000000318097220 */ /* 0x000fe20000410000 */
[----:B------:R-:W-:-:S03]  /*5bf0*/  FMUL.FTZ R2, R3, 0.5 ;  /* 0x3f00000003027820 */ /* 0x000fc60000410000 */
[----:B------:R-:W-:-:S04]  /*5c00*/  FFMA R0, -R9, R9, R24 ;  /* 0x0000000909007223 */ /* 0x000fc80000000118 */
[----:B------:R-:W-:-:S07]  /*5c10*/  FFMA R9, R0, R2, R9 ;  /* 0x0000000200097223 */ /* 0x000fce0000000009 */
.L_x_4507:
[----:B------:R-:W-:Y:S05]  /*5c20*/  BSYNC.RECONVERGENT B1 ;  /* 0x0000000000017941 */ /* 0x000fea0003800200 */
.L_x_4505:
        /* <DEDUP_REMOVED lines=24> */
.L_x_4509:
[----:B------:R-:W-:Y:S05]  /*5db0*/  BSYNC.RECONVERGENT B1 ;  /* 0x0000000000017941 */ /* 0x000fea0003800200 */
.L_x_4508:
        /* <DEDUP_REMOVED lines=16> */
.L_x_4511:
[----:B------:R-:W-:Y:S01]  /*5ec0*/  FMUL.FTZ R9, R24, R3 ;  /* 0x0000000318097220 */ /* 0x000fe20000410000 */
[----:B------:R-:W-:-:S03]  /*5ed0*/  FMUL.FTZ R2, R3, 0.5 ;  /* 0x3f00000003027820 */ /* 0x000fc60000410000 */
[----:B------:R-:W-:-:S04]  /*5ee0*/  FFMA R0, -R9, R9, R24 ;  /* 0x0000000909007223 */ /* 0x000fc80000000118 */
[----:B------:R-:W-:-:S07]  /*5ef0*/  FFMA R9, R0, R2, R9 ;  /* 0x0000000200097223 */ /* 0x000fce0000000009 */
.L_x_4512:
[----:B------:R-:W-:Y:S05]  /*5f00*/  BSYNC.RECONVERGENT B1 ;  /* 0x0000000000017941 */ /* 0x000fea0003800200 */
.L_x_4510:
[----:B------:R-:W-:-:S04]  /*5f10*/  FSETP.GEU.AND P0, PT, R9, R17, PT ;  /* 0x000000110900720b */ /* 0x000fc80003f0e000 */
[----:B------:R-:W-:Y:S01]  /*5f20*/  FSEL R17, R9, R17, !P0 ;  /* 0x0000001109117208 */ /* 0x000fe20004000000 */
[----:B------:R-:W-:Y:S08]  /*5f30*/  @P3 BRA `(.L_x_4513) ;  /* 0xfffffff4000c3947 */ /* 0x000ff0000383ffff */
.L_x_4492:
        /* <DEDUP_REMOVED lines=29> */
.L_x_4517:
[----:B------:R-:W-:Y:S05]  /*6110*/  BSYNC.RECONVERGENT B1 ;  /* 0x0000000000017941 */ /* 0x000fea0003800200 */
.L_x_4516:
        /* <DEDUP_REMOVED lines=16> */
.L_x_4519:
[----:B------:R-:W-:Y:S01]  /*6220*/  FMUL.FTZ R9, R20, R3 ;  /* 0x0000000314097220 */ /* 0x000fe20000410000 */
[----:B------:R-:W-:-:S03]  /*6230*/  FMUL.FTZ R2, R3, 0.5 ;  /* 0x3f00000003027820 */ /* 0x000fc60000410000 */
[----:B------:R-:W-:-:S04]  /*6240*/  FFMA R0, -R9, R9, R20 ;  /* 0x0000000909007223 */ /* 0x000fc80000000114 */
[----:B------:R-:W-:-:S07]  /*6250*/  FFMA R9, R0, R2, R9 ;  /* 0x0000000200097223 */ /* 0x000fce0000000009 */
.L_x_4520:
[----:B------:R-:W-:Y:S05]  /*6260*/  BSYNC.RECONVERGENT B1 ;  /* 0x0000000000017941 */ /* 0x000fea0003800200 */
.L_x_4518:
        /* <DEDUP_REMOVED lines=27> */
.L_x_4522:
[----:B------:R-:W-:Y:S05]  /*6420*/  BSYNC.RECONVERGENT B1 ;  /* 0x0000000000017941 */ /* 0x000fea0003800200 */
.L_x_4521:
        /* <DEDUP_REMOVED lines=16> */
.L_x_4524:
[----:B------:R-:W-:Y:S01]  /*6530*/  FMUL.FTZ R9, R20, R3 ;  /* 0x0000000314097220 */ /* 0x000fe20000410000 */
[----:B------:R-:W-:-:S03]  /*6540*/  FMUL.FTZ R2, R3, 0.5 ;  /* 0x3f00000003027820 */ /* 0x000fc60000410000 */
[----:B------:R-:W-:-:S04]  /*6550*/  FFMA R0, -R9, R9, R20 ;  /* 0x0000000909007223 */ /* 0x000fc80000000114 */
[----:B------:R-:W-:-:S07]  /*6560*/  FFMA R9, R0, R2, R9 ;  /* 0x0000000200097223 */ /* 0x000fce0000000009 */
.L_x_4525:
[----:B------:R-:W-:Y:S05]  /*6570*/  BSYNC.RECONVERGENT B1 ;  /* 0x0000000000017941 */ /* 0x000fea0003800200 */
.L_x_4523:
[C---:B------:R-:W-:Y:S02]  /*6580*/  FSETP.GEU.AND P0, PT, R9.reuse, R17, PT ;  /* 0x000000110900720b */ /* 0x040fe40003f0e000 */
[----:B------:R-:W-:Y:S02]  /*6590*/  IADD3 R18, PT, PT, -R18, R19, RZ ;  /* 0x0000001312127210 */ /* 0x000fe40007ffe1ff */
[----:B------:R-:W-:-:S09]  /*65a0*/  FSEL R17, R9, R17, !P0 ;  /* 0x0000001109117208 */ /* 0x000fd20004000000 */
.L_x_4515:
        /* <DEDUP_REMOVED lines=29> */
.L_x_4527:
[----:B------:R-:W-:Y:S05]  /*6780*/  BSYNC.RECONVERGENT B1 ;  /* 0x0000000000017941 */ /* 0x000fea0003800200 */
.L_x_4526:
        /* <DEDUP_REMOVED lines=16> */
.L_x_4529:
[----:B------:R-:W-:Y:S01]  /*6890*/  FMUL.FTZ R9, R18, R3 ;  /* 0x0000000312097220 */ /* 0x000fe20000410000 */
[----:B------:R-:W-:-:S03]  /*68a0*/  FMUL.FTZ R2, R3, 0.5 ;  /* 0x3f00000003027820 */ /* 0x000fc60000410000 */
[----:B------:R-:W-:-:S04]  /*68b0*/  FFMA R0, -R9, R9, R18 ;  /* 0x0000000909007223 */ /* 0x000fc80000000112 */
[----:B------:R-:W-:-:S07]  /*68c0*/  FFMA R9, R0, R2, R9 ;  /* 0x0000000200097223 */ /* 0x000fce0000000009 */
.L_x_4530:
[----:B------:R-:W-:Y:S05]  /*68d0*/  BSYNC.RECONVERGENT B1 ;  /* 0x0000000000017941 */ /* 0x000fea0003800200 */
.L_x_4528:
[----:B------:R-:W-:-:S04]  /*68e0*/  FSETP.GEU.AND P0, PT, R9, R17, PT ;  /* 0x000000110900720b */ /* 0x000fc80003f0e000 */
[----:B------:R-:W-:-:S09]  /*68f0*/  FSEL R17, R9, R17, !P0 ;  /* 0x0000001109117208 */ /* 0x000fd20004000000 */
.L_x_4514:
        /* <DEDUP_REMOVED lines=10> */
.L_x_4552:
        /* <DEDUP_REMOVED lines=26> */
.L_x_4533:
[----:B------:R-:W-:Y:S05]  /*6b40*/  BSYNC.RECONVERGENT B1 ;  /* 0x0000000000017941 */ /* 0x000fea0003800200 */
.L_x_4532:
        /* <DEDUP_REMOVED lines=16> */
.L_x_4535:
[----:B------:R-:W-:Y:S01]  /*6c50*/  FMUL.FTZ R9, R28, R3 ;  /* 0x000000031c097220 */ /* 0x000fe20000410000 */
[----:B------:R-:W-:-:S03]  /*6c60*/  FMUL.FTZ R2, R3, 0.5 ;  /* 0x3f00000003027820 */ /* 0x000fc60000410000 */
[----:B------:R-:W-:-:S04]  /*6c70*/  FFMA R0, -R9, R9, R28 ;  /* 0x0000000909007223 */ /* 0x000fc8000000011c */
[----:B------:R-:W-:-:S07]  /*6c80*/  FFMA R9, R0, R2, R9 ;  /* 0x0000000200097223 */ /* 0x000fce0000000009 */
.L_x_4536:
[----:B------:R-:W-:Y:S05]  /*6c90*/  BSYNC.RECONVERGENT B1 ;  /* 0x0000000000017941 */ /* 0x000fea0003800200 */
.L_x_4534:
        /* <DEDUP_REMOVED lines=24> */
.L_x_4538:
[----:B------:R-:W-:Y:S05]  /*6e20*/  BSYNC.RECONVERGENT B1 ;  /* 0x0000000000017941 */ /* 0x000fea0003800200 */
.L_x_4537:
        /* <DEDUP_REMOVED lines=16> */
.L_x_4540:
[----:B------:R-:W-:Y:S01]  /*6f30*/  FMUL.FTZ R9, R28, R3 ;  /* 0x000000031c097220 */ /* 0x000fe20000410000 */
[----:B------:R-:W-:-:S03]  /*6f40*/  FMUL.FTZ R2, R3, 0.5 ;  /* 0x3f00000003027820 */ /* 0x000fc60000410000 */
[----:B------:R-:W-:-:S04]  /*6f50*/  FFMA R0, -R9, R9, R28 ;  /* 0x0000000909007223 */ /* 0x000fc8000000011c */
[----:B------:R-:W-:-:S07]  /*6f60*/  FFMA R9, R0, R2, R9 ;  /* 0x0000000200097223 */ /* 0x000fce0000000009 */
.L_x_4541:
[----:B------:R-:W-:Y:S05]  /*6f70*/  BSYNC.RECONVERGENT B1 ;  /* 0x0000000000017941 */ /* 0x000fea0003800200 */
.L_x_4539:
        /* <DEDUP_REMOVED lines=24> */
.L_x_4543:
[----:B------:R-:W-:Y:S05]  /*7100*/  BSYNC.RECONVERGENT B1 ;  /* 0x0000000000017941 */ /* 0x000fea0003800200 */
.L_x_4542:
        /* <DEDUP_REMOVED lines=16> */
.L_x_4545:
[----:B------:R-:W-:Y:S01]  /*7210*/  FMUL.FTZ R9, R28, R3 ;  /* 0x000000031c097220 */ /* 0x000fe20000410000 */
[----:B------:R-:W-:-:S03]  /*7220*/  FMUL.FTZ R2, R3, 0.5 ;  /* 0x3f00000003027820 */ /* 0x000fc60000410000 */
[----:B------:R-:W-:-:S04]  /*7230*/  FFMA R0, -R9, R9, R28 ;  /* 0x0000000909007223 */ /* 0x000fc8000000011c */
[----:B------:R-:W-:-:S07]  /*7240*/  FFMA R9, R0, R2, R9 ;  /* 0x0000000200097223 */ /* 0x000fce0000000009 */
.L_x_4546:
[----:B------:R-:W-:Y:S05]  /*7250*/  BSYNC.RECONVERGENT B1 ;  /* 0x0000000000017941 */ /* 0x000fea0003800200 */
.L_x_4544:
        /* <DEDUP_REMOVED lines=24> */
.L_x_4548:
[----:B------:R-:W-:Y:S05]  /*73e0*/  BSYNC.RECONVERGENT B1 ;  /* 0x0000000000017941 */ /* 0x000fea0003800200 */
.L_x_4547:
        /* <DEDUP_REMOVED lines=16> */
.L_x_4550:
[----:B------:R-:W-:Y:S01]  /*74f0*/  FMUL.FTZ R9, R28, R3 ;  /* 0x000000031c097220 */ /* 0x000fe20000410000 */
[----:B------:R-:W-:-:S03]  /*7500*/  FMUL.FTZ R2, R3, 0.5 ;  /* 0x3f00000003027820 */ /* 0x000fc60000410000 */
[----:B------:R-:W-:-:S04]  /*7510*/  FFMA R0, -R9, R9, R28 ;  /* 0x0000000909007223 */ /* 0x000fc8000000011c */
[----:B------:R-:W-:-:S07]  /*7520*/  FFMA R9, R0, R2, R9 ;  /* 0x0000000200097223 */ /* 0x000fce0000000009 */
.L_x_4551:
[----:B------:R-:W-:Y:S05]  /*7530*/  BSYNC.RECONVERGENT B1 ;  /* 0x0000000000017941 */ /* 0x000fea0003800200 */
.L_x_4549:
[----:B------:R-:W-:-:S04]  /*7540*/  FSETP.GEU.AND P0, PT, R9, R18, PT ;  /* 0x000000120900720b */ /* 0x000fc80003f0e000 */
[----:B------:R-:W-:Y:S01]  /*7550*/  FSEL R18, R9, R18, !P0 ;  /* 0x0000001209127208 */ /* 0x000fe20004000000 */
[----:B------:R-:W-:Y:S08]  /*7560*/  @P3 BRA `(.L_x_4552) ;  /* 0xfffffff4000c3947 */ /* 0x000ff0000383ffff */
.L_x_4531:
        /* <DEDUP_REMOVED lines=29> */
.L_x_4556:
[----:B------:R-:W-:Y:S05]  /*7740*/  BSYNC.RECONVERGENT B1 ;  /* 0x0000000000017941 */ /* 0x000fea0003800200 */
.L_x_4555:
        /* <DEDUP_REMOVED lines=16> */
.L_x_4558:
[----:B------:R-:W-:Y:S01]  /*7850*/  FMUL.FTZ R9, R22, R3 ;  /* 0x0000000316097220 */ /* 0x000fe20000410000 */
[----:B------:R-:W-:-:S03]  /*7860*/  FMUL.FTZ R2, R3, 0.5 ;  /* 0x3f00000003027820 */ /* 0x000fc60000410000 */
[----:B------:R-:W-:-:S04]  /*7870*/  FFMA R0, -R9, R9, R22 ;  /* 0x0000000909007223 */ /* 0x000fc80000000116 */
[----:B------:R-:W-:-:S07]  /*7880*/  FFMA R9, R0, R2, R9 ;  /* 0x0000000200097223 */ /* 0x000fce0000000009 */
.L_x_4559:
[----:B------:R-:W-:Y:S05]  /*7890*/  BSYNC.RECONVERGENT B1 ;  /* 0x0000000000017941 */ /* 0x000fea0003800200 */
.L_x_4557:
        /* <DEDUP_REMOVED lines=27> */
.L_x_4561:
[----:B------:R-:W-:Y:S05]  /*7a50*/  BSYNC.RECONVERGENT B1 ;  /* 0x0000000000017941 */ /* 0x000fea0003800200 */
.L_x_4560:
        /* <DEDUP_REMOVED lines=16> */
.L_x_4563:
[----:B------:R-:W-:Y:S01]  /*7b60*/  FMUL.FTZ R9, R22, R3 ;  /* 0x0000000316097220 */ /* 0x000fe20000410000 */
[----:B------:R-:W-:-:S03]  /*7b70*/  FMUL.FTZ R2, R3, 0.5 ;  /* 0x3f00000003027820 */ /* 0x000fc60000410000 */
[----:B------:R-:W-:-:S04]  /*7b80*/  FFMA R0, -R9, R9, R22 ;  /* 0x0000000909007223 */ /* 0x000fc80000000116 */
[----:B------:R-:W-:-:S07]  /*7b90*/  FFMA R9, R0, R2, R9 ;  /* 0x0000000200097223 */ /* 0x000fce0000000009 */
.L_x_4564:
[----:B------:R-:W-:Y:S05]  /*7ba0*/  BSYNC.RECONVERGENT B1 ;  /* 0x0000000000017941 */ /* 0x000fea0003800200 */
.L_x_4562:
[----:B------:R-:W-:Y:S02]  /*7bb0*/  FSETP.GEU.AND P0, PT, R9, R18, PT ;  /* 0x000000120900720b */ /* 0x000fe40003f0e000 */
[----:B------:R-:W-:Y:S02]  /*7bc0*/  IADD3 R19, PT, PT, -R19, R20, RZ ;  /* 0x0000001413137210 */ /* 0x000fe40007ffe1ff */
[----:B------:R-:W-:-:S09]  /*7bd0*/  FSEL R18, R9, R18, !P0 ;  /* 0x0000001209127208 */ /* 0x000fd20004000000 */
.L_x_4554:
        /* <DEDUP_REMOVED lines=29> */
.L_x_4566:
[----:B------:R-:W-:Y:S05]  /*7db0*/  BSYNC.RECONVERGENT B1 ;  /* 0x0000000000017941 */ /* 0x000fea0003800200 */
.L_x_4565:
        /* <DEDUP_REMOVED lines=16> */
.L_x_4568:
[----:B------:R-:W-:Y:S01]  /*7ec0*/  FMUL.FTZ R9, R20, R3 ;  /* 0x0000000314097220 */ /* 0x000fe20000410000 */
[----:B------:R-:W-:-:S03]  /*7ed0*/  FMUL.FTZ R2, R3, 0.5 ;  /* 0x3f00000003027820 */ /* 0x000fc60000410000 */
[----:B------:R-:W-:-:S04]  /*7ee0*/  FFMA R0, -R9, R9, R20 ;  /* 0x0000000909007223 */ /* 0x000fc80000000114 */
[----:B------:R-:W-:-:S07]  /*7ef0*/  FFMA R9, R0, R2, R9 ;  /* 0x0000000200097223 */ /* 0x000fce0000000009 */
.L_x_4569:
[----:B------:R-:W-:Y:S05]  /*7f00*/  BSYNC.RECONVERGENT B1 ;  /* 0x0000000000017941 */ /* 0x000fea0003800200 */
.L_x_4567:
[----:B------:R-:W-:-:S04]  /*7f10*/  FSETP.GEU.AND P0, PT, R9, R18, PT ;  /* 0x000000120900720b */ /* 0x000fc80003f0e000 */
[----:B------:R-:W-:-:S09]  /*7f20*/  FSEL R18, R9, R18, !P0 ;  /* 0x0000001209127208 */ /* 0x000fd20004000000 */
.L_x_4553:
        /* <DEDUP_REMOVED lines=10> */
.L_x_4591:
        /* <DEDUP_REMOVED lines=26> */
.L_x_4572:
[----:B------:R-:W-:Y:S05]  /*8170*/  BSYNC.RECONVERGENT B1 ;  /* 0x0000000000017941 */ /* 0x000fea0003800200 */
.L_x_4571:
        /* <DEDUP_REMOVED lines=16> */
.L_x_4574:
[----:B------:R-:W-:Y:S01]  /*8280*/  FMUL.FTZ R9, R28, R3 ;  /* 0x000000031c097220 */ /* 0x000fe20000410000 */
[----:B------:R-:W-:-:S03]  /*8290*/  FMUL.FTZ R2, R3, 0.5 ;  /* 0x3f00000003027820 */ /* 0x000fc60000410000 */
[----:B------:R-:W-:-:S04]  /*82a0*/  FFMA R0, -R9, R9, R28 ;  /* 0x0000000909007223 */ /* 0x000fc8000000011c */
[----:B------:R-:W-:-:S07]  /*82b0*/  FFMA R9, R0, R2, R9 ;  /* 0x0000000200097223 */ /* 0x000fce0000000009 */
.L_x_4575:
[----:B------:R-:W-:Y:S05]  /*82c0*/  BSYNC.RECONVERGENT B1 ;  /* 0x0000000000017941 */ /* 0x000fea0003800200 */
.L_x_4573:
        /* <DEDUP_REMOVED lines=24> */
.L_x_4577:
[----:B------:R-:W-:Y:S05]  /*8450*/  BSYNC.RECONVERGENT B1 ;  /* 0x0000000000017941 */ /* 0x000fea0003800200 */
.L_x_4576:
        /* <DEDUP_REMOVED lines=16> */
.L_x_4579:
[----:B------:R-:W-:Y:S01]  /*8560*/  FMUL.FTZ R9, R28, R3 ;  /* 0x000000031c097220 */ /* 0x000fe20000410000 */
[----:B------:R-:W-:-:S03]  /*8570*/  FMUL.FTZ R2, R3, 0.5 ;  /* 0x3f00000003027820 */ /* 0x000fc60000410000 */
[----:B------:R-:W-:-:S04]  /*8580*/  FFMA R0, -R9, R9, R28 ;  /* 0x0000000909007223 */ /* 0x000fc8000000011c */
[----:B------:R-:W-:-:S07]  /*8590*/  FFMA R9, R0, R2, R9 ;  /* 0x0000000200097223 */ /* 0x000fce0000000009 */
.L_x_4580:
[----:B------:R-:W-:Y:S05]  /*85a0*/  BSYNC.RECONVERGENT B1 ;  /* 0x0000000000017941 */ /* 0x000fea0003800200 */
.L_x_4578:
        /* <DEDUP_REMOVED lines=24> */
.L_x_4582:
[----:B------:R-:W-:Y:S05]  /*8730*/  BSYNC.RECONVERGENT B1 ;  /* 0x0000000000017941 */ /* 0x000fea0003800200 */
.L_x_4581:
        /* <DEDUP_REMOVED lines=16> */
.L_x_4584:
[----:B------:R-:W-:Y:S01]  /*8840*/  FMUL.FTZ R9, R28, R3 ;  /* 0x000000031c097220 */ /* 0x000fe20000410000 */
[----:B------:R-:W-:-:S03]  /*8850*/  FMUL.FTZ R2, R3, 0.5 ;  /* 0x3f00000003027820 */ /* 0x000fc60000410000 */
[----:B------:R-:W-:-:S04]  /*8860*/  FFMA R0, -R9, R9, R28 ;  /* 0x0000000909007223 */ /* 0x000fc8000000011c */
[----:B------:R-:W-:-:S07]  /*8870*/  FFMA R9, R0, R2, R9 ;  /* 0x0000000200097223 */ /* 0x000fce0000000009 */
.L_x_4585:
[----:B------:R-:W-:Y:S05]  /*8880*/  BSYNC.RECONVERGENT B1 ;  /* 0x0000000000017941 */ /* 0x000fea0003800200 */
.L_x_4583:
        /* <DEDUP_REMOVED lines=24> */
.L_x_4587:
[----:B------:R-:W-:Y:S05]  /*8a10*/  BSYNC.RECONVERGENT B1 ;  /* 0x0000000000017941 */ /* 0x000fea0003800200 */
.L_x_4586:
        /* <DEDUP_REMOVED lines=16> */
.L_x_4589:
[----:B------:R-:W-:Y:S01]  /*8b20*/  FMUL.FTZ R9, R28, R3 ;  /* 0x000000031c097220 */ /* 0x000fe20000410000 */
[----:B------:R-:W-:-:S03]  /*8b30*/  FMUL.FTZ R2, R3, 0.5 ;  /* 0x3f00000003027820 */ /* 0x000fc60000410000 */
[----:B------:R-:W-:-:S04]  /*8b40*/  FFMA R0, -R9, R9, R28 ;  /* 0x0000000909007223 */ /* 0x000fc8000000011c */
[----:B------:R-:W-:-:S07]  /*8b50*/  FFMA R9, R0, R2, R9 ;  /* 0x0000000200097223 */ /* 0x000fce0000000009 */
.L_x_4590:
[----:B------:R-:W-:Y:S05]  /*8b60*/  BSYNC.RECONVERGENT B1 ;  /* 0x0000000000017941 */ /* 0x000fea0003800200 */
.L_x_4588:
[----:B------:R-:W-:-:S04]  /*8b70*/  FSETP.GEU.AND P0, PT, R9, R19, PT ;  /* 0x000000130900720b */ /* 0x000fc80003f0e000 */
[----:B------:R-:W-:Y:S01]  /*8b80*/  FSEL R19, R9, R19, !P0 ;  /* 0x0000001309137208 */ /* 0x000fe20004000000 */
[----:B------:R-:W-:Y:S08]  /*8b90*/  @P3 BRA `(.L_x_4591) ;  /* 0xfffffff4000c3947 */ /* 0x000ff0000383ffff */
.L_x_4570:
        /* <DEDUP_REMOVED lines=29> */
.L_x_4595:
[----:B------:R-:W-:Y:S05]  /*8d70*/  BSYNC.RECONVERGENT B1 ;  /* 0x0000000000017941 */ /* 0x000fea0003800200 */
.L_x_4594:
        /* <DEDUP_REMOVED lines=16> */
.L_x_4597:
[----:B------:R-:W-:Y:S01]  /*8e80*/  FMUL.FTZ R9, R22, R3 ;  /* 0x0000000316097220 */ /* 0x000fe20000410000 */
[----:B------:R-:W-:-:S03]  /*8e90*/  FMUL.FTZ R2, R3, 0.5 ;  /* 0x3f00000003027820 */ /* 0x000fc60000410000 */
[----:B------:R-:W-:-:S04]  /*8ea0*/  FFMA R0, -R9, R9, R22 ;  /* 0x0000000909007223 */ /* 0x000fc80000000116 */
[----:B------:R-:W-:-:S07]  /*8eb0*/  FFMA R9, R0, R2, R9 ;  /* 0x0000000200097223 */ /* 0x000fce0000000009 */
.L_x_4598:
[----:B------:R-:W-:Y:S05]  /*8ec0*/  BSYNC.RECONVERGENT B1 ;  /* 0x0000000000017941 */ /* 0x000fea0003800200 */
.L_x_4596:
        /* <DEDUP_REMOVED lines=27> */
.L_x_4600:
[----:B------:R-:W-:Y:S05]  /*9080*/  BSYNC.RECONVERGENT B1 ;  /* 0x0000000000017941 */ /* 0x000fea0003800200 */
.L_x_4599:
        /* <DEDUP_REMOVED lines=16> */
.L_x_4602:
[----:B------:R-:W-:Y:S01]  /*9190*/  FMUL.FTZ R9, R22, R3 ;  /* 0x0000000316097220 */ /* 0x000fe20000410000 */
[----:B------:R-:W-:-:S03]  /*91a0*/  FMUL.FTZ R2, R3, 0.5 ;  /* 0x3f00000003027820 */ /* 0x000fc60000410000 */
[----:B------:R-:W-:-:S04]  /*91b0*/  FFMA R0, -R9, R9, R22 ;  /* 0x0000000909007223 */ /* 0x000fc80000000116 */
[----:B------:R-:W-:-:S07]  /*91c0*/  FFMA R9, R0, R2, R9 ;  /* 0x0000000200097223 */ /* 0x000fce0000000009 */
.L_x_4603:
[----:B------:R-:W-:Y:S05]  /*91d0*/  BSYNC.RECONVERGENT B1 ;  /* 0x0000000000017941 */ /* 0x000fea0003800200 */
.L_x_4601:
[C---:B------:R-:W-:Y:S02]  /*91e0*/  FSETP.GEU.AND P0, PT, R9.reuse, R19, PT ;  /* 0x000000130900720b */ /* 0x040fe40003f0e000 */
[----:B------:R-:W-:Y:S02]  /*91f0*/  IADD3 R20, PT, PT, -R20, R21, RZ ;  /* 0x0000001514147210 */ /* 0x000fe40007ffe1ff */
[----:B------:R-:W-:-:S09]  /*9200*/  FSEL R19, R9, R19, !P0 ;  /* 0x0000001309137208 */ /* 0x000fd20004000000 */
.L_x_4593:
        /* <DEDUP_REMOVED lines=29> */
.L_x_4605:
[----:B------:R-:W-:Y:S05]  /*93e0*/  BSYNC.RECONVERGENT B1 ;  /* 0x0000000000017941 */ /* 0x000fea0003800200 */
.L_x_4604:
        /* <DEDUP_REMOVED lines=16> */
.L_x_4607:
[----:B------:R-:W-:Y:S01]  /*94f0*/  FMUL.FTZ R9, R20, R3 ;  /* 0x0000000314097220 */ /* 0x000fe20000410000 */
[----:B------:R-:W-:-:S03]  /*9500*/  FMUL.FTZ R2, R3, 0.5 ;  /* 0x3f00000003027820 */ /* 0x000fc60000410000 */
[----:B------:R-:W-:-:S04]  /*9510*/  FFMA R0, -R9, R9, R20 ;  /* 0x0000000909007223 */ /* 0x000fc80000000114 */
[----:B------:R-:W-:-:S07]  /*9520*/  FFMA R9, R0, R2, R9 ;  /* 0x0000000200097223 */ /* 0x000fce0000000009 */
.L_x_4608:
[----:B------:R-:W-:Y:S05]  /*9530*/  BSYNC.RECONVERGENT B1 ;  /* 0x0000000000017941 */ /* 0x000fea0003800200 */
.L_x_4606:
[----:B------:R-:W-:-:S04]  /*9540*/  FSETP.GEU.AND P0, PT, R9, R19, PT ;  /* 0x000000130900720b */ /* 0x000fc80003f0e000 */
[----:B------:R-:W-:-:S09]  /*9550*/  FSEL R19, R9, R19, !P0 ;  /* 0x0000001309137208 */ /* 0x000fd20004000000 */
.L_x_4592:
        /* <DEDUP_REMOVED lines=10> */
.L_x_4630:
        /* <DEDUP_REMOVED lines=26> */
.L_x_4611:
[----:B------:R-:W-:Y:S05]  /*97a0*/  BSYNC.RECONVERGENT B1 ;  /* 0x0000000000017941 */ /* 0x000fea0003800200 */
.L_x_4610:
        /* <DEDUP_REMOVED lines=16> */
.L_x_4613:
[----:B------:R-:W-:Y:S01]  /*98b0*/  FMUL.FTZ R9, R30, R3 ;  /* 0x000000031e097220 */ /* 0x000fe20000410000 */
[----:B------:R-:W-:-:S03]  /*98c0*/  FMUL.FTZ R2, R3, 0.5 ;  /* 0x3f00000003027820 */ /* 0x000fc60000410000 */
[----:B------:R-:W-:-:S04]  /*98d0*/  FFMA R0, -R9, R9, R30 ;  /* 0x0000000909007223 */ /* 0x000fc8000000011e */
[----:B------:R-:W-:-:S07]  /*98e0*/  FFMA R9, R0, R2, R9 ;  /* 0x0000000200097223 */ /* 0x000fce0000000009 */
.L_x_4614:
[----:B------:R-:W-:Y:S05]  /*98f0*/  BSYNC.RECONVERGENT B1 ;  /* 0x0000000000017941 */ /* 0x000fea0003800200 */
.L_x_4612:
        /* <DEDUP_REMOVED lines=24> */
.L_x_4616:
[----:B------:R-:W-:Y:S05]  /*9a80*/  BSYNC.RECONVERGENT B1 ;  /* 0x0000000000017941 */ /* 0x000fea0003800200 */
.L_x_4615:
        /* <DEDUP_REMOVED lines=16> */
.L_x_4618:
[----:B------:R-:W-:Y:S01]  /*9b90*/  FMUL.FTZ R9, R30, R3 ;  /* 0x000000031e097220 */ /* 0x000fe20000410000 */
[----:B------:R-:W-:-:S03]  /*9ba0*/  FMUL.FTZ R2, R3, 0.5 ;  /* 0x3f00000003027820 */ /* 0x000fc60000410000 */
[----:B------:R-:W-:-:S04]  /*9bb0*/  FFMA R0, -R9, R9, R30 ;  /* 0x0000000909007223 */ /* 0x000fc8000000011e */
[----:B------:R-:W-:-:S07]  /*9bc0*/  FFMA R9, R0, R2, R9 ;  /* 0x0000000200097223 */ /* 0x000fce0000000009 */
.L_x_4619:
[----:B------:R-:W-:Y:S05]  /*9bd0*/  BSYNC.RECONVERGENT B1 ;  /* 0x0000000000017941 */ /* 0x000fea0003800200 */
.L_x_4617:
        /* <DEDUP_REMOVED lines=24> */
.L_x_4621:
[----:B------:R-:W-:Y:S05]  /*9d60*/  BSYNC.RECONVERGENT B1 ;  /* 0x0000000000017941 */ /* 0x000fea0003800200 */
.L_x_4620:
        /* <DEDUP_REMOVED lines=16> */
.L_x_4623:
[----:B------:R-:W-:Y:S01]  /*9e70*/  FMUL.FTZ R9, R30, R3 ;  /* 0x000000031e097220 */ /* 0x000fe20000410000 */
[----:B------:R-:W-:-:S03]  /*9e80*/  FMUL.FTZ R2, R3, 0.5 ;  /* 0x3f00000003027820 */ /* 0x000fc60000410000 */
[----:B------:R-:W-:-:S04]  /*9e90*/  FFMA R0, -R9, R9, R30 ;  /* 0x0000000909007223 */ /* 0x000fc8000000011e */
[----:B------:R-:W-:-:S07]  /*9ea0*/  FFMA R9, R0, R2, R9 ;  /* 0x0000000200097223 */ /* 0x000fce0000000009 */
.L_x_4624:
[----:B------:R-:W-:Y:S05]  /*9eb0*/  BSYNC.RECONVERGENT B1 ;  /* 0x0000000000017941 */ /* 0x000fea0003800200 */
.L_x_4622:
        /* <DEDUP_REMOVED lines=24> */
.L_x_4626:
[----:B------:R-:W-:Y:S05]  /*a040*/  BSYNC.RECONVERGENT B1 ;  /* 0x0000000000017941 */ /* 0x000fea0003800200 */
.L_x_4625:
        /* <DEDUP_REMOVED lines=16> */
.L_x_4628:
[----:B------:R-:W-:Y:S01]  /*a150*/  FMUL.FTZ R9, R30, R3 ;  /* 0x000000031e097220 */ /* 0x000fe20000410000 */
[----:B------:R-:W-:-:S03]  /*a160*/  FMUL.FTZ R2, R3, 0.5 ;  /* 0x3f00000003027820 */ /* 0x000fc60000410000 */
[----:B------:R-:W-:-:S04]  /*a170*/  FFMA R0, -R9, R9, R30 ;  /* 0x0000000909007223 */ /* 0x000fc8000000011e */
[----:B------:R-:W-:-:S07]  /*a180*/  FFMA R9, R0, R2, R9 ;  /* 0x0000000200097223 */ /* 0x000fce0000000009 */
.L_x_4629:
[----:B------:R-:W-:Y:S05]  /*a190*/  BSYNC.RECONVERGENT B1 ;  /* 0x0000000000017941 */ /* 0x000fea0003800200 */
.L_x_4627:
[----:B------:R-:W-:-:S04]  /*a1a0*/  FSETP.GEU.AND P0, PT, R9, R20, PT ;  /* 0x000000140900720b */ /* 0x000fc80003f0e000 */
[----:B------:R-:W-:Y:S01]  /*a1b0*/  FSEL R20, R9, R20, !P0 ;  /* 0x0000001409147208 */ /* 0x000fe20004000000 */
[----:B------:R-:W-:Y:S08]  /*a1c0*/  @P3 BRA `(.L_x_4630) ;  /* 0xfffffff4000c3947 */ /* 0x000ff0000383ffff */
.L_x_4609:
        /* <DEDUP_REMOVED lines=29> */
.L_x_4634:
[----:B------:R-:W-:Y:S05]  /*a3a0*/  BSYNC.RECONVERGENT B1 ;  /* 0x0000000000017941 */ /* 0x000fea0003800200 */
.L_x_4633:
        /* <DEDUP_REMOVED lines=16> */
.L_x_4636:
[----:B------:R-:W-:Y:S01]  /*a4b0*/  FMUL.FTZ R9, R24, R3 ;  /* 0x0000000318097220 */ /* 0x000fe20000410000 */
[----:B------:R-:W-:-:S03]  /*a4c0*/  FMUL.FTZ R2, R3, 0.5 ;  /* 0x3f00000003027820 */ /* 0x000fc60000410000 */
[----:B------:R-:W-:-:S04]  /*a4d0*/  FFMA R0, -R9, R9, R24 ;  /* 0x0000000909007223 */ /* 0x000fc80000000118 */
[----:B------:R-:W-:-:S07]  /*a4e0*/  FFMA R9, R0, R2, R9 ;  /* 0x0000000200097223 */ /* 0x000fce0000000009 */
.L_x_4637:
[----:B------:R-:W-:Y:S05]  /*a4f0*/  BSYNC.RECONVERGENT B1 ;  /* 0x0000000000017941 */ /* 0x000fea0003800200 */
.L_x_4635:
        /* <DEDUP_REMOVED lines=27> */
.L_x_4639:
[----:B------:R-:W-:Y:S05]  /*a6b0*/  BSYNC.RECONVERGENT B1 ;  /* 0x0000000000017941 */ /* 0x000fea0003800200 */
.L_x_4638:
        /* <DEDUP_REMOVED lines=16> */
.L_x_4641:
[----:B------:R-:W-:Y:S01]  /*a7c0*/  FMUL.FTZ R9, R24, R3 ;  /* 0x0000000318097220 */ /* 0x000fe20000410000 */
[----:B------:R-:W-:-:S03]  /*a7d0*/  FMUL.FTZ R2, R3, 0.5 ;  /* 0x3f00000003027820 */ /* 0x000fc60000410000 */
[----:B------:R-:W-:-:S04]  /*a7e0*/  FFMA R0, -R9, R9, R24 ;  /* 0x0000000909007223 */ /* 0x000fc80000000118 */
[----:B------:R-:W-:-:S07]  /*a7f0*/  FFMA R9, R0, R2, R9 ;  /* 0x0000000200097223 */ /* 0x000fce0000000009 */
.L_x_4642:
[----:B------:R-:W-:Y:S05]  /*a800*/  BSYNC.RECONVERGENT B1 ;  /* 0x0000000000017941 */ /* 0x000fea0003800200 */
.L_x_4640:
[----:B------:R-:W-:Y:S02]  /*a810*/  FSETP.GEU.AND P0, PT, R9, R20, PT ;  /* 0x000000140900720b */ /* 0x000fe40003f0e000 */
[----:B------:R-:W-:Y:S02]  /*a820*/  IADD3 R21, PT, PT, -R21, R22, RZ ;  /* 0x0000001615157210 */ /* 0x000fe40007ffe1ff */
[----:B------:R-:W-:-:S09]  /*a830*/  FSEL R20, R9, R20, !P0 ;  /* 0x0000001409147208 */ /* 0x000fd20004000000 */
.L_x_4632:
        /* <DEDUP_REMOVED lines=29> */
.L_x_4644:
[----:B------:R-:W-:Y:S05]  /*aa10*/  BSYNC.RECONVERGENT B1 ;  /* 0x0000000000017941 */ /* 0x000fea0003800200 */
.L_x_4643:
        /* <DEDUP_REMOVED lines=16> */
.L_x_4646:
[----:B------:R-:W-:Y:S01]  /*ab20*/  FMUL.FTZ R9, R22, R3 ;  /* 0x0000000316097220 */ /* 0x000fe20000410000 */
[----:B------:R-:W-:-:S03]  /*ab30*/  FMUL.FTZ R2, R3, 0.5 ;  /* 0x3f00000003027820 */ /* 0x000fc60000410000 */
[----:B------:R-:W-:-:S04]  /*ab40*/  FFMA R0, -R9, R9, R22 ;  /* 0x0000000909007223 */ /* 0x000fc80000000116 */
[----:B------:R-:W-:-:S07]  /*ab50*/  FFMA R9, R0, R2, R9 ;  /* 0x0000000200097223 */ /* 0x000fce0000000009 */
.L_x_4647:
[----:B------:R-:W-:Y:S05]  /*ab60*/  BSYNC.RECONVERGENT B1 ;  /* 0x0000000000017941 */ /* 0x000fea0003800200 */
.L_x_4645:
[----:B------:R-:W-:-:S04]  /*ab70*/  FSETP.GEU.AND P0, PT, R9, R20, PT ;  /* 0x000000140900720b */ /* 0x000fc80003f0e000 */
[----:B------:R-:W-:-:S09]  /*ab80*/  FSEL R20, R9, R20, !P0 ;  /* 0x0000001409147208 */ /* 0x000fd20004000000 */
.L_x_4631:
        /* <DEDUP_REMOVED lines=10> */
.L_x_4669:
        /* <DEDUP_REMOVED lines=26> */
.L_x_4650:
[----:B------:R-:W-:Y:S05]  /*add0*/  BSYNC.RECONVERGENT B1 ;  /* 0x0000000000017941 */ /* 0x000fea0003800200 */
.L_x_4649:
        /* <DEDUP_REMOVED lines=16> */
.L_x_4652:
[----:B------:R-:W-:Y:S01]  /*aee0*/  FMUL.FTZ R9, R30, R3 ;  /* 0x000000031e097220 */ /* 0x000fe20000410000 */
[----:B------:R-:W-:-:S03]  /*aef0*/  FMUL.FTZ R2, R3, 0.5 ;  /* 0x3f00000003027820 */ /* 0x000fc60000410000 */
[----:B------:R-:W-:-:S04]  /*af00*/  FFMA R0, -R9, R9, R30 ;  /* 0x0000000909007223 */ /* 0x000fc8000000011e */
[----:B------:R-:W-:-:S07]  /*af10*/  FFMA R9, R0, R2, R9 ;  /* 0x0000000200097223 */ /* 0x000fce0000000009 */
.L_x_4653:
[----:B------:R-:W-:Y:S05]  /*af20*/  BSYNC.RECONVERGENT B1 ;  /* 0x0000000000017941 */ /* 0x000fea0003800200 */
.L_x_4651:
        /* <DEDUP_REMOVED lines=24> */
.L_x_4655:
[----:B------:R-:W-:Y:S05]  /*b0b0*/  BSYNC.RECONVERGENT B1 ;  /* 0x0000000000017941 */ /* 0x000fea0003800200 */
.L_x_4654:
        /* <DEDUP_REMOVED lines=16> */
.L_x_4657:
[----:B------:R-:W-:Y:S01]  /*b1c0*/  FMUL.FTZ R9, R30, R3 ;  /* 0x000000031e097220 */ /* 0x000fe20000410000 */
[----:B------:R-:W-:-:S03]  /*b1d0*/  FMUL.FTZ R2, R3, 0.5 ;  /* 0x3f00000003027820 */ /* 0x000fc60000410000 */
[----:B------:R-:W-:-:S04]  /*b1e0*/  FFMA R0, -R9, R9, R30 ;  /* 0x0000000909007223 */ /* 0x000fc8000000011e */
[----:B------:R-:W-:-:S07]  /*b1f0*/  FFMA R9, R0, R2, R9 ;  /* 0x0000000200097223 */ /* 0x000fce0000000009 */
.L_x_4658:
[----:B------:R-:W-:Y:S05]  /*b200*/  BSYNC.RECONVERGENT B1 ;  /* 0x0000000000017941 */ /* 0x000fea0003800200 */
.L_x_4656:
        /* <DEDUP_REMOVED lines=24> */
.L_x_4660:
[----:B------:R-:W-:Y:S05]  /*b390*/  BSYNC.RECONVERGENT B1 ;  /* 0x0000000000017941 */ /* 0x000fea0003800200 */
.L_x_4659:
        /* <DEDUP_REMOVED lines=16> */
.L_x_4662:
[----:B------:R-:W-:Y:S01]  /*b4a0*/  FMUL.FTZ R9, R30, R3 ;  /* 0x000000031e097220 */ /* 0x000fe20000410000 */
[----:B------:R-:W-:-:S03]  /*b4b0*/  FMUL.FTZ R2, R3, 0.5 ;  /* 0x3f00000003027820 */ /* 0x000fc60000410000 */
[----:B------:R-:W-:-:S04]  /*b4c0*/  FFMA R0, -R9, R9, R30 ;  /* 0x0000000909007223 */ /* 0x000fc8000000011e */
[----:B------:R-:W-:-:S07]  /*b4d0*/  FFMA R9, R0, R2, R9 ;  /* 0x0000000200097223 */ /* 0x000fce0000000009 */
.L_x_4663:
[----:B------:R-:W-:Y:S05]  /*b4e0*/  BSYNC.RECONVERGENT B1 ;  /* 0x0000000000017941 */ /* 0x000fea0003800200 */
.L_x_4661:
        /* <DEDUP_REMOVED lines=24> */
.L_x_4665:
[----:B------:R-:W-:Y:S05]  /*b670*/  BSYNC.RECONVERGENT B1 ;  /* 0x0000000000017941 */ /* 0x000fea0003800200 */
.L_x_4664:
        /* <DEDUP_REMOVED lines=16> */
.L_x_4667:
[----:B------:R-:W-:Y:S01]  /*b780*/  FMUL.FTZ R9, R30, R3 ;  /* 0x000000031e097220 */ /* 0x000fe20000410000 */
[----:B------:R-:W-:-:S03]  /*b790*/  FMUL.FTZ R2, R3, 0.5 ;  /* 0x3f00000003027820 */ /* 0x000fc60000410000 */
[----:B------:R-:W-:-:S04]  /*b7a0*/  FFMA R0, -R9, R9, R30 ;  /* 0x0000000909007223 */ /* 0x000fc8000000011e */
[----:B------:R-:W-:-:S07]  /*b7b0*/  FFMA R9, R0, R2, R9 ;  /* 0x0000000200097223 */ /* 0x000fce0000000009 */
.L_x_4668:
[----:B------:R-:W-:Y:S05]  /*b7c0*/  BSYNC.RECONVERGENT B1 ;  /* 0x0000000000017941 */ /* 0x000fea0003800200 */
.L_x_4666:
[----:B------:R-:W-:-:S04]  /*b7d0*/  FSETP.GEU.AND P0, PT, R9, R21, PT ;  /* 0x000000150900720b */ /* 0x000fc80003f0e000 */
[----:B------:R-:W-:Y:S01]  /*b7e0*/  FSEL R21, R9, R21, !P0 ;  /* 0x0000001509157208 */ /* 0x000fe20004000000 */
[----:B------:R-:W-:Y:S08]  /*b7f0*/  @P3 BRA `(.L_x_4669) ;  /* 0xfffffff4000c3947 */ /* 0x000ff0000383ffff */
.L_x_4648:
        /* <DEDUP_REMOVED lines=29> */
.L_x_4673:
[----:B------:R-:W-:Y:S05]  /*b9d0*/  BSYNC.RECONVERGENT B1 ;  /* 0x0000000000017941 */ /* 0x000fea0003800200 */
.L_x_4672:
        /* <DEDUP_REMOVED lines=16> */
.L_x_4675:
[----:B------:R-:W-:Y:S01]  /*bae0*/  FMUL.FTZ R9, R24, R3 ;  /* 0x0000000318097220 */ /* 0x000fe20000410000 */
[----:B------:R-:W-:-:S03]  /*baf0*/  FMUL.FTZ R2, R3, 0.5 ;  /* 0x3f00000003027820 */ /* 0x000fc60000410000 */
[----:B------:R-:W-:-:S04]  /*bb00*/  FFMA R0, -R9, R9, R24 ;  /* 0x0000000909007223 */ /* 0x000fc80000000118 */
[----:B------:R-:W-:-:S07]  /*bb10*/  FFMA R9, R0, R2, R9 ;  /* 0x0000000200097223 */ /* 0x000fce0000000009 */
.L_x_4676:
[----:B------:R-:W-:Y:S05]  /*bb20*/  BSYNC.RECONVERGENT B1 ;  /* 0x0000000000017941 */ /* 0x000fea0003800200 */
.L_x_4674:
        /* <DEDUP_REMOVED lines=27> */
.L_x_4678:
[----:B------:R-:W-:Y:S05]  /*bce0*/  BSYNC.RECONVERGENT B1 ;  /* 0x0000000000017941 */ /* 0x000fea0003800200 */
.L_x_4677:
        /* <DEDUP_REMOVED lines=16> */
.L_x_4680:
[----:B------:R-:W-:Y:S01]  /*bdf0*/  FMUL.FTZ R9, R24, R3 ;  /* 0x0000000318097220 */ /* 0x000fe20000410000 */
[----:B------:R-:W-:-:S03]  /*be00*/  FMUL.FTZ R2, R3, 0.5 ;  /* 0x3f00000003027820 */ /* 0x000fc60000410000 */
[----:B------:R-:W-:-:S04]  /*be10*/  FFMA R0, -R9, R9, R24 ;  /* 0x0000000909007223 */ /* 0x000fc80000000118 */
[----:B------:R-:W-:-:S07]  /*be20*/  FFMA R9, R0, R2, R9 ;  /* 0x0000000200097223 */ /* 0x000fce0000000009 */
.L_x_4681:
[----:B------:R-:W-:Y:S05]  /*be30*/  BSYNC.RECONVERGENT B1 ;  /* 0x0000000000017941 */ /* 0x000fea0003800200 */
.L_x_4679:
[C---:B------:R-:W-:Y:S02]  /*be40*/  FSETP.GEU.AND P0, PT, R9.reuse, R21, PT ;  /* 0x000000150900720b */ /* 0x040fe40003f0e000 */
[----:B------:R-:W-:Y:S02]  /*be50*/  IADD3 R22, PT, PT, -R22, R23, RZ ;  /* 0x0000001716167210 */ /* 0x000fe40007ffe1ff */
[----:B------:R-:W-:-:S09]  /*be60*/  FSEL R21, R9, R21, !P0 ;  /* 0x0000001509157208 */ /* 0x000fd20004000000 */
.L_x_4671:
        /* <DEDUP_REMOVED lines=29> */
.L_x_4683:
[----:B------:R-:W-:Y:S05]  /*c040*/  BSYNC.RECONVERGENT B1 ;  /* 0x0000000000017941 */ /* 0x000fea0003800200 */
.L_x_4682:
        /* <DEDUP_REMOVED lines=16> */
.L_x_4685:
[----:B------:R-:W-:Y:S01]  /*c150*/  FMUL.FTZ R9, R22, R3 ;  /* 0x0000000316097220 */ /* 0x000fe20000410000 */
[----:B------:R-:W-:-:S03]  /*c160*/  FMUL.FTZ R2, R3, 0.5 ;  /* 0x3f00000003027820 */ /* 0x000fc60000410000 */
[----:B------:R-:W-:-:S04]  /*c170*/  FFMA R0, -R9, R9, R22 ;  /* 0x0000000909007223 */ /* 0x000fc80000000116 */
[----:B------:R-:W-:-:S07]  /*c180*/  FFMA R9, R0, R2, R9 ;  /* 0x0000000200097223 */ /* 0x000fce0000000009 */
.L_x_4686:
[----:B------:R-:W-:Y:S05]  /*c190*/  BSYNC.RECONVERGENT B1 ;  /* 0x0000000000017941 */ /* 0x000fea0003800200 */
.L_x_4684:
[----:B------:R-:W-:-:S04]  /*c1a0*/  FSETP.GEU.AND P0, PT, R9, R21, PT ;  /* 0x000000150900720b */ /* 0x000fc80003f0e000 */
[----:B------:R-:W-:-:S09]  /*c1b0*/  FSEL R21, R9, R21, !P0 ;  /* 0x0000001509157208 */ /* 0x000fd20004000000 */
.L_x_4670:
        /* <DEDUP_REMOVED lines=10> */
.L_x_4708:
        /* <DEDUP_REMOVED lines=26> */
.L_x_4689:
[----:B------:R-:W-:Y:S05]  /*c400*/  BSYNC.RECONVERGENT B1 ;  /* 0x0000000000017941 */ /* 0x000fea0003800200 */
.L_x_4688:
        /* <DEDUP_REMOVED lines=16> */
.L_x_4691:
[----:B------:R-:W-:Y:S01]  /*c510*/  FMUL.FTZ R9, R32, R3 ;  /* 0x0000000320097220 */ /* 0x000fe20000410000 */
[----:B------:R-:W-:-:S03]  /*c520*/  FMUL.FTZ R2, R3, 0.5 ;  /* 0x3f00000003027820 */ /* 0x000fc60000410000 */
[----:B------:R-:W-:-:S04]  /*c530*/  FFMA R0, -R9, R9, R32 ;  /* 0x0000000909007223 */ /* 0x000fc80000000120 */
[----:B------:R-:W-:-:S07]  /*c540*/  FFMA R9, R0, R2, R9 ;  /* 0x0000000200097223 */ /* 0x000fce0000000009 */
.L_x_4692:
[----:B------:R-:W-:Y:S05]  /*c550*/  BSYNC.RECONVERGENT B1 ;  /* 0x0000000000017941 */ /* 0x000fea0003800200 */
.L_x_4690:
        /* <DEDUP_REMOVED lines=24> */
.L_x_4694:
[----:B------:R-:W-:Y:S05]  /*c6e0*/  BSYNC.RECONVERGENT B1 ;  /* 0x0000000000017941 */ /* 0x000fea0003800200 */
.L_x_4693:
        /* <DEDUP_REMOVED lines=16> */
.L_x_4696:
[----:B------:R-:W-:Y:S01]  /*c7f0*/  FMUL.FTZ R9, R32, R3 ;  /* 0x0000000320097220 */ /* 0x000fe20000410000 */
[----:B------:R-:W-:-:S03]  /*c800*/  FMUL.FTZ R2, R3, 0.5 ;  /* 0x3f00000003027820 */ /* 0x000fc60000410000 */
[----:B------:R-:W-:-:S04]  /*c810*/  FFMA R0, -R9, R9, R32 ;  /* 0x0000000909007223 */ /* 0x000fc80000000120 */
[----:B------:R-:W-:-:S07]  /*c820*/  FFMA R9, R0, R2, R9 ;  /* 0x0000000200097223 */ /* 0x000fce0000000009 */
.L_x_4697:
[----:B------:R-:W-:Y:S05]  /*c830*/  BSYNC.RECONVERGENT B1 ;  /* 0x0000000000017941 */ /* 0x000fea0003800200 */
.L_x_4695:
        /* <DEDUP_REMOVED lines=24> */
.L_x_4699:
[----:B------:R-:W-:Y:S05]  /*c9c0*/  BSYNC.RECONVERGENT B1 ;  /* 0x0000000000017941 */ /* 0x000fea0003800200 */
.L_x_4698:
        /* <DEDUP_REMOVED lines=16> */
.L_x_4701:
[----:B------:R-:W-:Y:S01]  /*cad0*/  FMUL.FTZ R9, R32, R3 ;  /* 0x0000000320097220 */ /* 0x000fe20000410000 */
[----:B------:R-:W-:-:S03]  /*cae0*/  FMUL.FTZ R2, R3, 0.5 ;  /* 0x3f00000003027820 */ /* 0x000fc60000410000 */
[----:B------:R-:W-:-:S04]  /*caf0*/  FFMA R0, -R9, R9, R32 ;  /* 0x0000000909007223 */ /* 0x000fc80000000120 */
[----:B------:R-:W-:-:S07]  /*cb00*/  FFMA R9, R0, R2, R9 ;  /* 0x0000000200097223 */ /* 0x000fce0000000009 */
.L_x_4702:
[----:B------:R-:W-:Y:S05]  /*cb10*/  BSYNC.RECONVERGENT B1 ;  /* 0x0000000000017941 */ /* 0x000fea0003800200 */
.L_x_4700:
        /* <DEDUP_REMOVED lines=24> */
.L_x_4704:
[----:B------:R-:W-:Y:S05]  /*cca0*/  BSYNC.RECONVERGENT B1 ;  /* 0x0000000000017941 */ /* 0x000fea0003800200 */
.L_x_4703:
        /* <DEDUP_REMOVED lines=16> */
.L_x_4706:
[----:B------:R-:W-:Y:S01]  /*cdb0*/  FMUL.FTZ R9, R32, R3 ;  /* 0x0000000320097220 */ /* 0x000fe20000410000 */
[----:B------:R-:W-:-:S03]  /*cdc0*/  FMUL.FTZ R2, R3, 0.5 ;  /* 0x3f00000003027820 */ /* 0x000fc60000410000 */
[----:B------:R-:W-:-:S04]  /*cdd0*/  FFMA R0, -R9, R9, R32 ;  /* 0x0000000909007223 */ /* 0x000fc80000000120 */
[----:B------:R-:W-:-:S07]  /*cde0*/  FFMA R9, R0, R2, R9 ;  /* 0x0000000200097223 */ /* 0x000fce0000000009 */
.L_x_4707:
[----:B------:R-:W-:Y:S05]  /*cdf0*/  BSYNC.RECONVERGENT B1 ;  /* 0x0000000000017941 */ /* 0x000fea0003800200 */
.L_x_4705:
[----:B------:R-:W-:-:S04]  /*ce00*/  FSETP.GEU.AND P0, PT, R9, R22, PT ;  /* 0x000000160900720b */ /* 0x000fc80003f0e000 */
[----:B------:R-:W-:Y:S01]  /*ce10*/  FSEL R22, R9, R22, !P0 ;  /* 0x0000001609167208 */ /* 0x000fe20004000000 */
[----:B------:R-:W-:Y:S08]  /*ce20*/  @P3 BRA `(.L_x_4708) ;  /* 0xfffffff4000c3947 */ /* 0x000ff0000383ffff */
.L_x_4687:
        /* <DEDUP_REMOVED lines=29> */
.L_x_4712:
[----:B------:R-:W-:Y:S05]  /*d000*/  BSYNC.RECONVERGENT B1 ;  /* 0x0000000000017941 */ /* 0x000fea0003800200 */
.L_x_4711:
        /* <DEDUP_REMOVED lines=16> */
.L_x_4714:
[----:B------:R-:W-:Y:S01]  /*d110*/  FMUL.FTZ R9, R28, R3 ;  /* 0x000000031c097220 */ /* 0x000fe20000410000 */
[----:B------:R-:W-:-:S03]  /*d120*/  FMUL.FTZ R2, R3, 0.5 ;  /* 0x3f00000003027820 */ /* 0x000fc60000410000 */
[----:B------:R-:W-:-:S04]  /*d130*/  FFMA R0, -R9, R9, R28 ;  /* 0x0000000909007223 */ /* 0x000fc8000000011c */
[----:B------:R-:W-:-:S07]  /*d140*/  FFMA R9, R0, R2, R9 ;  /* 0x0000000200097223 */ /* 0x000fce0000000009 */
.L_x_4715:
[----:B------:R-:W-:Y:S05]  /*d150*/  BSYNC.RECONVERGENT B1 ;  /* 0x0000000000017941 */ /* 0x000fea0003800200 */
.L_x_4713:
        /* <DEDUP_REMOVED lines=27> */
.L_x_4717:
[----:B------:R-:W-:Y:S05]  /*d310*/  BSYNC.RECONVERGENT B1 ;  /* 0x0000000000017941 */ /* 0x000fea0003800200 */
.L_x_4716:
        /* <DEDUP_REMOVED lines=16> */
.L_x_4719:
[----:B------:R-:W-:Y:S01]  /*d420*/  FMUL.FTZ R9, R28, R3 ;  /* 0x000000031c097220 */ /* 0x000fe20000410000 */
[----:B------:R-:W-:-:S03]  /*d430*/  FMUL.FTZ R2, R3, 0.5 ;  /* 0x3f00000003027820 */ /* 0x000fc60000410000 */
[----:B------:R-:W-:-:S04]  /*d440*/  FFMA R0, -R9, R9, R28 ;  /* 0x0000000909007223 */ /* 0x000fc8000000011c */
[----:B------:R-:W-:-:S07]  /*d450*/  FFMA R9, R0, R2, R9 ;  /* 0x0000000200097223 */ /* 0x000fce0000000009 */
.L_x_4720:
[----:B------:R-:W-:Y:S05]  /*d460*/  BSYNC.RECONVERGENT B1 ;  /* 0x0000000000017941 */ /* 0x000fea0003800200 */
.L_x_4718:
[----:B------:R-:W-:Y:S02]  /*d470*/  FSETP.GEU.AND P0, PT, R9, R22, PT ;  /* 0x000000160900720b */ /* 0x000fe40003f0e000 */
[----:B------:R-:W-:Y:S02]  /*d480*/  IADD3 R23, PT, PT, -R23, R24, RZ ;  /* 0x0000001817177210 */ /* 0x000fe40007ffe1ff */
[----:B------:R-:W-:-:S09]  /*d490*/  FSEL R22, R9, R22, !P0 ;  /* 0x0000001609167208 */ /* 0x000fd20004000000 */
.L_x_4710:
        /* <DEDUP_REMOVED lines=29> */
.L_x_4722:
[----:B------:R-:W-:Y:S05]  /*d670*/  BSYNC.RECONVERGENT B1 ;  /* 0x0000000000017941 */ /* 0x000fea0003800200 */
.L_x_4721:
        /* <DEDUP_REMOVED lines=16> */
.L_x_4724:
[----:B------:R-:W-:Y:S01]  /*d780*/  FMUL.FTZ R9, R24, R3 ;  /* 0x0000000318097220 */ /* 0x000fe20000410000 */
[----:B------:R-:W-:-:S03]  /*d790*/  FMUL.FTZ R2, R3, 0.5 ;  /* 0x3f00000003027820 */ /* 0x000fc60000410000 */
[----:B------:R-:W-:-:S04]  /*d7a0*/  FFMA R0, -R9, R9, R24 ;  /* 0x0000000909007223 */ /* 0x000fc80000000118 */
[----:B------:R-:W-:-:S07]  /*d7b0*/  FFMA R9, R0, R2, R9 ;  /* 0x0000000200097223 */ /* 0x000fce0000000009 */
.L_x_4725:
[----:B------:R-:W-:Y:S05]  /*d7c0*/  BSYNC.RECONVERGENT B1 ;  /* 0x0000000000017941 */ /* 0x000fea0003800200 */
.L_x_4723:
[----:B------:R-:W-:-:S04]  /*d7d0*/  FSETP.GEU.AND P0, PT, R9, R22, PT ;  /* 0x000000160900720b */ /* 0x000fc80003f0e000 */
[----:B------:R-:W-:-:S09]  /*d7e0*/  FSEL R22, R9, R22, !P0 ;  /* 0x0000001609167208 */ /* 0x000fd20004000000 */
.L_x_4709:
        /* <DEDUP_REMOVED lines=10> */
.L_x_4747:
        /* <DEDUP_REMOVED lines=26> */
.L_x_4728:
[----:B------:R-:W-:Y:S05]  /*da30*/  BSYNC.RECONVERGENT B1 ;  /* 0x0000000000017941 */ /* 0x000fea0003800200 */
.L_x_4727:
        /* <DEDUP_REMOVED lines=16> */
.L_x_4730:
[----:B------:R-:W-:Y:S01]  /*db40*/  FMUL.FTZ R9, R32, R3 ;  /* 0x0000000320097220 */ /* 0x000fe20000410000 */
[----:B------:R-:W-:-:S03]  /*db50*/  FMUL.FTZ R2, R3, 0.5 ;  /* 0x3f00000003027820 */ /* 0x000fc60000410000 */
[----:B------:R-:W-:-:S04]  /*db60*/  FFMA R0, -R9, R9, R32 ;  /* 0x0000000909007223 */ /* 0x000fc80000000120 */
[----:B------:R-:W-:-:S07]  /*db70*/  FFMA R9, R0, R2, R9 ;  /* 0x0000000200097223 */ /* 0x000fce0000000009 */
.L_x_4731:
[----:B------:R-:W-:Y:S05]  /*db80*/  BSYNC.RECONVERGENT B1 ;  /* 0x0000000000017941 */ /* 0x000fea0003800200 */
.L_x_4729:
        /* <DEDUP_REMOVED lines=24> */
.L_x_4733:
[----:B------:R-:W-:Y:S05]  /*dd10*/  BSYNC.RECONVERGENT B1 ;  /* 0x0000000000017941 */ /* 0x000fea0003800200 */
.L_x_4732:
        /* <DEDUP_REMOVED lines=16> */
.L_x_4735:
[----:B------:R-:W-:Y:S01]  /*de20*/  FMUL.FTZ R9, R32, R3 ;  /* 0x0000000320097220 */ /* 0x000fe20000410000 */
[----:B------:R-:W-:-:S03]  /*de30*/  FMUL.FTZ R2, R3, 0.5 ;  /* 0x3f00000003027820 */ /* 0x000fc60000410000 */
[----:B------:R-:W-:-:S04]  /*de40*/  FFMA R0, -R9, R9, R32 ;  /* 0x0000000909007223 */ /* 0x000fc80000000120 */
[----:B------:R-:W-:-:S07]  /*de50*/  FFMA R9, R0, R2, R9 ;  /* 0x0000000200097223 */ /* 0x000fce0000000009 */
.L_x_4736:
[----:B------:R-:W-:Y:S05]  /*de60*/  BSYNC.RECONVERGENT B1 ;  /* 0x0000000000017941 */ /* 0x000fea0003800200 */
.L_x_4734:
        /* <DEDUP_REMOVED lines=24> */
.L_x_4738:
[----:B------:R-:W-:Y:S05]  /*dff0*/  BSYNC.RECONVERGENT B1 ;  /* 0x0000000000017941 */ /* 0x000fea0003800200 */
.L_x_4737:
        /* <DEDUP_REMOVED lines=16> */
.L_x_4740:
[----:B------:R-:W-:Y:S01]  /*e100*/  FMUL.FTZ R9, R32, R3 ;  /* 0x0000000320097220 */ /* 0x000fe20000410000 */
[----:B------:R-:W-:-:S03]  /*e110*/  FMUL.FTZ R2, R3, 0.5 ;  /* 0x3f00000003027820 */ /* 0x000fc60000410000 */
[----:B------:R-:W-:-:S04]  /*e120*/  FFMA R0, -R9, R9, R32 ;  /* 0x0000000909007223 */ /* 0x000fc80000000120 */
[----:B------:R-:W-:-:S07]  /*e130*/  FFMA R9, R0, R2, R9 ;  /* 0x0000000200097223 */ /* 0x000fce0000000009 */
.L_x_4741:
[----:B------:R-:W-:Y:S05]  /*e140*/  BSYNC.RECONVERGENT B1 ;  /* 0x0000000000017941 */ /* 0x000fea0003800200 */
.L_x_4739:
        /* <DEDUP_REMOVED lines=24> */
.L_x_4743:
[----:B------:R-:W-:Y:S05]  /*e2d0*/  BSYNC.RECONVERGENT B1 ;  /* 0x0000000000017941 */ /* 0x000fea0003800200 */
.L_x_4742:
        /* <DEDUP_REMOVED lines=16> */
.L_x_4745:
[----:B------:R-:W-:Y:S01]  /*e3e0*/  FMUL.FTZ R9, R32, R3 ;  /* 0x0000000320097220 */ /* 0x000fe20000410000 */
[----:B------:R-:W-:-:S03]  /*e3f0*/  FMUL.FTZ R2, R3, 0.5 ;  /* 0x3f00000003027820 */ /* 0x000fc60000410000 */
[----:B------:R-:W-:-:S04]  /*e400*/  FFMA R0, -R9, R9, R32 ;  /* 0x0000000909007223 */ /* 0x000fc80000000120 */
[----:B------:R-:W-:-:S07]  /*e410*/  FFMA R9, R0, R2, R9 ;  /* 0x0000000200097223 */ /* 0x000fce0000000009 */
.L_x_4746:
[----:B------:R-:W-:Y:S05]  /*e420*/  BSYNC.RECONVERGENT B1 ;  /* 0x0000000000017941 */ /* 0x000fea0003800200 */
.L_x_4744:
[----:B------:R-:W-:-:S04]  /*e430*/  FSETP.GEU.AND P0, PT, R9, R23, PT ;  /* 0x000000170900720b */ /* 0x000fc80003f0e000 */
[----:B------:R-:W-:Y:S01]  /*e440*/  FSEL R23, R9, R23, !P0 ;  /* 0x0000001709177208 */ /* 0x000fe20004000000 */
[----:B------:R-:W-:Y:S08]  /*e450*/  @P3 BRA `(.L_x_4747) ;  /* 0xfffffff4000c3947 */ /* 0x000ff0000383ffff */
.L_x_4726:
        /* <DEDUP_REMOVED lines=29> */
.L_x_4751:
[----:B------:R-:W-:Y:S05]  /*e630*/  BSYNC.RECONVERGENT B1 ;  /* 0x0000000000017941 */ /* 0x000fea0003800200 */
.L_x_4750:
        /* <DEDUP_REMOVED lines=16> */
.L_x_4753:
[----:B------:R-:W-:Y:S01]  /*e740*/  FMUL.FTZ R9, R28, R3 ;  /* 0x000000031c097220 */ /* 0x000fe20000410000 */
[----:B------:R-:W-:-:S03]  /*e750*/  FMUL.FTZ R2, R3, 0.5 ;  /* 0x3f00000003027820 */ /* 0x000fc60000410000 */
[----:B------:R-:W-:-:S04]  /*e760*/  FFMA R0, -R9, R9, R28 ;  /* 0x0000000909007223 */ /* 0x000fc8000000011c */
[----:B------:R-:W-:-:S07]  /*e770*/  FFMA R9, R0, R2, R9 ;  /* 0x0000000200097223 */ /* 0x000fce0000000009 */
.L_x_4754:
[----:B------:R-:W-:Y:S05]  /*e780*/  BSYNC.RECONVERGENT B1 ;  /* 0x0000000000017941 */ /* 0x000fea0003800200 */
.L_x_4752:
        /* <DEDUP_REMOVED lines=27> */
.L_x_4756:
[----:B------:R-:W-:Y:S05]  /*e940*/  BSYNC.RECONVERGENT B1 ;  /* 0x0000000000017941 */ /* 0x000fea0003800200 */
.L_x_4755:
        /* <DEDUP_REMOVED lines=16> */
.L_x_4758:
[----:B------:R-:W-:Y:S01]  /*ea50*/  FMUL.FTZ R9, R28, R3 ;  /* 0x000000031c097220 */ /* 0x000fe20000410000 */
[----:B------:R-:W-:-:S03]  /*ea60*/  FMUL.FTZ R2, R3, 0.5 ;  /* 0x3f00000003027820 */ /* 0x000fc60000410000 */
[----:B------:R-:W-:-:S04]  /*ea70*/  FFMA R0, -R9, R9, R28 ;  /* 0x0000000909007223 */ /* 0x000fc8000000011c */
[----:B------:R-:W-:-:S07]  /*ea80*/  FFMA R9, R0, R2, R9 ;  /* 0x0000000200097223 */ /* 0x000fce0000000009 */
.L_x_4759:
[----:B------:R-:W-:Y:S05]  /*ea90*/  BSYNC.RECONVERGENT B1 ;  /* 0x0000000000017941 */ /* 0x000fea0003800200 */
.L_x_4757:
[C---:B------:R-:W-:Y:S02]  /*eaa0*/  FSETP.GEU.AND P0, PT, R9.reuse, R23, PT ;  /* 0x000000170900720b */ /* 0x040fe40003f0e000 */
[----:B------:R-:W-:Y:S02]  /*eab0*/  IADD3 R24, PT, PT, -R24, R25, RZ ;  /* 0x0000001918187210 */ /* 0x000fe40007ffe1ff */
[----:B------:R-:W-:-:S09]  /*eac0*/  FSEL R23, R9, R23, !P0 ;  /* 0x0000001709177208 */ /* 0x000fd20004000000 */
.L_x_4749:
        /* <DEDUP_REMOVED lines=29> */
.L_x_4761:
[----:B------:R-:W-:Y:S05]  /*eca0*/  BSYNC.RECONVERGENT B1 ;  /* 0x0000000000017941 */ /* 0x000fea0003800200 */
.L_x_4760:
        /* <DEDUP_REMOVED lines=16> */
.L_x_4763:
[----:B------:R-:W-:Y:S01]  /*edb0*/  FMUL.FTZ R9, R24, R3 ;  /* 0x0000000318097220 */ /* 0x000fe20000410000 */
[----:B------:R-:W-:-:S03]  /*edc0*/  FMUL.FTZ R2, R3, 0.5 ;  /* 0x3f00000003027820 */ /* 0x000fc60000410000 */
[----:B------:R-:W-:-:S04]  /*edd0*/  FFMA R0, -R9, R9, R24 ;  /* 0x0000000909007223 */ /* 0x000fc80000000118 */
[----:B------:R-:W-:-:S07]  /*ede0*/  FFMA R9, R0, R2, R9 ;  /* 0x0000000200097223 */ /* 0x000fce0000000009 */
.L_x_4764:
[----:B------:R-:W-:Y:S05]  /*edf0*/  BSYNC.RECONVERGENT B1 ;  /* 0x0000000000017941 */ /* 0x000fea0003800200 */
.L_x_4762:
[----:B------:R-:W-:-:S04]  /*ee00*/  FSETP.GEU.AND P0, PT, R9, R23, PT ;  /* 0x000000170900720b */ /* 0x000fc80003f0e000 */
[----:B------:R-:W-:-:S09]  /*ee10*/  FSEL R23, R9, R23, !P0 ;  /* 0x0000001709177208 */ /* 0x000fd20004000000 */
.L_x_4748:
        /* <DEDUP_REMOVED lines=10> */
.L_x_4786:
        /* <DEDUP_REMOVED lines=26> */
.L_x_4767:
[----:B------:R-:W-:Y:S05]  /*f060*/  BSYNC.RECONVERGENT B1 ;  /* 0x0000000000017941 */ /* 0x000fea0003800200 */
.L_x_4766:
        /* <DEDUP_REMOVED lines=16> */
.L_x_4769:
[----:B------:R-:W-:Y:S01]  /*f170*/  FMUL.FTZ R9, R34, R3 ;  /* 0x0000000322097220 */ /* 0x000fe20000410000 */
[----:B------:R-:W-:-:S03]  /*f180*/  FMUL.FTZ R2, R3, 0.5 ;  /* 0x3f00000003027820 */ /* 0x000fc60000410000 */
[----:B------:R-:W-:-:S04]  /*f190*/  FFMA R0, -R9, R9, R34 ;  /* 0x0000000909007223 */ /* 0x000fc80000000122 */
[----:B------:R-:W-:-:S07]  /*f1a0*/  FFMA R9, R0, R2, R9 ;  /* 0x0000000200097223 */ /* 0x000fce0000000009 */
.L_x_4770:
[----:B------:R-:W-:Y:S05]  /*f1b0*/  BSYNC.RECONVERGENT B1 ;  /* 0x0000000000017941 */ /* 0x000fea0003800200 */
.L_x_4768:
        /* <DEDUP_REMOVED lines=24> */
.L_x_4772:
[----:B------:R-:W-:Y:S05]  /*f340*/  BSYNC.RECONVERGENT B1 ;  /* 0x0000000000017941 */ /* 0x000fea0003800200 */
.L_x_4771:
        /* <DEDUP_REMOVED lines=16> */
.L_x_4774:
[----:B------:R-:W-:Y:S01]  /*f450*/  FMUL.FTZ R9, R34, R3 ;  /* 0x0000000322097220 */ /* 0x000fe20000410000 */
[----:B------:R-:W-:-:S03]  /*f460*/  FMUL.FTZ R2, R3, 0.5 ;  /* 0x3f00000003027820 */ /* 0x000fc60000410000 */
[----:B------:R-:W-:-:S04]  /*f470*/  FFMA R0, -R9, R9, R34 ;  /* 0x0000000909007223 */ /* 0x000fc80000000122 */
[----:B------:R-:W-:-:S07]  /*f480*/  FFMA R9, R0, R2, R9 ;  /* 0x0000000200097223 */ /* 0x000fce0000000009 */
.L_x_4775:
[----:B------:R-:W-:Y:S05]  /*f490*/  BSYNC.RECONVERGENT B1 ;  /* 0x0000000000017941 */ /* 0x000fea0003800200 */
.L_x_4773:
        /* <DEDUP_REMOVED lines=24> */
.L_x_4777:
[----:B------:R-:W-:Y:S05]  /*f620*/  BSYNC.RECONVERGENT B1 ;  /* 0x0000000000017941 */ /* 0x000fea0003800200 */
.L_x_4776:
        /* <DEDUP_REMOVED lines=16> */
.L_x_4779:
[----:B------:R-:W-:Y:S01]  /*f730*/  FMUL.FTZ R9, R34, R3 ;  /* 0x0000000322097220 */ /* 0x000fe20000410000 */
[----:B------:R-:W-:-:S03]  /*f740*/  FMUL.FTZ R2, R3, 0.5 ;  /* 0x3f00000003027820 */ /* 0x000fc60000410000 */
[----:B------:R-:W-:-:S04]  /*f750*/  FFMA R0, -R9, R9, R34 ;  /* 0x0000000909007223 */ /* 0x000fc80000000122 */
[----:B------:R-:W-:-:S07]  /*f760*/  FFMA R9, R0, R2, R9 ;  /* 0x0000000200097223 */ /* 0x000fce0000000009 */
.L_x_4780:
[----:B------:R-:W-:Y:S05]  /*f770*/  BSYNC.RECONVERGENT B1 ;  /* 0x0000000000017941 */ /* 0x000fea0003800200 */
.L_x_4778:
        /* <DEDUP_REMOVED lines=24> */
.L_x_4782:
[----:B------:R-:W-:Y:S05]  /*f900*/  BSYNC.RECONVERGENT B1 ;  /* 0x0000000000017941 */ /* 0x000fea0003800200 */
.L_x_4781:
        /* <DEDUP_REMOVED lines=16> */
.L_x_4784:
[----:B------:R-:W-:Y:S01]  /*fa10*/  FMUL.FTZ R9, R34, R3 ;  /* 0x0000000322097220 */ /* 0x000fe20000410000 */
[----:B------:R-:W-:-:S03]  /*fa20*/  FMUL.FTZ R2, R3, 0.5 ;  /* 0x3f00000003027820 */ /* 0x000fc60000410000 */
[----:B------:R-:W-:-:S04]  /*fa30*/  FFMA R0, -R9, R9, R34 ;  /* 0x0000000909007223 */ /* 0x000fc80000000122 */
[----:B------:R-:W-:-:S07]  /*fa40*/  FFMA R9, R0, R2, R9 ;  /* 0x0000000200097223 */ /* 0x000fce0000000009 */
.L_x_4785:
[----:B------:R-:W-:Y:S05]  /*fa50*/  BSYNC.RECONVERGENT B1 ;  /* 0x0000000000017941 */ /* 0x000fea0003800200 */
.L_x_4783:
[----:B------:R-:W-:-:S04]  /*fa60*/  FSETP.GEU.AND P0, PT, R9, R24, PT ;  /* 0x000000180900720b */ /* 0x000fc80003f0e000 */
[----:B------:R-:W-:Y:S01]  /*fa70*/  FSEL R24, R9, R24, !P0 ;  /* 0x0000001809187208 */ /* 0x000fe20004000000 */
[----:B------:R-:W-:Y:S08]  /*fa80*/  @P3 BRA `(.L_x_4786) ;  /* 0xfffffff4000c3947 */ /* 0x000ff0000383ffff */
.L_x_4765:
        /* <DEDUP_REMOVED lines=29> */
.L_x_4790:
[----:B------:R-:W-:Y:S05]  /*fc60*/  BSYNC.RECONVERGENT B1 ;  /* 0x0000000000017941 */ /* 0x000fea0003800200 */
.L_x_4789:
        /* <DEDUP_REMOVED lines=16> */
.L_x_4792:
[----:B------:R-:W-:Y:S01]  /*fd70*/  FMUL.FTZ R9, R30, R3 ;  /* 0x000000031e097220 */ /* 0x000fe20000410000 */
[----:B------:R-:W-:-:S03]  /*fd80*/  FMUL.FTZ R2, R3, 0.5 ;  /* 0x3f00000003027820 */ /* 0x000fc60000410000 */
[----:B------:R-:W-:-:S04]  /*fd90*/  FFMA R0, -R9, R9, R30 ;  /* 0x0000000909007223 */ /* 0x000fc8000000011e */
[----:B------:R-:W-:-:S07]  /*fda0*/  FFMA R9, R0, R2, R9 ;  /* 0x0000000200097223 */ /* 0x000fce0000000009 */
.L_x_4793:
[----:B------:R-:W-:Y:S05]  /*fdb0*/  BSYNC.RECONVERGENT B1 ;  /* 0x0000000000017941 */ /* 0x000fea0003800200 */
.L_x_4791:
        /* <DEDUP_REMOVED lines=27> */
.L_x_4795:
[----:B------:R-:W-:Y:S05]  /*ff70*/  BSYNC.RECONVERGENT B1 ;  /* 0x0000000000017941 */ /* 0x000fea0003800200 */
.L_x_4794:
        /* <DEDUP_REMOVED lines=16> */
.L_x_4797:
[----:B------:R-:W-:Y:S01]  /*10080*/  FMUL.FTZ R9, R30, R3 ;  /* 0x000000031e097220 */ /* 0x000fe20000410000 */
[----:B------:R-:W-:-:S03]  /*10090*/  FMUL.FTZ R2, R3, 0.5 ;  /* 0x3f00000003027820 */ /* 0x000fc60000410000 */
[----:B------:R-:W-:-:S04]  /*100a0*/  FFMA R0, -R9, R9, R30 ;  /* 0x0000000909007223 */ /* 0x000fc8000000011e */
[----:B------:R-:W-:-:S07]  /*100b0*/  FFMA R9, R0, R2, R9 ;  /* 0x0000000200097223 */ /* 0x000fce0000000009 */
.L_x_4798:
[----:B------:R-:W-:Y:S05]  /*100c0*/  BSYNC.RECONVERGENT B1 ;  /* 0x0000000000017941 */ /* 0x000fea0003800200 */
.L_x_4796:
[----:B------:R-:W-:Y:S02]  /*100d0*/  FSETP.GEU.AND P0, PT, R9, R24, PT ;  /* 0x000000180900720b */ /* 0x000fe40003f0e000 */
[----:B------:R-:W-:Y:S02]  /*100e0*/  IADD3 R25, PT, PT, -R25, R28, RZ ;  /* 0x0000001c19197210 */ /* 0x000fe40007ffe1ff */
[----:B------:R-:W-:-:S09]  /*100f0*/  FSEL R24, R9, R24, !P0 ;  /* 0x0000001809187208 */ /* 0x000fd20004000000 */
.L_x_4788:
        /* <DEDUP_REMOVED lines=29> */
.L_x_4800:
[----:B------:R-:W-:Y:S05]  /*102d0*/  BSYNC.RECONVERGENT B1 ;  /* 0x0000000000017941 */ /* 0x000fea0003800200 */
.L_x_4799:
        /* <DEDUP_REMOVED lines=16> */
.L_x_4802:
[----:B------:R-:W-:Y:S01]  /*103e0*/  FMUL.FTZ R9, R28, R3 ;  /* 0x000000031c097220 */ /* 0x000fe20000410000 */
[----:B------:R-:W-:-:S03]  /*103f0*/  FMUL.FTZ R2, R3, 0.5 ;  /* 0x3f00000003027820 */ /* 0x000fc60000410000 */
[----:B------:R-:W-:-:S04]  /*10400*/  FFMA R0, -R9, R9, R28 ;  /* 0x0000000909007223 */ /* 0x000fc8000000011c */
[----:B------:R-:W-:-:S07]  /*10410*/  FFMA R9, R0, R2, R9 ;  /* 0x0000000200097223 */ /* 0x000fce0000000009 */
.L_x_4803:
[----:B------:R-:W-:Y:S05]  /*10420*/  BSYNC.RECONVERGENT B1 ;  /* 0x0000000000017941 */ /* 0x000fea0003800200 */
.L_x_4801:
[----:B------:R-:W-:-:S04]  /*10430*/  FSETP.GEU.AND P0, PT, R9, R24, PT ;  /* 0x000000180900720b */ /* 0x000fc80003f0e000 */
[----:B------:R-:W-:-:S09]  /*10440*/  FSEL R24, R9, R24, !P0 ;  /* 0x0000001809187208 */ /* 0x000fd20004000000 */
.L_x_4787:
        /* <DEDUP_REMOVED lines=10> */
.L_x_4825:
        /* <DEDUP_REMOVED lines=26> */
.L_x_4806:
[----:B------:R-:W-:Y:S05]  /*10690*/  BSYNC.RECONVERGENT B1 ;  /* 0x0000000000017941 */ /* 0x000fea0003800200 */
.L_x_4805:
        /* <DEDUP_REMOVED lines=16> */
.L_x_4808:
[----:B------:R-:W-:Y:S01]  /*107a0*/  FMUL.FTZ R9, R34, R3 ;  /* 0x0000000322097220 */ /* 0x000fe20000410000 */
[----:B------:R-:W-:-:S03]  /*107b0*/  FMUL.FTZ R2, R3, 0.5 ;  /* 0x3f00000003027820 */ /* 0x000fc60000410000 */
[----:B------:R-:W-:-:S04]  /*107c0*/  FFMA R0, -R9, R9, R34 ;  /* 0x0000000909007223 */ /* 0x000fc80000000122 */
[----:B------:R-:W-:-:S07]  /*107d0*/  FFMA R9, R0, R2, R9 ;  /* 0x0000000200097223 */ /* 0x000fce0000000009 */
.L_x_4809:
[----:B------:R-:W-:Y:S05]  /*107e0*/  BSYNC.RECONVERGENT B1 ;  /* 0x0000000000017941 */ /* 0x000fea0003800200 */
.L_x_4807:
        /* <DEDUP_REMOVED lines=24> */
.L_x_4811:
[----:B------:R-:W-:Y:S05]  /*10970*/  BSYNC.RECONVERGENT B1 ;  /* 0x0000000000017941 */ /* 0x000fea0003800200 */
.L_x_4810:
        /* <DEDUP_REMOVED lines=16> */
.L_x_4813:
[----:B------:R-:W-:Y:S01]  /*10a80*/  FMUL.FTZ R9, R34, R3 ;  /* 0x0000000322097220 */ /* 0x000fe20000410000 */
[----:B------:R-:W-:-:S03]  /*10a90*/  FMUL.FTZ R2, R3, 0.5 ;  /* 0x3f00000003027820 */ /* 0x000fc60000410000 */
[----:B------:R-:W-:-:S04]  /*10aa0*/  FFMA R0, -R9, R9, R34 ;  /* 0x0000000909007223 */ /* 0x000fc80000000122 */
[----:B------:R-:W-:-:S07]  /*10ab0*/  FFMA R9, R0, R2, R9 ;  /* 0x0000000200097223 */ /* 0x000fce0000000009 */
.L_x_4814:
[----:B------:R-:W-:Y:S05]  /*10ac0*/  BSYNC.RECONVERGENT B1 ;  /* 0x0000000000017941 */ /* 0x000fea0003800200 */
.L_x_4812:
        /* <DEDUP_REMOVED lines=24> */
.L_x_4816:
[----:B------:R-:W-:Y:S05]  /*10c50*/  BSYNC.RECONVERGENT B1 ;  /* 0x0000000000017941 */ /* 0x000fea0003800200 */
.L_x_4815:
        /* <DEDUP_REMOVED lines=16> */
.L_x_4818:
[----:B------:R-:W-:Y:S01]  /*10d60*/  FMUL.FTZ R9, R34, R3 ;  /* 0x0000000322097220 */ /* 0x000fe20000410000 */
[----:B------:R-:W-:-:S03]  /*10d70*/  FMUL.FTZ R2, R3, 0.5 ;  /* 0x3f00000003027820 */ /* 0x000fc60000410000 */
[----:B------:R-:W-:-:S04]  /*10d80*/  FFMA R0, -R9, R9, R34 ;  /* 0x0000000909007223 */ /* 0x000fc80000000122 */
[----:B------:R-:W-:-:S07]  /*10d90*/  FFMA R9, R0, R2, R9 ;  /* 0x0000000200097223 */ /* 0x000fce0000000009 */
.L_x_4819:
[----:B------:R-:W-:Y:S05]  /*10da0*/  BSYNC.RECONVERGENT B1 ;  /* 0x0000000000017941 */ /* 0x000fea0003800200 */
.L_x_4817:
        /* <DEDUP_REMOVED lines=24> */
.L_x_4821:
[----:B------:R-:W-:Y:S05]  /*10f30*/  BSYNC.RECONVERGENT B1 ;  /* 0x0000000000017941 */ /* 0x000fea0003800200 */
.L_x_4820:
        /* <DEDUP_REMOVED lines=16> */
.L_x_4823:
[----:B------:R-:W-:Y:S01]  /*11040*/  FMUL.FTZ R9, R34, R3 ;  /* 0x0000000322097220 */ /* 0x000fe20000410000 */
[----:B------:R-:W-:-:S03]  /*11050*/  FMUL.FTZ R2, R3, 0.5 ;  /* 0x3f00000003027820 */ /* 0x000fc60000410000 */
[----:B------:R-:W-:-:S04]  /*11060*/  FFMA R0, -R9, R9, R34 ;  /* 0x0000000909007223 */ /* 0x000fc80000000122 */
[----:B------:R-:W-:-:S07]  /*11070*/  FFMA R9, R0, R2, R9 ;  /* 0x0000000200097223 */ /* 0x000fce0000000009 */
.L_x_4824:
[----:B------:R-:W-:Y:S05]  /*11080*/  BSYNC.RECONVERGENT B1 ;  /* 0x0000000000017941 */ /* 0x000fea0003800200 */
.L_x_4822:
[----:B------:R-:W-:-:S04]  /*11090*/  FSETP.GEU.AND P0, PT, R9, R25, PT ;  /* 0x000000190900720b */ /* 0x000fc80003f0e000 */
[----:B------:R-:W-:Y:S01]  /*110a0*/  FSEL R25, R9, R25, !P0 ;  /* 0x0000001909197208 */ /* 0x000fe20004000000 */
[----:B------:R-:W-:Y:S08]  /*110b0*/  @P3 BRA `(.L_x_4825) ;  /* 0xfffffff4000c3947 */ /* 0x000ff0000383ffff */
.L_x_4804:
        /* <DEDUP_REMOVED lines=29> */
.L_x_4829:
[----:B------:R-:W-:Y:S05]  /*11290*/  BSYNC.RECONVERGENT B1 ;  /* 0x0000000000017941 */ /* 0x000fea0003800200 */
.L_x_4828:
        /* <DEDUP_REMOVED lines=16> */
.L_x_4831:
[----:B------:R-:W-:Y:S01]  /*113a0*/  FMUL.FTZ R9, R30, R3 ;  /* 0x000000031e097220 */ /* 0x000fe20000410000 */
[----:B------:R-:W-:-:S03]  /*113b0*/  FMUL.FTZ R2, R3, 0.5 ;  /* 0x3f00000003027820 */ /* 0x000fc60000410000 */
[----:B------:R-:W-:-:S04]  /*113c0*/  FFMA R0, -R9, R9, R30 ;  /* 0x0000000909007223 */ /* 0x000fc8000000011e */
[----:B------:R-:W-:-:S07]  /*113d0*/  FFMA R9, R0, R2, R9 ;  /* 0x0000000200097223 */ /* 0x000fce0000000009 */
.L_x_4832:
[----:B------:R-:W-:Y:S05]  /*113e0*/  BSYNC.RECONVERGENT B1 ;  /* 0x0000000000017941 */ /* 0x000fea0003800200 */
.L_x_4830:
        /* <DEDUP_REMOVED lines=27> */
.L_x_4834:
[----:B------:R-:W-:Y:S05]  /*115a0*/  BSYNC.RECONVERGENT B1 ;  /* 0x0000000000017941 */ /* 0x000fea0003800200 */
.L_x_4833:
        /* <DEDUP_REMOVED lines=16> */
.L_x_4836:
[----:B------:R-:W-:Y:S01]  /*116b0*/  FMUL.FTZ R9, R30, R3 ;  /* 0x000000031e097220 */ /* 0x000fe20000410000 */
[----:B------:R-:W-:-:S03]  /*116c0*/  FMUL.FTZ R2, R3, 0.5 ;  /* 0x3f00000003027820 */ /* 0x000fc60000410000 */
[----:B------:R-:W-:-:S04]  /*116d0*/  FFMA R0, -R9, R9, R30 ;  /* 0x0000000909007223 */ /* 0x000fc8000000011e */
[----:B------:R-:W-:-:S07]  /*116e0*/  FFMA R9, R0, R2, R9 ;  /* 0x0000000200097223 */ /* 0x000fce0000000009 */
.L_x_4837:
[----:B------:R-:W-:Y:S05]  /*116f0*/  BSYNC.RECONVERGENT B1 ;  /* 0x0000000000017941 */ /* 0x000fea0003800200 */
.L_x_4835:
[C---:B------:R-:W-:Y:S02]  /*11700*/  FSETP.GEU.AND P0, PT, R9.reuse, R25, PT ;  /* 0x000000190900720b */ /* 0x040fe40003f0e000 */
[----:B------:R-:W-:Y:S02]  /*11710*/  IADD3 R28, PT, PT, -R28, R29, RZ ;  /* 0x0000001d1c1c7210 */ /* 0x000fe40007ffe1ff */
[----:B------:R-:W-:-:S09]  /*11720*/  FSEL R25, R9, R25, !P0 ;  /* 0x0000001909197208 */ /* 0x000fd20004000000 */
.L_x_4827:
        /* <DEDUP_REMOVED lines=29> */
.L_x_4839:
[----:B------:R-:W-:Y:S05]  /*11900*/  BSYNC.RECONVERGENT B1 ;  /* 0x0000000000017941 */ /* 0x000fea0003800200 */
.L_x_4838:
        /* <DEDUP_REMOVED lines=16> */
.L_x_4841:
[----:B------:R-:W-:Y:S01]  /*11a10*/  FMUL.FTZ R9, R28, R3 ;  /* 0x000000031c097220 */ /* 0x000fe20000410000 */
[----:B------:R-:W-:-:S03]  /*11a20*/  FMUL.FTZ R2, R3, 0.5 ;  /* 0x3f00000003027820 */ /* 0x000fc60000410000 */
[----:B------:R-:W-:-:S04]  /*11a30*/  FFMA R0, -R9, R9, R28 ;  /* 0x0000000909007223 */ /* 0x000fc8000000011c */
[----:B------:R-:W-:-:S07]  /*11a40*/  FFMA R9, R0, R2, R9 ;  /* 0x0000000200097223 */ /* 0x000fce0000000009 */
.L_x_4842:
[----:B------:R-:W-:Y:S05]  /*11a50*/  BSYNC.RECONVERGENT B1 ;  /* 0x0000000000017941 */ /* 0x000fea0003800200 */
.L_x_4840:
[----:B------:R-:W-:-:S04]  /*11a60*/  FSETP.GEU.AND P0, PT, R9, R25, PT ;  /* 0x000000190900720b */ /* 0x000fc80003f0e000 */
[----:B------:R-:W-:-:S09]  /*11a70*/  FSEL R25, R9, R25, !P0 ;  /* 0x0000001909197208 */ /* 0x000fd20004000000 */
.L_x_4826:
        /* <DEDUP_REMOVED lines=10> */
.L_x_4864:
        /* <DEDUP_REMOVED lines=26> */
.L_x_4845:
[----:B------:R-:W-:Y:S05]  /*11cc0*/  BSYNC.RECONVERGENT B1 ;  /* 0x0000000000017941 */ /* 0x000fea0003800200 */
.L_x_4844:
        /* <DEDUP_REMOVED lines=16> */
.L_x_4847:
[----:B------:R-:W-:Y:S01]  /*11dd0*/  FMUL.FTZ R9, R36, R3 ;  /* 0x0000000324097220 */ /* 0x000fe20000410000 */
[----:B------:R-:W-:-:S03]  /*11de0*/  FMUL.FTZ R2, R3, 0.5 ;  /* 0x3f00000003027820 */ /* 0x000fc60000410000 */
[----:B------:R-:W-:-:S04]  /*11df0*/  FFMA R0, -R9, R9, R36 ;  /* 0x0000000909007223 */ /* 0x000fc80000000124 */
[----:B------:R-:W-:-:S07]  /*11e00*/  FFMA R9, R0, R2, R9 ;  /* 0x0000000200097223 */ /* 0x000fce0000000009 */
.L_x_4848:
[----:B------:R-:W-:Y:S05]  /*11e10*/  BSYNC.RECONVERGENT B1 ;  /* 0x0000000000017941 */ /* 0x000fea0003800200 */
.L_x_4846:
        /* <DEDUP_REMOVED lines=24> */
.L_x_4850:
[----:B------:R-:W-:Y:S05]  /*11fa0*/  BSYNC.RECONVERGENT B1 ;  /* 0x0000000000017941 */ /* 0x000fea0003800200 */
.L_x_4849:
        /* <DEDUP_REMOVED lines=16> */
.L_x_4852:
[----:B------:R-:W-:Y:S01]  /*120b0*/  FMUL.FTZ R9, R36, R3 ;  /* 0x0000000324097220 */ /* 0x000fe20000410000 */
[----:B------:R-:W-:-:S03]  /*120c0*/  FMUL.FTZ R2, R3, 0.5 ;  /* 0x3f00000003027820 */ /* 0x000fc60000410000 */
[----:B------:R-:W-:-:S04]  /*120d0*/  FFMA R0, -R9, R9, R36 ;  /* 0x0000000909007223 */ /* 0x000fc80000000124 */
[----:B------:R-:W-:-:S07]  /*120e0*/  FFMA R9, R0, R2, R9 ;  /* 0x0000000200097223 */ /* 0x000fce0000000009 */
.L_x_4853:
[----:B------:R-:W-:Y:S05]  /*120f0*/  BSYNC.RECONVERGENT B1 ;  /* 0x0000000000017941 */ /* 0x000fea0003800200 */
.L_x_4851:
        /* <DEDUP_REMOVED lines=24> */
.L_x_4855:
[----:B------:R-:W-:Y:S05]  /*12280*/  BSYNC.RECONVERGENT B1 ;  /* 0x0000000000017941 */ /* 0x000fea0003800200 */
.L_x_4854:
        /* <DEDUP_REMOVED lines=16> */
.L_x_4857:
[----:B------:R-:W-:Y:S01]  /*12390*/  FMUL.FTZ R9, R36, R3 ;  /* 0x0000000324097220 */ /* 0x000fe20000410000 */
[----:B------:R-:W-:-:S03]  /*123a0*/  FMUL.FTZ R2, R3, 0.5 ;  /* 0x3f00000003027820 */ /* 0x000fc60000410000 */
[----:B------:R-:W-:-:S04]  /*123b0*/  FFMA R0, -R9, R9, R36 ;  /* 0x0000000909007223 */ /* 0x000fc80000000124 */
[----:B------:R-:W-:-:S07]  /*123c0*/  FFMA R9, R0, R2, R9 ;  /* 0x0000000200097223 */ /* 0x000fce0000000009 */
.L_x_4858:
[----:B------:R-:W-:Y:S05]  /*123d0*/  BSYNC.RECONVERGENT B1 ;  /* 0x0000000000017941 */ /* 0x000fea0003800200 */
.L_x_4856:
        /* <DEDUP_REMOVED lines=24> */
.L_x_4860:
[----:B------:R-:W-:Y:S05]  /*12560*/  BSYNC.RECONVERGENT B1 ;  /* 0x0000000000017941 */ /* 0x000fea0003800200 */
.L_x_4859:
        /* <DEDUP_REMOVED lines=16> */
.L_x_4862:
[----:B------:R-:W-:Y:S01]  /*12670*/  FMUL.FTZ R9, R36, R3 ;  /* 0x0000000324097220 */ /* 0x000fe20000410000 */
[----:B------:R-:W-:-:S03]  /*12680*/  FMUL.FTZ R2, R3, 0.5 ;  /* 0x3f00000003027820 */ /* 0x000fc60000410000 */
[----:B------:R-:W-:-:S04]  /*12690*/  FFMA R0, -R9, R9, R36 ;  /* 0x0000000909007223 */ /* 0x000fc80000000124 */
[----:B------:R-:W-:-:S07]  /*126a0*/  FFMA R9, R0, R2, R9 ;  /* 0x0000000200097223 */ /* 0x000fce0000000009 */
.L_x_4863:
[----:B------:R-:W-:Y:S05]  /*126b0*/  BSYNC.RECONVERGENT B1 ;  /* 0x0000000000017941 */ /* 0x000fea0003800200 */
.L_x_4861:
[----:B------:R-:W-:-:S04]  /*126c0*/  FSETP.GEU.AND P0, PT, R9, R28, PT ;  /* 0x0000001c0900720b */ /* 0x000fc80003f0e000 */
[----:B------:R-:W-:Y:S01]  /*126d0*/  FSEL R28, R9, R28, !P0 ;  /* 0x0000001c091c7208 */ /* 0x000fe20004000000 */
[----:B------:R-:W-:Y:S08]  /*126e0*/  @P3 BRA `(.L_x_4864) ;  /* 0xfffffff4000c3947 */ /* 0x000ff0000383ffff */
.L_x_4843:
        /* <DEDUP_REMOVED lines=29> */
.L_x_4868:
[----:B------:R-:W-:Y:S05]  /*128c0*/  BSYNC.RECONVERGENT B1 ;  /* 0x0000000000017941 */ /* 0x000fea0003800200 */
.L_x_4867:
        /* <DEDUP_REMOVED lines=16> */
.L_x_4870:
[----:B------:R-:W-:Y:S01]  /*129d0*/  FMUL.FTZ R9, R32, R3 ;  /* 0x0000000320097220 */ /* 0x000fe20000410000 */
[----:B------:R-:W-:-:S03]  /*129e0*/  FMUL.FTZ R2, R3, 0.5 ;  /* 0x3f00000003027820 */ /* 0x000fc60000410000 */
[----:B------:R-:W-:-:S04]  /*129f0*/  FFMA R0, -R9, R9, R32 ;  /* 0x0000000909007223 */ /* 0x000fc80000000120 */
[----:B------:R-:W-:-:S07]  /*12a00*/  FFMA R9, R0, R2, R9 ;  /* 0x0000000200097223 */ /* 0x000fce0000000009 */
.L_x_4871:
[----:B------:R-:W-:Y:S05]  /*12a10*/  BSYNC.RECONVERGENT B1 ;  /* 0x0000000000017941 */ /* 0x000fea0003800200 */
.L_x_4869:
        /* <DEDUP_REMOVED lines=27> */
.L_x_4873:
[----:B------:R-:W-:Y:S05]  /*12bd0*/  BSYNC.RECONVERGENT B1 ;  /* 0x0000000000017941 */ /* 0x000fea0003800200 */
.L_x_4872:
        /* <DEDUP_REMOVED lines=16> */
.L_x_4875:
[----:B------:R-:W-:Y:S01]  /*12ce0*/  FMUL.FTZ R9, R32, R3 ;  /* 0x0000000320097220 */ /* 0x000fe20000410000 */
[----:B------:R-:W-:-:S03]  /*12cf0*/  FMUL.FTZ R2, R3, 0.5 ;  /* 0x3f00000003027820 */ /* 0x000fc60000410000 */
[----:B------:R-:W-:-:S04]  /*12d00*/  FFMA R0, -R9, R9, R32 ;  /* 0x0000000909007223 */ /* 0x000fc80000000120 */
[----:B------:R-:W-:-:S07]  /*12d10*/  FFMA R9, R0, R2, R9 ;  /* 0x0000000200097223 */ /* 0x000fce0000000009 */
.L_x_4876:
[----:B------:R-:W-:Y:S05]  /*12d20*/  BSYNC.RECONVERGENT B1 ;  /* 0x0000000000017941 */ /* 0x000fea0003800200 */
.L_x_4874:
[----:B------:R-:W-:Y:S02]  /*12d30*/  FSETP.GEU.AND P0, PT, R9, R28, PT ;  /* 0x0000001c0900720b */ /* 0x000fe40003f0e000 */
[----:B------:R-:W-:Y:S02]  /*12d40*/  IADD3 R29, PT, PT, -R29, R30, RZ ;  /* 0x0000001e1d1d7210 */ /* 0x000fe40007ffe1ff */
[----:B------:R-:W-:-:S09]  /*12d50*/  FSEL R28, R9, R28, !P0 ;  /* 0x0000001c091c7208 */ /* 0x000fd20004000000 */
.L_x_4866:
        /* <DEDUP_REMOVED lines=29> */
.L_x_4878:
[----:B------:R-:W-:Y:S05]  /*12f30*/  BSYNC.RECONVERGENT B1 ;  /* 0x0000000000017941 */ /* 0x000fea0003800200 */
.L_x_4877:
        /* <DEDUP_REMOVED lines=16> */
.L_x_4880:
[----:B------:R-:W-:Y:S01]  /*13040*/  FMUL.FTZ R9, R30, R3 ;  /* 0x000000031e097220 */ /* 0x000fe20000410000 */
[----:B------:R-:W-:-:S03]  /*13050*/  FMUL.FTZ R2, R3, 0.5 ;  /* 0x3f00000003027820 */ /* 0x000fc60000410000 */
[----:B------:R-:W-:-:S04]  /*13060*/  FFMA R0, -R9, R9, R30 ;  /* 0x0000000909007223 */ /* 0x000fc8000000011e */
[----:B------:R-:W-:-:S07]  /*13070*/  FFMA R9, R0, R2, R9 ;  /* 0x0000000200097223 */ /* 0x000fce0000000009 */
.L_x_4881:
[----:B------:R-:W-:Y:S05]  /*13080*/  BSYNC.RECONVERGENT B1 ;  /* 0x0000000000017941 */ /* 0x000fea0003800200 */
.L_x_4879:
[----:B------:R-:W-:-:S04]  /*13090*/  FSETP.GEU.AND P0, PT, R9, R28, PT ;  /* 0x0000001c0900720b */ /* 0x000fc80003f0e000 */
[----:B------:R-:W-:-:S09]  /*130a0*/  FSEL R28, R9, R28, !P0 ;  /* 0x0000001c091c7208 */ /* 0x000fd20004000000 */
.L_x_4865:
        /* <DEDUP_REMOVED lines=10> */
.L_x_4903:
        /* <DEDUP_REMOVED lines=26> */
.L_x_4884:
[----:B------:R-:W-:Y:S05]  /*132f0*/  BSYNC.RECONVERGENT B1 ;  /* 0x0000000000017941 */ /* 0x000fea0003800200 */
.L_x_4883:
        /* <DEDUP_REMOVED lines=16> */
.L_x_4886:
[----:B------:R-:W-:Y:S01]  /*13400*/  FMUL.FTZ R9, R36, R3 ;  /* 0x0000000324097220 */ /* 0x000fe20000410000 */
[----:B------:R-:W-:-:S03]  /*13410*/  FMUL.FTZ R2, R3, 0.5 ;  /* 0x3f00000003027820 */ /* 0x000fc60000410000 */
[----:B------:R-:W-:-:S04]  /*13420*/  FFMA R0, -R9, R9, R36 ;  /* 0x0000000909007223 */ /* 0x000fc80000000124 */
[----:B------:R-:W-:-:S07]  /*13430*/  FFMA R9, R0, R2, R9 ;  /* 0x0000000200097223 */ /* 0x000fce0000000009 */
.L_x_4887:
[----:B------:R-:W-:Y:S05]  /*13440*/  BSYNC.RECONVERGENT B1 ;  /* 0x0000000000017941 */ /* 0x000fea0003800200 */
.L_x_4885:
        /* <DEDUP_REMOVED lines=24> */
.L_x_4889:
[----:B------:R-:W-:Y:S05]  /*135d0*/  BSYNC.RECONVERGENT B1 ;  /* 0x0000000000017941 */ /* 0x000fea0003800200 */
.L_x_4888:
        /* <DEDUP_REMOVED lines=16> */
.L_x_4891:
[----:B------:R-:W-:Y:S01]  /*136e0*/  FMUL.FTZ R9, R36, R3 ;  /* 0x0000000324097220 */ /* 0x000fe20000410000 */
[----:B------:R-:W-:-:S03]  /*136f0*/  FMUL.FTZ R2, R3, 0.5 ;  /* 0x3f00000003027820 */ /* 0x000fc60000410000 */
[----:B------:R-:W-:-:S04]  /*13700*/  FFMA R0, -R9, R9, R36 ;  /* 0x0000000909007223 */ /* 0x000fc80000000124 */
[----:B------:R-:W-:-:S07]  /*13710*/  FFMA R9, R0, R2, R9 ;  /* 0x0000000200097223 */ /* 0x000fce0000000009 */
.L_x_4892:
[----:B------:R-:W-:Y:S05]  /*13720*/  BSYNC.RECONVERGENT B1 ;  /* 0x0000000000017941 */ /* 0x000fea0003800200 */
.L_x_4890:
        /* <DEDUP_REMOVED lines=24> */
.L_x_4894:
[----:B------:R-:W-:Y:S05]  /*138b0*/  BSYNC.RECONVERGENT B1 ;  /* 0x0000000000017941 */ /* 0x000fea0003800200 */
.L_x_4893:
        /* <DEDUP_REMOVED lines=16> */
.L_x_4896:
[----:B------:R-:W-:Y:S01]  /*139c0*/  FMUL.FTZ R9, R36, R3 ;  /* 0x0000000324097220 */ /* 0x000fe20000410000 */
[----:B------:R-:W-:-:S03]  /*139d0*/  FMUL.FTZ R2, R3, 0.5 ;  /* 0x3f00000003027820 */ /* 0x000fc60000410000 */
[----:B------:R-:W-:-:S04]  /*139e0*/  FFMA R0, -R9, R9, R36 ;  /* 0x0000000909007223 */ /* 0x000fc80000000124 */
[----:B------:R-:W-:-:S07]  /*139f0*/  FFMA R9, R0, R2, R9 ;  /* 0x0000000200097223 */ /* 0x000fce0000000009 */
.L_x_4897:
[----:B------:R-:W-:Y:S05]  /*13a00*/  BSYNC.RECONVERGENT B1 ;  /* 0x0000000000017941 */ /* 0x000fea0003800200 */
.L_x_4895:
        /* <DEDUP_REMOVED lines=24> */
.L_x_4899:
[----:B------:R-:W-:Y:S05]  /*13b90*/  BSYNC.RECONVERGENT B1 ;  /* 0x0000000000017941 */ /* 0x000fea0003800200 */
.L_x_4898:
        /* <DEDUP_REMOVED lines=16> */
.L_x_4901:
[----:B------:R-:W-:Y:S01]  /*13ca0*/  FMUL.FTZ R9, R36, R3 ;  /* 0x0000000324097220 */ /* 0x000fe20000410000 */
[----:B------:R-:W-:-:S03]  /*13cb0*/  FMUL.FTZ R2, R3, 0.5 ;  /* 0x3f00000003027820 */ /* 0x000fc60000410000 */
[----:B------:R-:W-:-:S04]  /*13cc0*/  FFMA R0, -R9, R9, R36 ;  /* 0x0000000909007223 */ /* 0x000fc80000000124 */
[----:B------:R-:W-:-:S07]  /*13cd0*/  FFMA R9, R0, R2, R9 ;  /* 0x0000000200097223 */ /* 0x000fce0000000009 */
.L_x_4902:
[----:B------:R-:W-:Y:S05]  /*13ce0*/  BSYNC.RECONVERGENT B1 ;  /* 0x0000000000017941 */ /* 0x000fea0003800200 */
.L_x_4900:
[----:B------:R-:W-:-:S04]  /*13cf0*/  FSETP.GEU.AND P0, PT, R9, R29, PT ;  /* 0x0000001d0900720b */ /* 0x000fc80003f0e000 */
[----:B------:R-:W-:Y:S01]  /*13d00*/  FSEL R29, R9, R29, !P0 ;  /* 0x0000001d091d7208 */ /* 0x000fe20004000000 */
[----:B------:R-:W-:Y:S08]  /*13d10*/  @P3 BRA `(.L_x_4903) ;  /* 0xfffffff4000c3947 */ /* 0x000ff0000383ffff */
.L_x_4882:
        /* <DEDUP_REMOVED lines=29> */
.L_x_4907:
[----:B------:R-:W-:Y:S05]  /*13ef0*/  BSYNC.RECONVERGENT B1 ;  /* 0x0000000000017941 */ /* 0x000fea0003800200 */
.L_x_4906:
        /* <DEDUP_REMOVED lines=16> */
.L_x_4909:
[----:B------:R-:W-:Y:S01]  /*14000*/  FMUL.FTZ R9, R32, R3 ;  /* 0x0000000320097220 */ /* 0x000fe20000410000 */
[----:B------:R-:W-:-:S03]  /*14010*/  FMUL.FTZ R2, R3, 0.5 ;  /* 0x3f00000003027820 */ /* 0x000fc60000410000 */
[----:B------:R-:W-:-:S04]  /*14020*/  FFMA R0, -R9, R9, R32 ;  /* 0x0000000909007223 */ /* 0x000fc80000000120 */
[----:B------:R-:W-:-:S07]  /*14030*/  FFMA R9, R0, R2, R9 ;  /* 0x0000000200097223 */ /* 0x000fce0000000009 */
.L_x_4910:
[----:B------:R-:W-:Y:S05]  /*14040*/  BSYNC.RECONVERGENT B1 ;  /* 0x0000000000017941 */ /* 0x000fea0003800200 */
.L_x_4908:
        /* <DEDUP_REMOVED lines=27> */
.L_x_4912:
[----:B------:R-:W-:Y:S05]  /*14200*/  BSYNC.RECONVERGENT B1 ;  /* 0x0000000000017941 */ /* 0x000fea0003800200 */
.L_x_4911:
        /* <DEDUP_REMOVED lines=16> */
.L_x_4914:
[----:B------:R-:W-:Y:S01]  /*14310*/  FMUL.FTZ R9, R32, R3 ;  /* 0x0000000320097220 */ /* 0x000fe20000410000 */
[----:B------:R-:W-:-:S03]  /*14320*/  FMUL.FTZ R2, R3, 0.5 ;  /* 0x3f00000003027820 */ /* 0x000fc60000410000 */
[----:B------:R-:W-:-:S04]  /*14330*/  FFMA R0, -R9, R9, R32 ;  /* 0x0000000909007223 */ /* 0x000fc80000000120 */
[----:B------:R-:W-:-:S07]  /*14340*/  FFMA R9, R0, R2, R9 ;  /* 0x0000000200097223 */ /* 0x000fce0000000009 */
.L_x_4915:
[----:B------:R-:W-:Y:S05]  /*14350*/  BSYNC.RECONVERGENT B1 ;  /* 0x0000000000017941 */ /* 0x000fea0003800200 */
.L_x_4913:
[C---:B------:R-:W-:Y:S02]  /*14360*/  FSETP.GEU.AND P0, PT, R9.reuse, R29, PT ;  /* 0x0000001d0900720b */ /* 0x040fe40003f0e000 */
[----:B------:R-:W-:Y:S02]  /*14370*/  IADD3 R30, PT, PT, -R30, R31, RZ ;  /* 0x0000001f1e1e7210 */ /* 0x000fe40007ffe1ff */
[----:B------:R-:W-:-:S09]  /*14380*/  FSEL R29, R9, R29, !P0 ;  /* 0x0000001d091d7208 */ /* 0x000fd20004000000 */
.L_x_4905:
        /* <DEDUP_REMOVED lines=29> */
.L_x_4917:
[----:B------:R-:W-:Y:S05]  /*14560*/  BSYNC.RECONVERGENT B1 ;  /* 0x0000000000017941 */ /* 0x000fea0003800200 */
.L_x_4916:
        /* <DEDUP_REMOVED lines=16> */
.L_x_4919:
[----:B------:R-:W-:Y:S01]  /*14670*/  FMUL.FTZ R9, R30, R3 ;  /* 0x000000031e097220 */ /* 0x000fe20000410000 */
[----:B------:R-:W-:-:S03]  /*14680*/  FMUL.FTZ R2, R3, 0.5 ;  /* 0x3f00000003027820 */ /* 0x000fc60000410000 */
[----:B------:R-:W-:-:S04]  /*14690*/  FFMA R0, -R9, R9, R30 ;  /* 0x0000000909007223 */ /* 0x000fc8000000011e */
[----:B------:R-:W-:-:S07]  /*146a0*/  FFMA R9, R0, R2, R9 ;  /* 0x0000000200097223 */ /* 0x000fce0000000009 */
.L_x_4920:
[----:B------:R-:W-:Y:S05]  /*146b0*/  BSYNC.RECONVERGENT B1 ;  /* 0x0000000000017941 */ /* 0x000fea0003800200 */
.L_x_4918:
[----:B------:R-:W-:-:S04]  /*146c0*/  FSETP.GEU.AND P0, PT, R9, R29, PT ;  /* 0x0000001d0900720b */ /* 0x000fc80003f0e000 */
[----:B------:R-:W-:-:S09]  /*146d0*/  FSEL R29, R9, R29, !P0 ;  /* 0x0000001d091d7208 */ /* 0x000fd20004000000 */
.L_x_4904:
        /* <DEDUP_REMOVED lines=10> */
.L_x_4942:
        /* <DEDUP_REMOVED lines=26> */
.L_x_4923:
[----:B------:R-:W-:Y:S05]  /*14920*/  BSYNC.RECONVERGENT B1 ;  /* 0x0000000000017941 */ /* 0x000fea0003800200 */
.L_x_4922:
        /* <DEDUP_REMOVED lines=16> */
.L_x_4925:
[----:B------:R-:W-:Y:S01]  /*14a30*/  FMUL.FTZ R9, R38, R3 ;  /* 0x0000000326097220 */ /* 0x000fe20000410000 */
[----:B------:R-:W-:-:S03]  /*14a40*/  FMUL.FTZ R2, R3, 0.5 ;  /* 0x3f00000003027820 */ /* 0x000fc60000410000 */
[----:B------:R-:W-:-:S04]  /*14a50*/  FFMA R0, -R9, R9, R38 ;  /* 0x0000000909007223 */ /* 0x000fc80000000126 */
[----:B------:R-:W-:-:S07]  /*14a60*/  FFMA R9, R0, R2, R9 ;  /* 0x0000000200097223 */ /* 0x000fce0000000009 */
.L_x_4926:
[----:B------:R-:W-:Y:S05]  /*14a70*/  BSYNC.RECONVERGENT B1 ;  /* 0x0000000000017941 */ /* 0x000fea0003800200 */
.L_x_4924:
        /* <DEDUP_REMOVED lines=24> */
.L_x_4928:
[----:B------:R-:W-:Y:S05]  /*14c00*/  BSYNC.RECONVERGENT B1 ;  /* 0x0000000000017941 */ /* 0x000fea0003800200 */
.L_x_4927:
        /* <DEDUP_REMOVED lines=16> */
.L_x_4930:
[----:B------:R-:W-:Y:S01]  /*14d10*/  FMUL.FTZ R9, R38, R3 ;  /* 0x0000000326097220 */ /* 0x000fe20000410000 */
[----:B------:R-:W-:-:S03]  /*14d20*/  FMUL.FTZ R2, R3, 0.5 ;  /* 0x3f00000003027820 */ /* 0x000fc60000410000 */
[----:B------:R-:W-:-:S04]  /*14d30*/  FFMA R0, -R9, R9, R38 ;  /* 0x0000000909007223 */ /* 0x000fc80000000126 */
[----:B------:R-:W-:-:S07]  /*14d40*/  FFMA R9, R0, R2, R9 ;  /* 0x0000000200097223 */ /* 0x000fce0000000009 */
.L_x_4931:
[----:B------:R-:W-:Y:S05]  /*14d50*/  BSYNC.RECONVERGENT B1 ;  /* 0x0000000000017941 */ /* 0x000fea0003800200 */
.L_x_4929:
        /* <DEDUP_REMOVED lines=24> */
.L_x_4933:
[----:B------:R-:W-:Y:S05]  /*14ee0*/  BSYNC.RECONVERGENT B1 ;  /* 0x0000000000017941 */ /* 0x000fea0003800200 */
.L_x_4932:
        /* <DEDUP_REMOVED lines=16> */
.L_x_4935:
[----:B------:R-:W-:Y:S01]  /*14ff0*/  FMUL.FTZ R9, R38, R3 ;  /* 0x0000000326097220 */ /* 0x000fe20000410000 */
[----:B------:R-:W-:-:S03]  /*15000*/  FMUL.FTZ R2, R3, 0.5 ;  /* 0x3f00000003027820 */ /* 0x000fc60000410000 */
[----:B------:R-:W-:-:S04]  /*15010*/  FFMA R0, -R9, R9, R38 ;  /* 0x0000000909007223 */ /* 0x000fc80000000126 */
[----:B------:R-:W-:-:S07]  /*15020*/  FFMA R9, R0, R2, R9 ;  /* 0x0000000200097223 */ /* 0x000fce0000000009 */
.L_x_4936:
[----:B------:R-:W-:Y:S05]  /*15030*/  BSYNC.RECONVERGENT B1 ;  /* 0x0000000000017941 */ /* 0x000fea0003800200 */
.L_x_4934:
        /* <DEDUP_REMOVED lines=24> */
.L_x_4938:
[----:B------:R-:W-:Y:S05]  /*151c0*/  BSYNC.RECONVERGENT B1 ;  /* 0x0000000000017941 */ /* 0x000fea0003800200 */
.L_x_4937:
        /* <DEDUP_REMOVED lines=16> */
.L_x_4940:
[----:B------:R-:W-:Y:S01]  /*152d0*/  FMUL.FTZ R9, R38, R3 ;  /* 0x0000000326097220 */ /* 0x000fe20000410000 */
[----:B------:R-:W-:-:S03]  /*152e0*/  FMUL.FTZ R2, R3, 0.5 ;  /* 0x3f00000003027820 */ /* 0x000fc60000410000 */
[----:B------:R-:W-:-:S04]  /*152f0*/  FFMA R0, -R9, R9, R38 ;  /* 0x0000000909007223 */ /* 0x000fc80000000126 */
[----:B------:R-:W-:-:S07]  /*15300*/  FFMA R9, R0, R2, R9 ;  /* 0x0000000200097223 */ /* 0x000fce0000000009 */
.L_x_4941:
[----:B------:R-:W-:Y:S05]  /*15310*/  BSYNC.RECONVERGENT B1 ;  /* 0x0000000000017941 */ /* 0x000fea0003800200 */
.L_x_4939:
[----:B------:R-:W-:-:S04]  /*15320*/  FSETP.GEU.AND P0, PT, R9, R30, PT ;  /* 0x0000001e0900720b */ /* 0x000fc80003f0e000 */
[----:B------:R-:W-:Y:S01]  /*15330*/  FSEL R30, R9, R30, !P0 ;  /* 0x0000001e091e7208 */ /* 0x000fe20004000000 */
[----:B------:R-:W-:Y:S08]  /*15340*/  @P3 BRA `(.L_x_4942) ;  /* 0xfffffff4000c3947 */ /* 0x000ff0000383ffff */
.L_x_4921:
        /* <DEDUP_REMOVED lines=29> */
.L_x_4946:
[----:B------:R-:W-:Y:S05]  /*15520*/  BSYNC.RECONVERGENT B1 ;  /* 0x0000000000017941 */ /* 0x000fea0003800200 */
.L_x_4945:
        /* <DEDUP_REMOVED lines=16> */
.L_x_4948:
[----:B------:R-:W-:Y:S01]  /*15630*/  FMUL.FTZ R9, R34, R3 ;  /* 0x0000000322097220 */ /* 0x000fe20000410000 */
[----:B------:R-:W-:-:S03]  /*15640*/  FMUL.FTZ R2, R3, 0.5 ;  /* 0x3f00000003027820 */ /* 0x000fc60000410000 */
[----:B------:R-:W-:-:S04]  /*15650*/  FFMA R0, -R9, R9, R34 ;  /* 0x0000000909007223 */ /* 0x000fc80000000122 */
[----:B------:R-:W-:-:S07]  /*15660*/  FFMA R9, R0, R2, R9 ;  /* 0x0000000200097223 */ /* 0x000fce0000000009 */
.L_x_4949:
[----:B------:R-:W-:Y:S05]  /*15670*/  BSYNC.RECONVERGENT B1 ;  /* 0x0000000000017941 */ /* 0x000fea0003800200 */
.L_x_4947:
        /* <DEDUP_REMOVED lines=27> */
.L_x_4951:
[----:B------:R-:W-:Y:S05]  /*15830*/  BSYNC.RECONVERGENT B1 ;  /* 0x0000000000017941 */ /* 0x000fea0003800200 */
.L_x_4950:
        /* <DEDUP_REMOVED lines=16> */
.L_x_4953:
[----:B------:R-:W-:Y:S01]  /*15940*/  FMUL.FTZ R9, R34, R3 ;  /* 0x0000000322097220 */ /* 0x000fe20000410000 */
[----:B------:R-:W-:-:S03]  /*15950*/  FMUL.FTZ R2, R3, 0.5 ;  /* 0x3f00000003027820 */ /* 0x000fc60000410000 */
[----:B------:R-:W-:-:S04]  /*15960*/  FFMA R0, -R9, R9, R34 ;  /* 0x0000000909007223 */ /* 0x000fc80000000122 */
[----:B------:R-:W-:-:S07]  /*15970*/  FFMA R9, R0, R2, R9 ;  /* 0x0000000200097223 */ /* 0x000fce0000000009 */
.L_x_4954:
[----:B------:R-:W-:Y:S05]  /*15980*/  BSYNC.RECONVERGENT B1 ;  /* 0x0000000000017941 */ /* 0x000fea0003800200 */
.L_x_4952:
[----:B------:R-:W-:Y:S02]  /*15990*/  FSETP.GEU.AND P0, PT, R9, R30, PT ;  /* 0x0000001e0900720b */ /* 0x000fe40003f0e000 */
[----:B------:R-:W-:Y:S02]  /*159a0*/  IADD3 R31, PT, PT, -R31, R32, RZ ;  /* 0x000000201f1f7210 */ /* 0x000fe40007ffe1ff */
[----:B------:R-:W-:-:S09]  /*159b0*/  FSEL R30, R9, R30, !P0 ;  /* 0x0000001e091e7208 */ /* 0x000fd20004000000 */
.L_x_4944:
        /* <DEDUP_REMOVED lines=29> */
.L_x_4956:
[----:B------:R-:W-:Y:S05]  /*15b90*/  BSYNC.RECONVERGENT B1 ;  /* 0x0000000000017941 */ /* 0x000fea0003800200 */
.L_x_4955:
        /* <DEDUP_REMOVED lines=16> */
.L_x_4958:
[----:B------:R-:W-:Y:S01]  /*15ca0*/  FMUL.FTZ R9, R32, R3 ;  /* 0x0000000320097220 */ /* 0x000fe20000410000 */
[----:B------:R-:W-:-:S03]  /*15cb0*/  FMUL.FTZ R2, R3, 0.5 ;  /* 0x3f00000003027820 */ /* 0x000fc60000410000 */
[----:B------:R-:W-:-:S04]  /*15cc0*/  FFMA R0, -R9, R9, R32 ;  /* 0x0000000909007223 */ /* 0x000fc80000000120 */
[----:B------:R-:W-:-:S07]  /*15cd0*/  FFMA R9, R0, R2, R9 ;  /* 0x0000000200097223 */ /* 0x000fce0000000009 */
.L_x_4959:
[----:B------:R-:W-:Y:S05]  /*15ce0*/  BSYNC.RECONVERGENT B1 ;  /* 0x0000000000017941 */ /* 0x000fea0003800200 */
.L_x_4957:
[----:B------:R-:W-:-:S04]  /*15cf0*/  FSETP.GEU.AND P0, PT, R9, R30, PT ;  /* 0x0000001e0900720b */ /* 0x000fc80003f0e000 */
[----:B------:R-:W-:-:S09]  /*15d00*/  FSEL R30, R9, R30, !P0 ;  /* 0x0000001e091e7208 */ /* 0x000fd20004000000 */
.L_x_4943:
        /* <DEDUP_REMOVED lines=10> */
.L_x_4981:
        /* <DEDUP_REMOVED lines=26> */
.L_x_4962:
[----:B------:R-:W-:Y:S05]  /*15f50*/  BSYNC.RECONVERGENT B1 ;  /* 0x0000000000017941 */ /* 0x000fea0003800200 */
.L_x_4961:
        /* <DEDUP_REMOVED lines=16> */
.L_x_4964:
[----:B------:R-:W-:Y:S01]  /*16060*/  FMUL.FTZ R9, R38, R3 ;  /* 0x0000000326097220 */ /* 0x000fe20000410000 */
[----:B------:R-:W-:-:S03]  /*16070*/  FMUL.FTZ R2, R3, 0.5 ;  /* 0x3f00000003027820 */ /* 0x000fc60000410000 */
[----:B------:R-:W-:-:S04]  /*16080*/  FFMA R0, -R9, R9, R38 ;  /* 0x0000000909007223 */ /* 0x000fc80000000126 */
[----:B------:R-:W-:-:S07]  /*16090*/  FFMA R9, R0, R2, R9 ;  /* 0x0000000200097223 */ /* 0x000fce0000000009 */
.L_x_4965:
[----:B------:R-:W-:Y:S05]  /*160a0*/  BSYNC.RECONVERGENT B1 ;  /* 0x0000000000017941 */ /* 0x000fea0003800200 */
.L_x_4963:
        /* <DEDUP_REMOVED lines=24> */
.L_x_4967:
[----:B------:R-:W-:Y:S05]  /*16230*/  BSYNC.RECONVERGENT B1 ;  /* 0x0000000000017941 */ /* 0x000fea0003800200 */
.L_x_4966:
        /* <DEDUP_REMOVED lines=16> */
.L_x_4969:
[----:B------:R-:W-:Y:S01]  /*16340*/  FMUL.FTZ R9, R38, R3 ;  /* 0x0000000326097220 */ /* 0x000fe20000410000 */
[----:B------:R-:W-:-:S03]  /*16350*/  FMUL.FTZ R2, R3, 0.5 ;  /* 0x3f00000003027820 */ /* 0x000fc60000410000 */
[----:B------:R-:W-:-:S04]  /*16360*/  FFMA R0, -R9, R9, R38 ;  /* 0x0000000909007223 */ /* 0x000fc80000000126 */
[----:B------:R-:W-:-:S07]  /*16370*/  FFMA R9, R0, R2, R9 ;  /* 0x0000000200097223 */ /* 0x000fce0000000009 */
.L_x_4970:
[----:B------:R-:W-:Y:S05]  /*16380*/  BSYNC.RECONVERGENT B1 ;  /* 0x0000000000017941 */ /* 0x000fea0003800200 */
.L_x_4968:
        /* <DEDUP_REMOVED lines=24> */
.L_x_4972:
[----:B------:R-:W-:Y:S05]  /*16510*/  BSYNC.RECONVERGENT B1 ;  /* 0x0000000000017941 */ /* 0x000fea0003800200 */
.L_x_4971:
        /* <DEDUP_REMOVED lines=16> */
.L_x_4974:
[----:B------:R-:W-:Y:S01]  /*16620*/  FMUL.FTZ R9, R38, R3 ;  /* 0x0000000326097220 */ /* 0x000fe20000410000 */
[----:B------:R-:W-:-:S03]  /*16630*/  FMUL.FTZ R2, R3, 0.5 ;  /* 0x3f00000003027820 */ /* 0x000fc60000410000 */
[----:B------:R-:W-:-:S04]  /*16640*/  FFMA R0, -R9, R9, R38 ;  /* 0x0000000909007223 */ /* 0x000fc80000000126 */
[----:B------:R-:W-:-:S07]  /*16650*/  FFMA R9, R0, R2, R9 ;  /* 0x0000000200097223 */ /* 0x000fce0000000009 */
.L_x_4975:
[----:B------:R-:W-:Y:S05]  /*16660*/  BSYNC.RECONVERGENT B1 ;  /* 0x0000000000017941 */ /* 0x000fea0003800200 */
.L_x_4973:
        /* <DEDUP_REMOVED lines=24> */
.L_x_4977:
[----:B------:R-:W-:Y:S05]  /*167f0*/  BSYNC.RECONVERGENT B1 ;  /* 0x0000000000017941 */ /* 0x000fea0003800200 */
.L_x_4976:
        /* <DEDUP_REMOVED lines=16> */
.L_x_4979:
[----:B------:R-:W-:Y:S01]  /*16900*/  FMUL.FTZ R9, R38, R3 ;  /* 0x0000000326097220 */ /* 0x000fe20000410000 */
[----:B------:R-:W-:-:S03]  /*16910*/  FMUL.FTZ R2, R3, 0.5 ;  /* 0x3f00000003027820 */ /* 0x000fc60000410000 */
[----:B------:R-:W-:-:S04]  /*16920*/  FFMA R0, -R9, R9, R38 ;  /* 0x0000000909007223 */ /* 0x000fc80000000126 */
[----:B------:R-:W-:-:S07]  /*16930*/  FFMA R9, R0, R2, R9 ;  /* 0x0000000200097223 */ /* 0x000fce0000000009 */
.L_x_4980:
[----:B------:R-:W-:Y:S05]  /*16940*/  BSYNC.RECONVERGENT B1 ;  /* 0x0000000000017941 */ /* 0x000fea0003800200 */
.L_x_4978:
[----:B------:R-:W-:-:S04]  /*16950*/  FSETP.GEU.AND P0, PT, R9, R31, PT ;  /* 0x0000001f0900720b */ /* 0x000fc80003f0e000 */
[----:B------:R-:W-:Y:S01]  /*16960*/  FSEL R31, R9, R31, !P0 ;  /* 0x0000001f091f7208 */ /* 0x000fe20004000000 */
[----:B------:R-:W-:Y:S08]  /*16970*/  @P3 BRA `(.L_x_4981) ;  /* 0xfffffff4000c3947 */ /* 0x000ff0000383ffff */
.L_x_4960:
        /* <DEDUP_REMOVED lines=29> */
.L_x_4985:
[----:B------:R-:W-:Y:S05]  /*16b50*/  BSYNC.RECONVERGENT B1 ;  /* 0x0000000000017941 */ /* 0x000fea0003800200 */
.L_x_4984:
        /* <DEDUP_REMOVED lines=16> */
.L_x_4987:
[----:B------:R-:W-:Y:S01]  /*16c60*/  FMUL.FTZ R9, R34, R3 ;  /* 0x0000000322097220 */ /* 0x000fe20000410000 */
[----:B------:R-:W-:-:S03]  /*16c70*/  FMUL.FTZ R2, R3, 0.5 ;  /* 0x3f00000003027820 */ /* 0x000fc60000410000 */
[----:B------:R-:W-:-:S04]  /*16c80*/  FFMA R0, -R9, R9, R34 ;  /* 0x0000000909007223 */ /* 0x000fc80000000122 */
[----:B------:R-:W-:-:S07]  /*16c90*/  FFMA R9, R0, R2, R9 ;  /* 0x0000000200097223 */ /* 0x000fce0000000009 */
.L_x_4988:
[----:B------:R-:W-:Y:S05]  /*16ca0*/  BSYNC.RECONVERGENT B1 ;  /* 0x0000000000017941 */ /* 0x000fea0003800200 */
.L_x_4986:
        /* <DEDUP_REMOVED lines=27> */
.L_x_4990:
[----:B------:R-:W-:Y:S05]  /*16e60*/  BSYNC.RECONVERGENT B1 ;  /* 0x0000000000017941 */ /* 0x000fea0003800200 */
.L_x_4989:
        /* <DEDUP_REMOVED lines=16> */
.L_x_4992:
[----:B------:R-:W-:Y:S01]  /*16f70*/  FMUL.FTZ R9, R34, R3 ;  /* 0x0000000322097220 */ /* 0x000fe20000410000 */
[----:B------:R-:W-:-:S03]  /*16f80*/  FMUL.FTZ R2, R3, 0.5 ;  /* 0x3f00000003027820 */ /* 0x000fc60000410000 */
[----:B------:R-:W-:-:S04]  /*16f90*/  FFMA R0, -R9, R9, R34 ;  /* 0x0000000909007223 */ /* 0x000fc80000000122 */
[----:B------:R-:W-:-:S07]  /*16fa0*/  FFMA R9, R0, R2, R9 ;  /* 0x0000000200097223 */ /* 0x000fce0000000009 */
.L_x_4993:
[----:B------:R-:W-:Y:S05]  /*16fb0*/  BSYNC.RECONVERGENT B1 ;  /* 0x0000000000017941 */ /* 0x000fea0003800200 */
.L_x_4991:
[C---:B------:R-:W-:Y:S02]  /*16fc0*/  FSETP.GEU.AND P0, PT, R9.reuse, R31, PT ;  /* 0x0000001f0900720b */ /* 0x040fe40003f0e000 */
[----:B------:R-:W-:Y:S02]  /*16fd0*/  IADD3 R32, PT, PT, -R32, R33, RZ ;  /* 0x0000002120207210 */ /* 0x000fe40007ffe1ff */
[----:B------:R-:W-:-:S09]  /*16fe0*/  FSEL R31, R9, R31, !P0 ;  /* 0x0000001f091f7208 */ /* 0x000fd20004000000 */
.L_x_4983:
        /* <DEDUP_REMOVED lines=29> */
.L_x_4995:
[----:B------:R-:W-:Y:S05]  /*171c0*/  BSYNC.RECONVERGENT B1 ;  /* 0x0000000000017941 */ /* 0x000fea0003800200 */
.L_x_4994:
        /* <DEDUP_REMOVED lines=16> */
.L_x_4997:
[----:B------:R-:W-:Y:S01]  /*172d0*/  FMUL.FTZ R9, R32, R3 ;  /* 0x0000000320097220 */ /* 0x000fe20000410000 */
[----:B------:R-:W-:-:S03]  /*172e0*/  FMUL.FTZ R2, R3, 0.5 ;  /* 0x3f00000003027820 */ /* 0x000fc60000410000 */
[----:B------:R-:W-:-:S04]  /*172f0*/  FFMA R0, -R9, R9, R32 ;  /* 0x0000000909007223 */ /* 0x000fc80000000120 */
[----:B------:R-:W-:-:S07]  /*17300*/  FFMA R9, R0, R2, R9 ;  /* 0x0000000200097223 */ /* 0x000fce0000000009 */
.L_x_4998:
[----:B------:R-:W-:Y:S05]  /*17310*/  BSYNC.RECONVERGENT B1 ;  /* 0x0000000000017941 */ /* 0x000fea0003800200 */
.L_x_4996:
[----:B------:R-:W-:-:S04]  /*17320*/  FSETP.GEU.AND P0, PT, R9, R31, PT ;  /* 0x0000001f0900720b */ /* 0x000fc80003f0e000 */
[----:B------:R-:W-:-:S09]  /*17330*/  FSEL R31, R9, R31, !P0 ;  /* 0x0000001f091f7208 */ /* 0x000fd20004000000 */
.L_x_4982:
        /* <DEDUP_REMOVED lines=10> */
.L_x_5020:
        /* <DEDUP_REMOVED lines=26> */
.L_x_5001:
[----:B------:R-:W-:Y:S05]  /*17580*/  BSYNC.RECONVERGENT B1 ;  /* 0x0000000000017941 */ /* 0x000fea0003800200 */
.L_x_5000:
        /* <DEDUP_REMOVED lines=16> */
.L_x_5003:
[----:B------:R-:W-:Y:S01]  /*17690*/  FMUL.FTZ R9, R40, R3 ;  /* 0x0000000328097220 */ /* 0x000fe20000410000 */
[----:B------:R-:W-:-:S03]  /*176a0*/  FMUL.FTZ R2, R3, 0.5 ;  /* 0x3f00000003027820 */ /* 0x000fc60000410000 */
[----:B------:R-:W-:-:S04]  /*176b0*/  FFMA R0, -R9, R9, R40 ;  /* 0x0000000909007223 */ /* 0x000fc80000000128 */
[----:B------:R-:W-:-:S07]  /*176c0*/  FFMA R9, R0, R2, R9 ;  /* 0x0000000200097223 */ /* 0x000fce0000000009 */
.L_x_5004:
[----:B------:R-:W-:Y:S05]  /*176d0*/  BSYNC.RECONVERGENT B1 ;  /* 0x0000000000017941 */ /* 0x000fea0003800200 */
.L_x_5002:
        /* <DEDUP_REMOVED lines=24> */
.L_x_5006:
[----:B------:R-:W-:Y:S05]  /*17860*/  BSYNC.RECONVERGENT B1 ;  /* 0x0000000000017941 */ /* 0x000fea0003800200 */
.L_x_5005:
        /* <DEDUP_REMOVED lines=16> */
.L_x_5008:
[----:B------:R-:W-:Y:S01]  /*17970*/  FMUL.FTZ R9, R40, R3 ;  /* 0x0000000328097220 */ /* 0x000fe20000410000 */
[----:B------:R-:W-:-:S03]  /*17980*/  FMUL.FTZ R2, R3, 0.5 ;  /* 0x3f00000003027820 */ /* 0x000fc60000410000 */
[----:B------:R-:W-:-:S04]  /*17990*/  FFMA R0, -R9, R9, R40 ;  /* 0x0000000909007223 */ /* 0x000fc80000000128 */
[----:B------:R-:W-:-:S07]  /*179a0*/  FFMA R9, R0, R2, R9 ;  /* 0x0000000200097223 */ /* 0x000fce0000000009 */
.L_x_5009:
[----:B------:R-:W-:Y:S05]  /*179b0*/  BSYNC.RECONVERGENT B1 ;  /* 0x0000000000017941 */ /* 0x000fea0003800200 */
.L_x_5007:
        /* <DEDUP_REMOVED lines=24> */
.L_x_5011:
[----:B------:R-:W-:Y:S05]  /*17b40*/  BSYNC.RECONVERGENT B1 ;  /* 0x0000000000017941 */ /* 0x000fea0003800200 */
.L_x_5010:
        /* <DEDUP_REMOVED lines=16> */
.L_x_5013:
[----:B------:R-:W-:Y:S01]  /*17c50*/  FMUL.FTZ R9, R40, R3 ;  /* 0x0000000328097220 */ /* 0x000fe20000410000 */
[----:B------:R-:W-:-:S03]  /*17c60*/  FMUL.FTZ R2, R3, 0.5 ;  /* 0x3f00000003027820 */ /* 0x000fc60000410000 */
[----:B------:R-:W-:-:S04]  /*17c70*/  FFMA R0, -R9, R9, R40 ;  /* 0x0000000909007223 */ /* 0x000fc80000000128 */
[----:B------:R-:W-:-:S07]  /*17c80*/  FFMA R9, R0, R2, R9 ;  /* 0x0000000200097223 */ /* 0x000fce0000000009 */
.L_x_5014:
[----:B------:R-:W-:Y:S05]  /*17c90*/  BSYNC.RECONVERGENT B1 ;  /* 0x0000000000017941 */ /* 0x000fea0003800200 */
.L_x_5012:
        /* <DEDUP_REMOVED lines=24> */
.L_x_5016:
[----:B------:R-:W-:Y:S05]  /*17e20*/  BSYNC.RECONVERGENT B1 ;  /* 0x0000000000017941 */ /* 0x000fea0003800200 */
.L_x_5015:
        /* <DEDUP_REMOVED lines=16> */
.L_x_5018:
[----:B------:R-:W-:Y:S01]  /*17f30*/  FMUL.FTZ R9, R40, R3 ;  /* 0x0000000328097220 */ /* 0x000fe20000410000 */
[----:B------:R-:W-:-:S03]  /*17f40*/  FMUL.FTZ R2, R3, 0.5 ;  /* 0x3f00000003027820 */ /* 0x000fc60000410000 */
[----:B------:R-:W-:-:S04]  /*17f50*/  FFMA R0, -R9, R9, R40 ;  /* 0x0000000909007223 */ /* 0x000fc80000000128 */
[----:B------:R-:W-:-:S07]  /*17f60*/  FFMA R9, R0, R2, R9 ;  /* 0x0000000200097223 */ /* 0x000fce0000000009 */
.L_x_5019:
[----:B------:R-:W-:Y:S05]  /*17f70*/  BSYNC.RECONVERGENT B1 ;  /* 0x0000000000017941 */ /* 0x000fea0003800200 */
.L_x_5017:
[----:B------:R-:W-:-:S04]  /*17f80*/  FSETP.GEU.AND P0, PT, R9, R32, PT ;  /* 0x000000200900720b */ /* 0x000fc80003f0e000 */
[----:B------:R-:W-:Y:S01]  /*17f90*/  FSEL R32, R9, R32, !P0 ;  /* 0x0000002009207208 */ /* 0x000fe20004000000 */
[----:B------:R-:W-:Y:S08]  /*17fa0*/  @P3 BRA `(.L_x_5020) ;  /* 0xfffffff4000c3947 */ /* 0x000ff0000383ffff */
.L_x_4999:
        /* <DEDUP_REMOVED lines=29> */
.L_x_5024:
[----:B------:R-:W-:Y:S05]  /*18180*/  BSYNC.RECONVERGENT B1 ;  /* 0x0000000000017941 */ /* 0x000fea0003800200 */
.L_x_5023:
        /* <DEDUP_REMOVED lines=16> */
.L_x_5026:
[----:B------:R-:W-:Y:S01]  /*18290*/  FMUL.FTZ R9, R36, R3 ;  /* 0x0000000324097220 */ /* 0x000fe20000410000 */
[----:B------:R-:W-:-:S03]  /*182a0*/  FMUL.FTZ R2, R3, 0.5 ;  /* 0x3f00000003027820 */ /* 0x000fc60000410000 */
[----:B------:R-:W-:-:S04]  /*182b0*/  FFMA R0, -R9, R9, R36 ;  /* 0x0000000909007223 */ /* 0x000fc80000000124 */
[----:B------:R-:W-:-:S07]  /*182c0*/  FFMA R9, R0, R2, R9 ;  /* 0x0000000200097223 */ /* 0x000fce0000000009 */
.L_x_5027:
[----:B------:R-:W-:Y:S05]  /*182d0*/  BSYNC.RECONVERGENT B1 ;  /* 0x0000000000017941 */ /* 0x000fea0003800200 */
.L_x_5025:
        /* <DEDUP_REMOVED lines=27> */
.L_x_5029:
[----:B------:R-:W-:Y:S05]  /*18490*/  BSYNC.RECONVERGENT B1 ;  /* 0x0000000000017941 */ /* 0x000fea0003800200 */
.L_x_5028:
        /* <DEDUP_REMOVED lines=16> */
.L_x_5031:
[----:B------:R-:W-:Y:S01]  /*185a0*/  FMUL.FTZ R9, R36, R3 ;  /* 0x0000000324097220 */ /* 0x000fe20000410000 */
[----:B------:R-:W-:-:S03]  /*185b0*/  FMUL.FTZ R2, R3, 0.5 ;  /* 0x3f00000003027820 */ /* 0x000fc60000410000 */
[----:B------:R-:W-:-:S04]  /*185c0*/  FFMA R0, -R9, R9, R36 ;  /* 0x0000000909007223 */ /* 0x000fc80000000124 */
[----:B------:R-:W-:-:S07]  /*185d0*/  FFMA R9, R0, R2, R9 ;  /* 0x0000000200097223 */ /* 0x000fce0000000009 */
.L_x_5032:
[----:B------:R-:W-:Y:S05]  /*185e0*/  BSYNC.RECONVERGENT B1 ;  /* 0x0000000000017941 */ /* 0x000fea0003800200 */
.L_x_5030:
[----:B------:R-:W-:Y:S02]  /*185f0*/  FSETP.GEU.AND P0, PT, R9, R32, PT ;  /* 0x000000200900720b */ /* 0x000fe40003f0e000 */
[----:B------:R-:W-:Y:S02]  /*18600*/  IADD3 R33, PT, PT, -R33, R34, RZ ;  /* 0x0000002221217210 */ /* 0x000fe40007ffe1ff */
[----:B------:R-:W-:-:S09]  /*18610*/  FSEL R32, R9, R32, !P0 ;  /* 0x0000002009207208 */ /* 0x000fd20004000000 */
.L_x_5022:
        /* <DEDUP_REMOVED lines=29> */
.L_x_5034:
[----:B------:R-:W-:Y:S05]  /*187f0*/  BSYNC.RECONVERGENT B1 ;  /* 0x0000000000017941 */ /* 0x000fea0003800200 */
.L_x_5033:
        /* <DEDUP_REMOVED lines=16> */
.L_x_5036:
[----:B------:R-:W-:Y:S01]  /*18900*/  FMUL.FTZ R9, R34, R3 ;  /* 0x0000000322097220 */ /* 0x000fe20000410000 */
[----:B------:R-:W-:-:S03]  /*18910*/  FMUL.FTZ R2, R3, 0.5 ;  /* 0x3f00000003027820 */ /* 0x000fc60000410000 */
[----:B------:R-:W-:-:S04]  /*18920*/  FFMA R0, -R9, R9, R34 ;  /* 0x0000000909007223 */ /* 0x000fc80000000122 */
[----:B------:R-:W-:-:S07]  /*18930*/  FFMA R9, R0, R2, R9 ;  /* 0x0000000200097223 */ /* 0x000fce0000000009 */
.L_x_5037:
[----:B------:R-:W-:Y:S05]  /*18940*/  BSYNC.RECONVERGENT B1 ;  /* 0x0000000000017941 */ /* 0x000fea0003800200 */
.L_x_5035:
[----:B------:R-:W-:-:S04]  /*18950*/  FSETP.GEU.AND P0, PT, R9, R32, PT ;  /* 0x000000200900720b */ /* 0x000fc80003f0e000 */
[----:B------:R-:W-:-:S09]  /*18960*/  FSEL R32, R9, R32, !P0 ;  /* 0x0000002009207208 */ /* 0x000fd20004000000 */
.L_x_5021:
        /* <DEDUP_REMOVED lines=10> */
.L_x_5059:
        /* <DEDUP_REMOVED lines=26> */
.L_x_5040:
[----:B------:R-:W-:Y:S05]  /*18bb0*/  BSYNC.RECONVERGENT B1 ;  /* 0x0000000000017941 */ /* 0x000fea0003800200 */
.L_x_5039:
        /* <DEDUP_REMOVED lines=16> */
.L_x_5042:
[----:B------:R-:W-:Y:S01]  /*18cc0*/  FMUL.FTZ R9, R34, R3 ;  /* 0x0000000322097220 */ /* 0x000fe20000410000 */
[----:B------:R-:W-:-:S03]  /*18cd0*/  FMUL.FTZ R2, R3, 0.5 ;  /* 0x3f00000003027820 */ /* 0x000fc60000410000 */
[----:B------:R-:W-:-:S04]  /*18ce0*/  FFMA R0, -R9, R9, R34 ;  /* 0x0000000909007223 */ /* 0x000fc80000000122 */
[----:B------:R-:W-:-:S07]  /*18cf0*/  FFMA R9, R0, R2, R9 ;  /* 0x0000000200097223 */ /* 0x000fce0000000009 */
.L_x_5043:
[----:B------:R-:W-:Y:S05]  /*18d00*/  BSYNC.RECONVERGENT B1 ;  /* 0x0000000000017941 */ /* 0x000fea0003800200 */
.L_x_5041:
        /* <DEDUP_REMOVED lines=24> */
.L_x_5045:
[----:B------:R-:W-:Y:S05]  /*18e90*/  BSYNC.RECONVERGENT B1 ;  /* 0x0000000000017941 */ /* 0x000fea0003800200 */
.L_x_5044:
        /* <DEDUP_REMOVED lines=16> */
.L_x_5047:
[----:B------:R-:W-:Y:S01]  /*18fa0*/  FMUL.FTZ R9, R34, R3 ;  /* 0x0000000322097220 */ /* 0x000fe20000410000 */
[----:B------:R-:W-:-:S03]  /*18fb0*/  FMUL.FTZ R2, R3, 0.5 ;  /* 0x3f00000003027820 */ /* 0x000fc60000410000 */
[----:B------:R-:W-:-:S04]  /*18fc0*/  FFMA R0, -R9, R9, R34 ;  /* 0x0000000909007223 */ /* 0x000fc80000000122 */
[----:B------:R-:W-:-:S07]  /*18fd0*/  FFMA R9, R0, R2, R9 ;  /* 0x0000000200097223 */ /* 0x000fce0000000009 */
.L_x_5048:
[----:B------:R-:W-:Y:S05]  /*18fe0*/  BSYNC.RECONVERGENT B1 ;  /* 0x0000000000017941 */ /* 0x000fea0003800200 */
.L_x_5046:
        /* <DEDUP_REMOVED lines=24> */
.L_x_5050:
[----:B------:R-:W-:Y:S05]  /*19170*/  BSYNC.RECONVERGENT B1 ;  /* 0x0000000000017941 */ /* 0x000fea0003800200 */
.L_x_5049:
        /* <DEDUP_REMOVED lines=16> */
.L_x_5052:
[----:B------:R-:W-:Y:S01]  /*19280*/  FMUL.FTZ R9, R34, R3 ;  /* 0x0000000322097220 */ /* 0x000fe20000410000 */
[----:B------:R-:W-:-:S03]  /*19290*/  FMUL.FTZ R2, R3, 0.5 ;  /* 0x3f00000003027820 */ /* 0x000fc60000410000 */
[----:B------:R-:W-:-:S04]  /*192a0*/  FFMA R0, -R9, R9, R34 ;  /* 0x0000000909007223 */ /* 0x000fc80000000122 */
[----:B------:R-:W-:-:S07]  /*192b0*/  FFMA R9, R0, R2, R9 ;  /* 0x0000000200097223 */ /* 0x000fce0000000009 */
.L_x_5053:
[----:B------:R-:W-:Y:S05]  /*192c0*/  BSYNC.RECONVERGENT B1 ;  /* 0x0000000000017941 */ /* 0x000fea0003800200 */
.L_x_5051:
        /* <DEDUP_REMOVED lines=24> */
.L_x_5055:
[----:B------:R-:W-:Y:S05]  /*19450*/  BSYNC.RECONVERGENT B1 ;  /* 0x0000000000017941 */ /* 0x000fea0003800200 */
.L_x_5054:
        /* <DEDUP_REMOVED lines=16> */
.L_x_5057:
[----:B------:R-:W-:Y:S01]  /*19560*/  FMUL.FTZ R9, R34, R3 ;  /* 0x0000000322097220 */ /* 0x000fe20000410000 */
[----:B------:R-:W-:-:S03]  /*19570*/  FMUL.FTZ R2, R3, 0.5 ;  /* 0x3f00000003027820 */ /* 0x000fc60000410000 */
[----:B------:R-:W-:-:S04]  /*19580*/  FFMA R0, -R9, R9, R34 ;  /* 0x0000000909007223 */ /* 0x000fc80000000122 */
[----:B------:R-:W-:-:S07]  /*19590*/  FFMA R9, R0, R2, R9 ;  /* 0x0000000200097223 */ /* 0x000fce0000000009 */
.L_x_5058:
[----:B------:R-:W-:Y:S05]  /*195a0*/  BSYNC.RECONVERGENT B1 ;  /* 0x0000000000017941 */ /* 0x000fea0003800200 */
.L_x_5056:
[----:B------:R-:W-:-:S04]  /*195b0*/  FSETP.GEU.AND P0, PT, R9, R27, PT ;  /* 0x0000001b0900720b */ /* 0x000fc80003f0e000 */
[----:B------:R-:W-:Y:S01]  /*195c0*/  FSEL R35, R9, R27, !P0 ;  /* 0x0000001b09237208 */ /* 0x000fe20004000000 */
[----:B------:R-:W-:Y:S08]  /*195d0*/  @P3 BRA `(.L_x_5059) ;  /* 0xfffffff4000c3947 */ /* 0x000ff0000383ffff */
.L_x_5038:
        /* <DEDUP_REMOVED lines=29> */
.L_x_5063:
[----:B------:R-:W-:Y:S05]  /*197b0*/  BSYNC.RECONVERGENT B1 ;  /* 0x0000000000017941 */ /* 0x000fea0003800200 */
.L_x_5062:
        /* <DEDUP_REMOVED lines=16> */
.L_x_5065:
[----:B------:R-:W-:Y:S01]  /*198c0*/  FMUL.FTZ R9, R34, R3 ;  /* 0x0000000322097220 */ /* 0x000fe20000410000 */
[----:B------:R-:W-:-:S03]  /*198d0*/  FMUL.FTZ R2, R3, 0.5 ;  /* 0x3f00000003027820 */ /* 0x000fc60000410000 */
[----:B------:R-:W-:-:S04]  /*198e0*/  FFMA R0, -R9, R9, R34 ;  /* 0x0000000909007223 */ /* 0x000fc80000000122 */
[----:B------:R-:W-:-:S07]  /*198f0*/  FFMA R9, R0, R2, R9 ;  /* 0x0000000200097223 */ /* 0x000fce0000000009 */
.L_x_5066:
[----:B------:R-:W-:Y:S05]  /*19900*/  BSYNC.RECONVERGENT B1 ;  /* 0x0000000000017941 */ /* 0x000fea0003800200 */
.L_x_5064:
        /* <DEDUP_REMOVED lines=27> */
.L_x_5068:
[----:B------:R-:W-:Y:S05]  /*19ac0*/  BSYNC.RECONVERGENT B1 ;  /* 0x0000000000017941 */ /* 0x000fea0003800200 */
.L_x_5067:
        /* <DEDUP_REMOVED lines=16> */
.L_x_5070:
[----:B------:R-:W-:Y:S01]  /*19bd0*/  FMUL.FTZ R9, R34, R3 ;  /* 0x0000000322097220 */ /* 0x000fe20000410000 */
[----:B------:R-:W-:-:S03]  /*19be0*/  FMUL.FTZ R2, R3, 0.5 ;  /* 0x3f00000003027820 */ /* 0x000fc60000410000 */
[----:B------:R-:W-:-:S04]  /*19bf0*/  FFMA R0, -R9, R9, R34 ;  /* 0x0000000909007223 */ /* 0x000fc80000000122 */
[----:B------:R-:W-:-:S07]  /*19c00*/  FFMA R9, R0, R2, R9 ;  /* 0x0000000200097223 */ /* 0x000fce0000000009 */
.L_x_5071:
[----:B------:R-:W-:Y:S05]  /*19c10*/  BSYNC.RECONVERGENT B1 ;  /* 0x0000000000017941 */ /* 0x000fea0003800200 */
.L_x_5069:
[-C--:B------:R-:W-:Y:S02]  /*19c20*/  FSETP.GEU.AND P0, PT, R9, R35.reuse, PT ;  /* 0x000000230900720b */ /* 0x080fe40003f0e000 */
[----:B------:R-:W-:Y:S02]  /*19c30*/  IADD3 R33, PT, PT, -R33, R26, RZ ;  /* 0x0000001a21217210 */ /* 0x000fe40007ffe1ff */
[----:B------:R-:W-:-:S09]  /*19c40*/  FSEL R35, R9, R35, !P0 ;  /* 0x0000002309237208 */ /* 0x000fd20004000000 */
.L_x_5061:
        /* <DEDUP_REMOVED lines=29> */
.L_x_5073:
[----:B------:R-:W-:Y:S05]  /*19e20*/  BSYNC.RECONVERGENT B1 ;  /* 0x0000000000017941 */ /* 0x000fea0003800200 */
.L_x_5072:
        /* <DEDUP_REMOVED lines=16> */
.L_x_5075:
[----:B------:R-:W-:Y:S01]  /*19f30*/  FMUL.FTZ R9, R26, R3 ;  /* 0x000000031a097220 */ /* 0x000fe20000410000 */
[----:B------:R-:W-:-:S03]  /*19f40*/  FMUL.FTZ R2, R3, 0.5 ;  /* 0x3f00000003027820 */ /* 0x000fc60000410000 */
[----:B------:R-:W-:-:S04]  /*19f50*/  FFMA R0, -R9, R9, R26 ;  /* 0x0000000909007223 */ /* 0x000fc8000000011a */
[----:B------:R-:W-:-:S07]  /*19f60*/  FFMA R9, R0, R2, R9 ;  /* 0x0000000200097223 */ /* 0x000fce0000000009 */
.L_x_5076:
[----:B------:R-:W-:Y:S05]  /*19f70*/  BSYNC.RECONVERGENT B1 ;  /* 0x0000000000017941 */ /* 0x000fea0003800200 */
.L_x_5074:
[----:B------:R-:W-:-:S04]  /*19f80*/  FSETP.GEU.AND P0, PT, R9, R35, PT ;  /* 0x000000230900720b */ /* 0x000fc80003f0e000 */
[----:B------:R-:W-:-:S09]  /*19f90*/  FSEL R35, R9, R35, !P0 ;  /* 0x0000002309237208 */ /* 0x000fd20004000000 */
.L_x_5060:
        /* <DEDUP_REMOVED lines=15> */
.L_x_4452:
[----:B------:R-:W0:Y:S01]  /*1a090*/  LDCU UR8, c[0x0][0x390] ;  /* 0x00007200ff0877ac */ /* 0x000e220008000800 */
[----:B------:R-:W-:Y:S01]  /*1a0a0*/  HFMA2 R16, -RZ, RZ, 0, 0.0078125 ;  /* 0x00002000ff107431 */ /* 0x000fe200000001ff */
[----:B0-----:R-:W-:-:S04]  /*1a0b0*/  UIADD3 UR5, UPT, UPT, UR8, -0x2000, URZ ;  /* 0xffffe00008057890 */ /* 0x001fc8000fffe0ff */
[----:B------:R-:W-:-:S09]  /*1a0c0*/  UISETP.GE.U32.AND UP0, UPT, UR5, 0x2000, UPT ;  /* 0x000020000500788c */ /* 0x000fd2000bf06070 */
[----:B------:R-:W-:Y:S05]  /*1a0d0*/  BRA.U !UP0, `(.L_x_5077) ;  /* 0x0000016108a47547 */ /* 0x000fea000b800000 */
[----:B------:R-:W0:Y:S01]  /*1a0e0*/  LDCU UR4, c[0x0][0x3a8] ;  /* 0x00007500ff0477ac */ /* 0x000e220008000800 */
[----:B------:R-:W-:Y:S01]  /*1a0f0*/  MOV R16, 0x2000 ;  /* 0x0000200000107802 */ /* 0x000fe20000000f00 */
[----:B0-----:R-:W-:Y:S02]  /*1a100*/  ULOP3.LUT UR10, UR4, 0x3, URZ, 0xc0, !UPT ;  /* 0x00000003040a7892 */ /* 0x001fe4000f8ec0ff */
[----:B------:R-:W-:Y:S02]  /*1a110*/  UIADD3 UR9, UPT, UPT, UR4, -0x1, URZ ;  /* 0xffffffff04097890 */ /* 0x000fe4000fffe0ff */
[----:B------:R-:W-:Y:S02]  /*1a120*/  ULOP3.LUT UR12, UR4, 0x7ffffffc, URZ, 0xc0, !UPT ;  /* 0x7ffffffc040c7892 */ /* 0x000fe4000f8ec0ff */
[----:B------:R-:W-:Y:S02]  /*1a130*/  ULOP3.LUT UR4, UR4, 0x1, URZ, 0xc0, !UPT ;  /* 0x0000000104047892 */ /* 0x000fe4000f8ec0ff */
[----:B------:R-:W-:-:S12]  /*1a140*/  UIADD3 UR11, UPT, UPT, UR10, -0x1, URZ ;  /* 0xffffffff0a0b7890 */ /* 0x000fd8000fffe0ff */
.L_x_5704:
        /* <DEDUP_REMOVED lines=8> */
[----:B------:R-:W0:Y:S01]  /*1a1d0*/  LDC.64 R28, c[0x0][0x380] ;  /* 0x0000e000ff1c7b82 */ /* 0x000e220000000a00 */
[----:B-1----:R-:W-:-:S05]  /*1a1e0*/  IADD3 R3, PT, PT, R15, R16, RZ ;  /* 0x000000100f037210 */ /* 0x002fca0007ffe0ff */
[----:B0-----:R-:W-:-:S05]  /*1a1f0*/  IMAD.WIDE.U32 R28, R3, 0x8, R28 ;  /* 0x00000008031c7825 */ /* 0x001fca00078e001c */
        /* <DEDUP_REMOVED lines=8> */
.L_x_5100:
        /* <DEDUP_REMOVED lines=26> */
.L_x_5081:
[----:B------:R-:W-:Y:S05]  /*1a420*/  BSYNC.RECONVERGENT B1 ;  /* 0x0000000000017941 */ /* 0x000fea0003800200 */
.L_x_5080:
        /* <DEDUP_REMOVED lines=16> */
.L_x_5083:
[----:B------:R-:W-:Y:S01]  /*1a530*/  FMUL.FTZ R9, R24, R3 ;  /* 0x0000000318097220 */ /* 0x000fe20000410000 */
[----:B------:R-:W-:-:S03]  /*1a540*/  FMUL.FTZ R2, R3, 0.5 ;  /* 0x3f00000003027820 */ /* 0x000fc60000410000 */
[----:B------:R-:W-:-:S04]  /*1a550*/  FFMA R0, -R9, R9, R24 ;  /* 0x0000000909007223 */ /* 0x000fc80000000118 */
[----:B------:R-:W-:-:S07]  /*1a560*/  FFMA R9, R0, R2, R9 ;  /* 0x0000000200097223 */ /* 0x000fce0000000009 */
.L_x_5084:
[----:B------:R-:W-:Y:S05]  /*1a570*/  BSYNC.RECONVERGENT B1 ;  /* 0x0000000000017941 */ /* 0x000fea0003800200 */
.L_x_5082:
        /* <DEDUP_REMOVED lines=24> */
.L_x_5086:
[----:B------:R-:W-:Y:S05]  /*1a700*/  BSYNC.RECONVERGENT B1 ;  /* 0x0000000000017941 */ /* 0x000fea0003800200 */
.L_x_5085:
        /* <DEDUP_REMOVED lines=16> */
.L_x_5088:
[----:B------:R-:W-:Y:S01]  /*1a810*/  FMUL.FTZ R9, R24, R3 ;  /* 0x0000000318097220 */ /* 0x000fe20000410000 */
[----:B------:R-:W-:-:S03]  /*1a820*/  FMUL.FTZ R2, R3, 0.5 ;  /* 0x3f00000003027820 */ /* 0x000fc60000410000 */
[----:B------:R-:W-:-:S04]  /*1a830*/  FFMA R0, -R9, R9, R24 ;  /* 0x0000000909007223 */ /* 0x000fc80000000118 */
[----:B------:R-:W-:-:S07]  /*1a840*/  FFMA R9, R0, R2, R9 ;  /* 0x0000000200097223 */ /* 0x000fce0000000009 */
.L_x_5089:
[----:B------:R-:W-:Y:S05]  /*1a850*/  BSYNC.RECONVERGENT B1 ;  /* 0x0000000000017941 */ /* 0x000fea0003800200 */
.L_x_5087:
        /* <DEDUP_REMOVED lines=24> */
.L_x_5091:
[----:B------:R-:W-:Y:S05]  /*1a9e0*/  BSYNC.RECONVERGENT B1 ;  /* 0x0000000000017941 */ /* 0x000fea0003800200 */
.L_x_5090:
        /* <DEDUP_REMOVED lines=16> */
.L_x_5093:
[----:B------:R-:W-:Y:S01]  /*1aaf0*/  FMUL.FTZ R9, R24, R3 ;  /* 0x0000000318097220 */ /* 0x000fe20000410000 */
[----:B------:R-:W-:-:S03]  /*1ab00*/  FMUL.FTZ R2, R3, 0.5 ;  /* 0x3f00000003027820 */ /* 0x000fc60000410000 */
[----:B------:R-:W-:-:S04]  /*1ab10*/  FFMA R0, -R9, R9, R24 ;  /* 0x0000000909007223 */ /* 0x000fc80000000118 */
[----:B------:R-:W-:-:S07]  /*1ab20*/  FFMA R9, R0, R2, R9 ;  /* 0x0000000200097223 */ /* 0x000fce0000000009 */
.L_x_5094:
[----:B------:R-:W-:Y:S05]  /*1ab30*/  BSYNC.RECONVERGENT B1 ;  /* 0x0000000000017941 */ /* 0x000fea0003800200 */
.L_x_5092:
        /* <DEDUP_REMOVED lines=24> */
.L_x_5096:
[----:B------:R-:W-:Y:S05]  /*1acc0*/  BSYNC.RECONVERGENT B1 ;  /* 0x0000000000017941 */ /* 0x000fea0003800200 */
.L_x_5095:
        /* <DEDUP_REMOVED lines=16> */
.L_x_5098:
[----:B------:R-:W-:Y:S01]  /*1add0*/  FMUL.FTZ R9, R24, R3 ;  /* 0x0000000318097220 */ /* 0x000fe20000410000 */
[----:B------:R-:W-:-:S03]  /*1ade0*/  FMUL.FTZ R2, R3, 0.5 ;  /* 0x3f00000003027820 */ /* 0x000fc60000410000 */
[----:B------:R-:W-:-:S04]  /*1adf0*/  FFMA R0, -R9, R9, R24 ;  /* 0x0000000909007223 */ /* 0x000fc80000000118 */
[----:B------:R-:W-:-:S07]  /*1ae00*/  FFMA R9, R0, R2, R9 ;  /* 0x0000000200097223 */ /* 0x000fce0000000009 */
.L_x_5099:
[----:B------:R-:W-:Y:S05]  /*1ae10*/  BSYNC.RECONVERGENT B1 ;  /* 0x0000000000017941 */ /* 0x000fea0003800200 */
.L_x_5097:
[----:B------:R-:W-:-:S04]  /*1ae20*/  FSETP.GEU.AND P0, PT, R9, R18, PT ;  /* 0x000000120900720b */ /* 0x000fc80003f0e000 */
[----:B------:R-:W-:Y:S01]  /*1ae30*/  FSEL R18, R9, R18, !P0 ;  /* 0x0000001209127208 */ /* 0x000fe20004000000 */
[----:B------:R-:W-:Y:S08]  /*1ae40*/  @P3 BRA `(.L_x_5100) ;  /* 0xfffffff4000c3947 */ /* 0x000ff0000383ffff */
[----:B------:R-:W-:-:S07]  /*1ae50*/  MOV R19, UR12 ;  /* 0x0000000c00137c02 */ /* 0x000fce0008000f00 */
.L_x_5079:
        /* <DEDUP_REMOVED lines=29> */
.L_x_5104:
[----:B------:R-:W-:Y:S05]  /*1b030*/  BSYNC.RECONVERGENT B1 ;  /* 0x0000000000017941 */ /* 0x000fea0003800200 */
.L_x_5103:
        /* <DEDUP_REMOVED lines=16> */
.L_x_5106:
[----:B------:R-:W-:Y:S01]  /*1b140*/  FMUL.FTZ R9, R22, R3 ;  /* 0x0000000316097220 */ /* 0x000fe20000410000 */
[----:B------:R-:W-:-:S03]  /*1b150*/  FMUL.FTZ R2, R3, 0.5 ;  /* 0x3f00000003027820 */ /* 0x000fc60000410000 */
[----:B------:R-:W-:-:S04]  /*1b160*/  FFMA R0, -R9, R9, R22 ;  /* 0x0000000909007223 */ /* 0x000fc80000000116 */
[----:B------:R-:W-:-:S07]  /*1b170*/  FFMA R9, R0, R2, R9 ;  /* 0x0000000200097223 */ /* 0x000fce0000000009 */
.L_x_5107:
[----:B------:R-:W-:Y:S05]  /*1b180*/  BSYNC.RECONVERGENT B1 ;  /* 0x0000000000017941 */ /* 0x000fea0003800200 */
.L_x_5105:
        /* <DEDUP_REMOVED lines=27> */
.L_x_5109:
[----:B------:R-:W-:Y:S05]  /*1b340*/  BSYNC.RECONVERGENT B1 ;  /* 0x0000000000017941 */ /* 0x000fea0003800200 */
.L_x_5108:
        /* <DEDUP_REMOVED lines=16> */
.L_x_5111:
[----:B------:R-:W-:Y:S01]  /*1b450*/  FMUL.FTZ R9, R22, R3 ;  /* 0x0000000316097220 */ /* 0x000fe20000410000 */
[----:B------:R-:W-:-:S03]  /*1b460*/  FMUL.FTZ R2, R3, 0.5 ;  /* 0x3f00000003027820 */ /* 0x000fc60000410000 */
[----:B------:R-:W-:-:S04]  /*1b470*/  FFMA R0, -R9, R9, R22 ;  /* 0x0000000909007223 */ /* 0x000fc80000000116 */
[----:B------:R-:W-:-:S07]  /*1b480*/  FFMA R9, R0, R2, R9 ;  /* 0x0000000200097223 */ /* 0x000fce0000000009 */
.L_x_5112:
[----:B------:R-:W-:Y:S05]  /*1b490*/  BSYNC.RECONVERGENT B1 ;  /* 0x0000000000017941 */ /* 0x000fea0003800200 */
.L_x_5110:
[----:B------:R-:W-:Y:S02]  /*1b4a0*/  FSETP.GEU.AND P0, PT, R9, R18, PT ;  /* 0x000000120900720b */ /* 0x000fe40003f0e000 */
[----:B------:R-:W-:Y:S02]  /*1b4b0*/  IADD3 R19, PT, PT, -R19, R20, RZ ;  /* 0x0000001413137210 */ /* 0x000fe40007ffe1ff */
[----:B------:R-:W-:-:S09]  /*1b4c0*/  FSEL R18, R9, R18, !P0 ;  /* 0x0000001209127208 */ /* 0x000fd20004000000 */
.L_x_5102:
        /* <DEDUP_REMOVED lines=27> */
.L_x_5114:
[----:B------:R-:W-:Y:S05]  /*1b680*/  BSYNC.RECONVERGENT B1 ;  /* 0x0000000000017941 */ /* 0x000fea0003800200 */
.L_x_5113:
        /* <DEDUP_REMOVED lines=16> */
.L_x_5116:
[----:B------:R-:W-:Y:S01]  /*1b790*/  FMUL.FTZ R9, R20, R3 ;  /* 0x0000000314097220 */ /* 0x000fe20000410000 */
[----:B------:R-:W-:-:S03]  /*1b7a0*/  FMUL.FTZ R2, R3, 0.5 ;  /* 0x3f00000003027820 */ /* 0x000fc60000410000 */
[----:B------:R-:W-:-:S04]  /*1b7b0*/  FFMA R0, -R9, R9, R20 ;  /* 0x0000000909007223 */ /* 0x000fc80000000114 */
[----:B------:R-:W-:-:S07]  /*1b7c0*/  FFMA R9, R0, R2, R9 ;  /* 0x0000000200097223 */ /* 0x000fce0000000009 */
.L_x_5117:
[----:B------:R-:W-:Y:S05]  /*1b7d0*/  BSYNC.RECONVERGENT B1 ;  /* 0x0000000000017941 */ /* 0x000fea0003800200 */
.L_x_5115:
[----:B------:R-:W-:-:S04]  /*1b7e0*/  FSETP.GEU.AND P0, PT, R9, R18, PT ;  /* 0x000000120900720b */ /* 0x000fc80003f0e000 */
[----:B------:R-:W-:-:S09]  /*1b7f0*/  FSEL R18, R9, R18, !P0 ;  /* 0x0000001209127208 */ /* 0x000fd20004000000 */
.L_x_5101:
        /* <DEDUP_REMOVED lines=8> */
.L_x_5139:
        /* <DEDUP_REMOVED lines=26> */
.L_x_5120:
[----:B------:R-:W-:Y:S05]  /*1ba20*/  BSYNC.RECONVERGENT B1 ;  /* 0x0000000000017941 */ /* 0x000fea0003800200 */
.L_x_5119:
        /* <DEDUP_REMOVED lines=16> */
.L_x_5122:
[----:B------:R-:W-:Y:S01]  /*1bb30*/  FMUL.FTZ R9, R26, R3 ;  /* 0x000000031a097220 */ /* 0x000fe20000410000 */
[----:B------:R-:W-:-:S03]  /*1bb40*/  FMUL.FTZ R2, R3, 0.5 ;  /* 0x3f00000003027820 */ /* 0x000fc60000410000 */
[----:B------:R-:W-:-:S04]  /*1bb50*/  FFMA R0, -R9, R9, R26 ;  /* 0x0000000909007223 */ /* 0x000fc8000000011a */
[----:B------:R-:W-:-:S07]  /*1bb60*/  FFMA R9, R0, R2, R9 ;  /* 0x0000000200097223 */ /* 0x000fce0000000009 */
.L_x_5123:
[----:B------:R-:W-:Y:S05]  /*1bb70*/  BSYNC.RECONVERGENT B1 ;  /* 0x0000000000017941 */ /* 0x000fea0003800200 */
.L_x_5121:
        /* <DEDUP_REMOVED lines=24> */
.L_x_5125:
[----:B------:R-:W-:Y:S05]  /*1bd00*/  BSYNC.RECONVERGENT B1 ;  /* 0x0000000000017941 */ /* 0x000fea0003800200 */
.L_x_5124:
        /* <DEDUP_REMOVED lines=16> */
.L_x_5127:
[----:B------:R-:W-:Y:S01]  /*1be10*/  FMUL.FTZ R9, R26, R3 ;  /* 0x000000031a097220 */ /* 0x000fe20000410000 */
[----:B------:R-:W-:-:S03]  /*1be20*/  FMUL.FTZ R2, R3, 0.5 ;  /* 0x3f00000003027820 */ /* 0x000fc60000410000 */
[----:B------:R-:W-:-:S04]  /*1be30*/  FFMA R0, -R9, R9, R26 ;  /* 0x0000000909007223 */ /* 0x000fc8000000011a */
[----:B------:R-:W-:-:S07]  /*1be40*/  FFMA R9, R0, R2, R9 ;  /* 0x0000000200097223 */ /* 0x000fce0000000009 */
.L_x_5128:
[----:B------:R-:W-:Y:S05]  /*1be50*/  BSYNC.RECONVERGENT B1 ;  /* 0x0000000000017941 */ /* 0x000fea0003800200 */
.L_x_5126:
        /* <DEDUP_REMOVED lines=24> */
.L_x_5130:
[----:B------:R-:W-:Y:S05]  /*1bfe0*/  BSYNC.RECONVERGENT B1 ;  /* 0x0000000000017941 */ /* 0x000fea0003800200 */
.L_x_5129:
        /* <DEDUP_REMOVED lines=16> */
.L_x_5132:
[----:B------:R-:W-:Y:S01]  /*1c0f0*/  FMUL.FTZ R9, R26, R3 ;  /* 0x000000031a097220 */ /* 0x000fe20000410000 */
[----:B------:R-:W-:-:S03]  /*1c100*/  FMUL.FTZ R2, R3, 0.5 ;  /* 0x3f00000003027820 */ /* 0x000fc60000410000 */
[----:B------:R-:W-:-:S04]  /*1c110*/  FFMA R0, -R9, R9, R26 ;  /* 0x0000000909007223 */ /* 0x000fc8000000011a */
[----:B------:R-:W-:-:S07]  /*1c120*/  FFMA R9, R0, R2, R9 ;  /* 0x0000000200097223 */ /* 0x000fce0000000009 */
.L_x_5133:
[----:B------:R-:W-:Y:S05]  /*1c130*/  BSYNC.RECONVERGENT B1 ;  /* 0x0000000000017941 */ /* 0x000fea0003800200 */
.L_x_5131:
        /* <DEDUP_REMOVED lines=24> */
.L_x_5135:
[----:B------:R-:W-:Y:S05]  /*1c2c0*/  BSYNC.RECONVERGENT B1 ;  /* 0x0000000000017941 */ /* 0x000fea0003800200 */
.L_x_5134:
        /* <DEDUP_REMOVED lines=16> */
.L_x_5137:
[----:B------:R-:W-:Y:S01]  /*1c3d0*/  FMUL.FTZ R9, R26, R3 ;  /* 0x000000031a097220 */ /* 0x000fe20000410000 */
[----:B------:R-:W-:-:S03]  /*1c3e0*/  FMUL.FTZ R2, R3, 0.5 ;  /* 0x3f00000003027820 */ /* 0x000fc60000410000 */
[----:B------:R-:W-:-:S04]  /*1c3f0*/  FFMA R0, -R9, R9, R26 ;  /* 0x0000000909007223 */ /* 0x000fc8000000011a */
[----:B------:R-:W-:-:S07]  /*1c400*/  FFMA R9, R0, R2, R9 ;  /* 0x0000000200097223 */ /* 0x000fce0000000009 */
.L_x_5138:
[----:B------:R-:W-:Y:S05]  /*1c410*/  BSYNC.RECONVERGENT B1 ;  /* 0x0000000000017941 */ /* 0x000fea0003800200 */
.L_x_5136:
[----:B------:R-:W-:-:S04]  /*1c420*/  FSETP.GEU.AND P0, PT, R9, R19, PT ;  /* 0x000000130900720b */ /* 0x000fc80003f0e000 */
[----:B------:R-:W-:Y:S01]  /*1c430*/  FSEL R19, R9, R19, !P0 ;  /* 0x0000001309137208 */ /* 0x000fe20004000000 */
[----:B------:R-:W-:Y:S08]  /*1c440*/  @P3 BRA `(.L_x_5139) ;  /* 0xfffffff4000c3947 */ /* 0x000ff0000383ffff */
[----:B------:R-:W-:-:S07]  /*1c450*/  MOV R20, UR12 ;  /* 0x0000000c00147c02 */ /* 0x000fce0008000f00 */
.L_x_5118:
        /* <DEDUP_REMOVED lines=29> */
.L_x_5143:
[----:B------:R-:W-:Y:S05]  /*1c630*/  BSYNC.RECONVERGENT B1 ;  /* 0x0000000000017941 */ /* 0x000fea0003800200 */
.L_x_5142:
        /* <DEDUP_REMOVED lines=16> */
.L_x_5145:
[----:B------:R-:W-:Y:S01]  /*1c740*/  FMUL.FTZ R9, R22, R3 ;  /* 0x0000000316097220 */ /* 0x000fe20000410000 */
[----:B------:R-:W-:-:S03]  /*1c750*/  FMUL.FTZ R2, R3, 0.5 ;  /* 0x3f00000003027820 */ /* 0x000fc60000410000 */
[----:B------:R-:W-:-:S04]  /*1c760*/  FFMA R0, -R9, R9, R22 ;  /* 0x0000000909007223 */ /* 0x000fc80000000116 */
[----:B------:R-:W-:-:S07]  /*1c770*/  FFMA R9, R0, R2, R9 ;  /* 0x0000000200097223 */ /* 0x000fce0000000009 */
.L_x_5146:
[----:B------:R-:W-:Y:S05]  /*1c780*/  BSYNC.RECONVERGENT B1 ;  /* 0x0000000000017941 */ /* 0x000fea0003800200 */
.L_x_5144:
        /* <DEDUP_REMOVED lines=27> */
.L_x_5148:
[----:B------:R-:W-:Y:S05]  /*1c940*/  BSYNC.RECONVERGENT B1 ;  /* 0x0000000000017941 */ /* 0x000fea0003800200 */
.L_x_5147:
        /* <DEDUP_REMOVED lines=16> */
.L_x_5150:
[----:B------:R-:W-:Y:S01]  /*1ca50*/  FMUL.FTZ R9, R22, R3 ;  /* 0x0000000316097220 */ /* 0x000fe20000410000 */
[----:B------:R-:W-:-:S03]  /*1ca60*/  FMUL.FTZ R2, R3, 0.5 ;  /* 0x3f00000003027820 */ /* 0x000fc60000410000 */
[----:B------:R-:W-:-:S04]  /*1ca70*/  FFMA R0, -R9, R9, R22 ;  /* 0x0000000909007223 */ /* 0x000fc80000000116 */
[----:B------:R-:W-:-:S07]  /*1ca80*/  FFMA R9, R0, R2, R9 ;  /* 0x0000000200097223 */ /* 0x000fce0000000009 */
.L_x_5151:
[----:B------:R-:W-:Y:S05]  /*1ca90*/  BSYNC.RECONVERGENT B1 ;  /* 0x0000000000017941 */ /* 0x000fea0003800200 */
.L_x_5149:
[C---:B------:R-:W-:Y:S02]  /*1caa0*/  FSETP.GEU.AND P0, PT, R9.reuse, R19, PT ;  /* 0x000000130900720b */ /* 0x040fe40003f0e000 */
[----:B------:R-:W-:Y:S02]  /*1cab0*/  IADD3 R20, PT, PT, -R20, R21, RZ ;  /* 0x0000001514147210 */ /* 0x000fe40007ffe1ff */
[----:B------:R-:W-:-:S09]  /*1cac0*/  FSEL R19, R9, R19, !P0 ;  /* 0x0000001309137208 */ /* 0x000fd20004000000 */
.L_x_5141:
        /* <DEDUP_REMOVED lines=27> */
.L_x_5153:
[----:B------:R-:W-:Y:S05]  /*1cc80*/  BSYNC.RECONVERGENT B1 ;  /* 0x0000000000017941 */ /* 0x000fea0003800200 */
.L_x_5152:
        /* <DEDUP_REMOVED lines=16> */
.L_x_5155:
[----:B------:R-:W-:Y:S01]  /*1cd90*/  FMUL.FTZ R9, R20, R3 ;  /* 0x0000000314097220 */ /* 0x000fe20000410000 */
[----:B------:R-:W-:-:S03]  /*1cda0*/  FMUL.FTZ R2, R3, 0.5 ;  /* 0x3f00000003027820 */ /* 0x000fc60000410000 */
[----:B------:R-:W-:-:S04]  /*1cdb0*/  FFMA R0, -R9, R9, R20 ;  /* 0x0000000909007223 */ /* 0x000fc80000000114 */
[----:B------:R-:W-:-:S07]  /*1cdc0*/  FFMA R9, R0, R2, R9 ;  /* 0x0000000200097223 */ /* 0x000fce0000000009 */
.L_x_5156:
[----:B------:R-:W-:Y:S05]  /*1cdd0*/  BSYNC.RECONVERGENT B1 ;  /* 0x0000000000017941 */ /* 0x000fea0003800200 */
.L_x_5154:
[----:B------:R-:W-:-:S04]  /*1cde0*/  FSETP.GEU.AND P0, PT, R9, R19, PT ;  /* 0x000000130900720b */ /* 0x000fc80003f0e000 */
[----:B------:R-:W-:-:S09]  /*1cdf0*/  FSEL R19, R9, R19, !P0 ;  /* 0x0000001309137208 */ /* 0x000fd20004000000 */
.L_x_5140:
        /* <DEDUP_REMOVED lines=8> */
.L_x_5178:
        /* <DEDUP_REMOVED lines=26> */
.L_x_5159:
[----:B------:R-:W-:Y:S05]  /*1d020*/  BSYNC.RECONVERGENT B1 ;  /* 0x0000000000017941 */ /* 0x000fea0003800200 */
.L_x_5158:
        /* <DEDUP_REMOVED lines=16> */
.L_x_5161:
[----:B------:R-:W-:Y:S01]  /*1d130*/  FMUL.FTZ R9, R26, R3 ;  /* 0x000000031a097220 */ /* 0x000fe20000410000 */
[----:B------:R-:W-:-:S03]  /*1d140*/  FMUL.FTZ R2, R3, 0.5 ;  /* 0x3f00000003027820 */ /* 0x000fc60000410000 */
[----:B------:R-:W-:-:S04]  /*1d150*/  FFMA R0, -R9, R9, R26 ;  /* 0x0000000909007223 */ /* 0x000fc8000000011a */
[----:B------:R-:W-:-:S07]  /*1d160*/  FFMA R9, R0, R2, R9 ;  /* 0x0000000200097223 */ /* 0x000fce0000000009 */
.L_x_5162:
[----:B------:R-:W-:Y:S05]  /*1d170*/  BSYNC.RECONVERGENT B1 ;  /* 0x0000000000017941 */ /* 0x000fea0003800200 */
.L_x_5160:
        /* <DEDUP_REMOVED lines=24> */
.L_x_5164:
[----:B------:R-:W-:Y:S05]  /*1d300*/  BSYNC.RECONVERGENT B1 ;  /* 0x0000000000017941 */ /* 0x000fea0003800200 */
.L_x_5163:
        /* <DEDUP_REMOVED lines=16> */
.L_x_5166:
[----:B------:R-:W-:Y:S01]  /*1d410*/  FMUL.FTZ R9, R26, R3 ;  /* 0x000000031a097220 */ /* 0x000fe20000410000 */
[----:B------:R-:W-:-:S03]  /*1d420*/  FMUL.FTZ R2, R3, 0.5 ;  /* 0x3f00000003027820 */ /* 0x000fc60000410000 */
[----:B------:R-:W-:-:S04]  /*1d430*/  FFMA R0, -R9, R9, R26 ;  /* 0x0000000909007223 */ /* 0x000fc8000000011a */
[----:B------:R-:W-:-:S07]  /*1d440*/  FFMA R9, R0, R2, R9 ;  /* 0x0000000200097223 */ /* 0x000fce0000000009 */
.L_x_5167:
[----:B------:R-:W-:Y:S05]  /*1d450*/  BSYNC.RECONVERGENT B1 ;  /* 0x0000000000017941 */ /* 0x000fea0003800200 */
.L_x_5165:
        /* <DEDUP_REMOVED lines=24> */
.L_x_5169:
[----:B------:R-:W-:Y:S05]  /*1d5e0*/  BSYNC.RECONVERGENT B1 ;  /* 0x0000000000017941 */ /* 0x000fea0003800200 */
.L_x_5168:
        /* <DEDUP_REMOVED lines=16> */
.L_x_5171:
[----:B------:R-:W-:Y:S01]  /*1d6f0*/  FMUL.FTZ R9, R26, R3 ;  /* 0x000000031a097220 */ /* 0x000fe20000410000 */
[----:B------:R-:W-:-:S03]  /*1d700*/  FMUL.FTZ R2, R3, 0.5 ;  /* 0x3f00000003027820 */ /* 0x000fc60000410000 */
[----:B------:R-:W-:-:S04]  /*1d710*/  FFMA R0, -R9, R9, R26 ;  /* 0x0000000909007223 */ /* 0x000fc8000000011a */
[----:B------:R-:W-:-:S07]  /*1d720*/  FFMA R9, R0, R2, R9 ;  /* 0x0000000200097223 */ /* 0x000fce0000000009 */
.L_x_5172:
[----:B------:R-:W-:Y:S05]  /*1d730*/  BSYNC.RECONVERGENT B1 ;  /* 0x0000000000017941 */ /* 0x000fea0003800200 */
.L_x_5170:
        /* <DEDUP_REMOVED lines=24> */
.L_x_5174:
[----:B------:R-:W-:Y:S05]  /*1d8c0*/  BSYNC.RECONVERGENT B1 ;  /* 0x0000000000017941 */ /* 0x000fea0003800200 */
.L_x_5173:
        /* <DEDUP_REMOVED lines=16> */
.L_x_5176:
[----:B------:R-:W-:Y:S01]  /*1d9d0*/  FMUL.FTZ R9, R26, R3 ;  /* 0x000000031a097220 */ /* 0x000fe20000410000 */
[----:B------:R-:W-:-:S03]  /*1d9e0*/  FMUL.FTZ R2, R3, 0.5 ;  /* 0x3f00000003027820 */ /* 0x000fc60000410000 */
[----:B------:R-:W-:-:S04]  /*1d9f0*/  FFMA R0, -R9, R9, R26 ;  /* 0x0000000909007223 */ /* 0x000fc8000000011a */
[----:B------:R-:W-:-:S07]  /*1da00*/  FFMA R9, R0, R2, R9 ;  /* 0x0000000200097223 */ /* 0x000fce0000000009 */
.L_x_5177:
[----:B------:R-:W-:Y:S05]  /*1da10*/  BSYNC.RECONVERGENT B1 ;  /* 0x0000000000017941 */ /* 0x000fea0003800200 */
.L_x_5175:
[----:B------:R-:W-:-:S04]  /*1da20*/  FSETP.GEU.AND P0, PT, R9, R20, PT ;  /* 0x000000140900720b */ /* 0x000fc80003f0e000 */
[----:B------:R-:W-:Y:S01]  /*1da30*/  FSEL R20, R9, R20, !P0 ;  /* 0x0000001409147208 */ /* 0x000fe20004000000 */
[----:B------:R-:W-:Y:S08]  /*1da40*/  @P3 BRA `(.L_x_5178) ;  /* 0xfffffff4000c3947 */ /* 0x000ff0000383ffff */
[----:B------:R-:W-:-:S07]  /*1da50*/  MOV R21, UR12 ;  /* 0x0000000c00157c02 */ /* 0x000fce0008000f00 */
.L_x_5157:
        /* <DEDUP_REMOVED lines=29> */
.L_x_5182:
[----:B------:R-:W-:Y:S05]  /*1dc30*/  BSYNC.RECONVERGENT B1 ;  /* 0x0000000000017941 */ /* 0x000fea0003800200 */
.L_x_5181:
        /* <DEDUP_REMOVED lines=16> */
.L_x_5184:
[----:B------:R-:W-:Y:S01]  /*1dd40*/  FMUL.FTZ R9, R24, R3 ;  /* 0x0000000318097220 */ /* 0x000fe20000410000 */
[----:B------:R-:W-:-:S03]  /*1dd50*/  FMUL.FTZ R2, R3, 0.5 ;  /* 0x3f00000003027820 */ /* 0x000fc60000410000 */
[----:B------:R-:W-:-:S04]  /*1dd60*/  FFMA R0, -R9, R9, R24 ;  /* 0x0000000909007223 */ /* 0x000fc80000000118 */
[----:B------:R-:W-:-:S07]  /*1dd70*/  FFMA R9, R0, R2, R9 ;  /* 0x0000000200097223 */ /* 0x000fce0000000009 */
.L_x_5185:
[----:B------:R-:W-:Y:S05]  /*1dd80*/  BSYNC.RECONVERGENT B1 ;  /* 0x0000000000017941 */ /* 0x000fea0003800200 */
.L_x_5183:
        /* <DEDUP_REMOVED lines=27> */
.L_x_5187:
[----:B------:R-:W-:Y:S05]  /*1df40*/  BSYNC.RECONVERGENT B1 ;  /* 0x0000000000017941 */ /* 0x000fea0003800200 */
.L_x_5186:
        /* <DEDUP_REMOVED lines=16> */
.L_x_5189:
[----:B------:R-:W-:Y:S01]  /*1e050*/  FMUL.FTZ R9, R24, R3 ;  /* 0x0000000318097220 */ /* 0x000fe20000410000 */
[----:B------:R-:W-:-:S03]  /*1e060*/  FMUL.FTZ R2, R3, 0.5 ;  /* 0x3f00000003027820 */ /* 0x000fc60000410000 */
[----:B------:R-:W-:-:S04]  /*1e070*/  FFMA R0, -R9, R9, R24 ;  /* 0x0000000909007223 */ /* 0x000fc80000000118 */
[----:B------:R-:W-:-:S07]  /*1e080*/  FFMA R9, R0, R2, R9 ;  /* 0x0000000200097223 */ /* 0x000fce0000000009 */
.L_x_5190:
[----:B------:R-:W-:Y:S05]  /*1e090*/  BSYNC.RECONVERGENT B1 ;  /* 0x0000000000017941 */ /* 0x000fea0003800200 */
.L_x_5188:
[----:B------:R-:W-:Y:S02]  /*1e0a0*/  FSETP.GEU.AND P0, PT, R9, R20, PT ;  /* 0x000000140900720b */ /* 0x000fe40003f0e000 */
[----:B------:R-:W-:Y:S02]  /*1e0b0*/  IADD3 R21, PT, PT, -R21, R22, RZ ;  /* 0x0000001615157210 */ /* 0x000fe40007ffe1ff */
[----:B------:R-:W-:-:S09]  /*1e0c0*/  FSEL R20, R9, R20, !P0 ;  /* 0x0000001409147208 */ /* 0x000fd20004000000 */
.L_x_5180:
        /* <DEDUP_REMOVED lines=27> */
.L_x_5192:
[----:B------:R-:W-:Y:S05]  /*1e280*/  BSYNC.RECONVERGENT B1 ;  /* 0x0000000000017941 */ /* 0x000fea0003800200 */
.L_x_5191:
        /* <DEDUP_REMOVED lines=16> */
.L_x_5194:
[----:B------:R-:W-:Y:S01]  /*1e390*/  FMUL.FTZ R9, R22, R3 ;  /* 0x0000000316097220 */ /* 0x000fe20000410000 */
[----:B------:R-:W-:-:S03]  /*1e3a0*/  FMUL.FTZ R2, R3, 0.5 ;  /* 0x3f00000003027820 */ /* 0x000fc60000410000 */
[----:B------:R-:W-:-:S04]  /*1e3b0*/  FFMA R0, -R9, R9, R22 ;  /* 0x0000000909007223 */ /* 0x000fc80000000116 */
[----:B------:R-:W-:-:S07]  /*1e3c0*/  FFMA R9, R0, R2, R9 ;  /* 0x0000000200097223 */ /* 0x000fce0000000009 */
.L_x_5195:
[----:B------:R-:W-:Y:S05]  /*1e3d0*/  BSYNC.RECONVERGENT B1 ;  /* 0x0000000000017941 */ /* 0x000fea0003800200 */
.L_x_5193:
[----:B------:R-:W-:-:S04]  /*1e3e0*/  FSETP.GEU.AND P0, PT, R9, R20, PT ;  /* 0x000000140900720b */ /* 0x000fc80003f0e000 */
[----:B------:R-:W-:-:S09]  /*1e3f0*/  FSEL R20, R9, R20, !P0 ;  /* 0x0000001409147208 */ /* 0x000fd20004000000 */
.L_x_5179:
        /* <DEDUP_REMOVED lines=8> */
.L_x_5217:
        /* <DEDUP_REMOVED lines=26> */
.L_x_5198:
[----:B------:R-:W-:Y:S05]  /*1e620*/  BSYNC.RECONVERGENT B1 ;  /* 0x0000000000017941 */ /* 0x000fea0003800200 */
.L_x_5197:
        /* <DEDUP_REMOVED lines=16> */
.L_x_5200:
[----:B------:R-:W-:Y:S01]  /*1e730*/  FMUL.FTZ R9, R30, R3 ;  /* 0x000000031e097220 */ /* 0x000fe20000410000 */
[----:B------:R-:W-:-:S03]  /*1e740*/  FMUL.FTZ R2, R3, 0.5 ;  /* 0x3f00000003027820 */ /* 0x000fc60000410000 */
[----:B------:R-:W-:-:S04]  /*1e750*/  FFMA R0, -R9, R9, R30 ;  /* 0x0000000909007223 */ /* 0x000fc8000000011e */
[----:B------:R-:W-:-:S07]  /*1e760*/  FFMA R9, R0, R2, R9 ;  /* 0x0000000200097223 */ /* 0x000fce0000000009 */
.L_x_5201:
[----:B------:R-:W-:Y:S05]  /*1e770*/  BSYNC.RECONVERGENT B1 ;  /* 0x0000000000017941 */ /* 0x000fea0003800200 */
.L_x_5199:
        /* <DEDUP_REMOVED lines=24> */
.L_x_5203:
[----:B------:R-:W-:Y:S05]  /*1e900*/  BSYNC.RECONVERGENT B1 ;  /* 0x0000000000017941 */ /* 0x000fea0003800200 */
.L_x_5202:
        /* <DEDUP_REMOVED lines=16> */
.L_x_5205:
[----:B------:R-:W-:Y:S01]  /*1ea10*/  FMUL.FTZ R9, R30, R3 ;  /* 0x000000031e097220 */ /* 0x000fe20000410000 */
[----:B------:R-:W-:-:S03]  /*1ea20*/  FMUL.FTZ R2, R3, 0.5 ;  /* 0x3f00000003027820 */ /* 0x000fc60000410000 */
[----:B------:R-:W-:-:S04]  /*1ea30*/  FFMA R0, -R9, R9, R30 ;  /* 0x0000000909007223 */ /* 0x000fc8000000011e */
[----:B------:R-:W-:-:S07]  /*1ea40*/  FFMA R9, R0, R2, R9 ;  /* 0x0000000200097223 */ /* 0x000fce0000000009 */
.L_x_5206:
[----:B------:R-:W-:Y:S05]  /*1ea50*/  BSYNC.RECONVERGENT B1 ;  /* 0x0000000000017941 */ /* 0x000fea0003800200 */
.L_x_5204:
        /* <DEDUP_REMOVED lines=24> */
.L_x_5208:
[----:B------:R-:W-:Y:S05]  /*1ebe0*/  BSYNC.RECONVERGENT B1 ;  /* 0x0000000000017941 */ /* 0x000fea0003800200 */
.L_x_5207:
        /* <DEDUP_REMOVED lines=16> */
.L_x_5210:
[----:B------:R-:W-:Y:S01]  /*1ecf0*/  FMUL.FTZ R9, R30, R3 ;  /* 0x000000031e097220 */ /* 0x000fe20000410000 */
[----:B------:R-:W-:-:S03]  /*1ed00*/  FMUL.FTZ R2, R3, 0.5 ;  /* 0x3f00000003027820 */ /* 0x000fc60000410000 */
[----:B------:R-:W-:-:S04]  /*1ed10*/  FFMA R0, -R9, R9, R30 ;  /* 0x0000000909007223 */ /* 0x000fc8000000011e */
[----:B------:R-:W-:-:S07]  /*1ed20*/  FFMA R9, R0, R2, R9 ;  /* 0x0000000200097223 */ /* 0x000fce0000000009 */
.L_x_5211:
[----:B------:R-:W-:Y:S05]  /*1ed30*/  BSYNC.RECONVERGENT B1 ;  /* 0x0000000000017941 */ /* 0x000fea0003800200 */
.L_x_5209:
        /* <DEDUP_REMOVED lines=24> */
.L_x_5213:
[----:B------:R-:W-:Y:S05]  /*1eec0*/  BSYNC.RECONVERGENT B1 ;  /* 0x0000000000017941 */ /* 0x000fea0003800200 */
.L_x_5212:
        /* <DEDUP_REMOVED lines=16> */
.L_x_5215:
[----:B------:R-:W-:Y:S01]  /*1efd0*/  FMUL.FTZ R9, R30, R3 ;  /* 0x000000031e097220 */ /* 0x000fe20000410000 */
[----:B------:R-:W-:-:S03]  /*1efe0*/  FMUL.FTZ R2, R3, 0.5 ;  /* 0x3f00000003027820 */ /* 0x000fc60000410000 */
[----:B------:R-:W-:-:S04]  /*1eff0*/  FFMA R0, -R9, R9, R30 ;  /* 0x0000000909007223 */ /* 0x000fc8000000011e */
[----:B------:R-:W-:-:S07]  /*1f000*/  FFMA R9, R0, R2, R9 ;  /* 0x0000000200097223 */ /* 0x000fce0000000009 */
.L_x_5216:
[----:B------:R-:W-:Y:S05]  /*1f010*/  BSYNC.RECONVERGENT B1 ;  /* 0x0000000000017941 */ /* 0x000fea0003800200 */
.L_x_5214:
[----:B------:R-:W-:-:S04]  /*1f020*/  FSETP.GEU.AND P0, PT, R9, R21, PT ;  /* 0x000000150900720b */ /* 0x000fc80003f0e000 */
[----:B------:R-:W-:Y:S01]  /*1f030*/  FSEL R21, R9, R21, !P0 ;  /* 0x0000001509157208 */ /* 0x000fe20004000000 */
[----:B------:R-:W-:Y:S08]  /*1f040*/  @P3 BRA `(.L_x_5217) ;  /* 0xfffffff4000c3947 */ /* 0x000ff0000383ffff */
[----:B------:R-:W-:-:S07]  /*1f050*/  MOV R22, UR12 ;  /* 0x0000000c00167c02 */ /* 0x000fce0008000f00 */
.L_x_5196:
        /* <DEDUP_REMOVED lines=29> */
.L_x_5221:
[----:B------:R-:W-:Y:S05]  /*1f230*/  BSYNC.RECONVERGENT B1 ;  /* 0x0000000000017941 */ /* 0x000fea0003800200 */
.L_x_5220:
        /* <DEDUP_REMOVED lines=16> */
.L_x_5223:
[----:B------:R-:W-:Y:S01]  /*1f340*/  FMUL.FTZ R9, R24, R3 ;  /* 0x0000000318097220 */ /* 0x000fe20000410000 */
[----:B------:R-:W-:-:S03]  /*1f350*/  FMUL.FTZ R2, R3, 0.5 ;  /* 0x3f00000003027820 */ /* 0x000fc60000410000 */
[----:B------:R-:W-:-:S04]  /*1f360*/  FFMA R0, -R9, R9, R24 ;  /* 0x0000000909007223 */ /* 0x000fc80000000118 */
[----:B------:R-:W-:-:S07]  /*1f370*/  FFMA R9, R0, R2, R9 ;  /* 0x0000000200097223 */ /* 0x000fce0000000009 */
.L_x_5224:
[----:B------:R-:W-:Y:S05]  /*1f380*/  BSYNC.RECONVERGENT B1 ;  /* 0x0000000000017941 */ /* 0x000fea0003800200 */
.L_x_5222:
        /* <DEDUP_REMOVED lines=27> */
.L_x_5226:
[----:B------:R-:W-:Y:S05]  /*1f540*/  BSYNC.RECONVERGENT B1 ;  /* 0x0000000000017941 */ /* 0x000fea0003800200 */
.L_x_5225:
        /* <DEDUP_REMOVED lines=16> */
.L_x_5228:
[----:B------:R-:W-:Y:S01]  /*1f650*/  FMUL.FTZ R9, R24, R3 ;  /* 0x0000000318097220 */ /* 0x000fe20000410000 */
[----:B------:R-:W-:-:S03]  /*1f660*/  FMUL.FTZ R2, R3, 0.5 ;  /* 0x3f00000003027820 */ /* 0x000fc60000410000 */
[----:B------:R-:W-:-:S04]  /*1f670*/  FFMA R0, -R9, R9, R24 ;  /* 0x0000000909007223 */ /* 0x000fc80000000118 */
[----:B------:R-:W-:-:S07]  /*1f680*/  FFMA R9, R0, R2, R9 ;  /* 0x0000000200097223 */ /* 0x000fce0000000009 */
.L_x_5229:
[----:B------:R-:W-:Y:S05]  /*1f690*/  BSYNC.RECONVERGENT B1 ;  /* 0x0000000000017941 */ /* 0x000fea0003800200 */
.L_x_5227:
[C---:B------:R-:W-:Y:S02]  /*1f6a0*/  FSETP.GEU.AND P0, PT, R9.reuse, R21, PT ;  /* 0x000000150900720b */ /* 0x040fe40003f0e000 */
[----:B------:R-:W-:Y:S02]  /*1f6b0*/  IADD3 R22, PT, PT, -R22, R23, RZ ;  /* 0x0000001716167210 */ /* 0x000fe40007ffe1ff */
[----:B------:R-:W-:-:S09]  /*1f6c0*/  FSEL R21, R9, R21, !P0 ;  /* 0x0000001509157208 */ /* 0x000fd20004000000 */
.L_x_5219:
        /* <DEDUP_REMOVED lines=27> */
.L_x_5231:
[----:B------:R-:W-:Y:S05]  /*1f880*/  BSYNC.RECONVERGENT B1 ;  /* 0x0000000000017941 */ /* 0x000fea0003800200 */
.L_x_5230:
        /* <DEDUP_REMOVED lines=16> */
.L_x_5233:
[----:B------:R-:W-:Y:S01]  /*1f990*/  FMUL.FTZ R9, R22, R3 ;  /* 0x0000000316097220 */ /* 0x000fe20000410000 */
[----:B------:R-:W-:-:S03]  /*1f9a0*/  FMUL.FTZ R2, R3, 0.5 ;  /* 0x3f00000003027820 */ /* 0x000fc60000410000 */
[----:B------:R-:W-:-:S04]  /*1f9b0*/  FFMA R0, -R9, R9, R22 ;  /* 0x0000000909007223 */ /* 0x000fc80000000116 */
[----:B------:R-:W-:-:S07]  /*1f9c0*/  FFMA R9, R0, R2, R9 ;  /* 0x0000000200097223 */ /* 0x000fce0000000009 */
.L_x_5234:
[----:B------:R-:W-:Y:S05]  /*1f9d0*/  BSYNC.RECONVERGENT B1 ;  /* 0x0000000000017941 */ /* 0x000fea0003800200 */
.L_x_5232:
[----:B------:R-:W-:-:S04]  /*1f9e0*/  FSETP.GEU.AND P0, PT, R9, R21, PT ;  /* 0x000000150900720b */ /* 0x000fc80003f0e000 */
[----:B------:R-:W-:-:S09]  /*1f9f0*/  FSEL R21, R9, R21, !P0 ;  /* 0x0000001509157208 */ /* 0x000fd20004000000 */
.L_x_5218:
        /* <DEDUP_REMOVED lines=8> */
.L_x_5256:
        /* <DEDUP_REMOVED lines=26> */
.L_x_5237:
[----:B------:R-:W-:Y:S05]  /*1fc20*/  BSYNC.RECONVERGENT B1 ;  /* 0x0000000000017941 */ /* 0x000fea0003800200 */
.L_x_5236:
        /* <DEDUP_REMOVED lines=16> */
.L_x_5239:
[----:B------:R-:W-:Y:S01]  /*1fd30*/  FMUL.FTZ R9, R30, R3 ;  /* 0x000000031e097220 */ /* 0x000fe20000410000 */
[----:B------:R-:W-:-:S03]  /*1fd40*/  FMUL.FTZ R2, R3, 0.5 ;  /* 0x3f00000003027820 */ /* 0x000fc60000410000 */
[----:B------:R-:W-:-:S04]  /*1fd50*/  FFMA R0, -R9, R9, R30 ;  /* 0x0000000909007223 */ /* 0x000fc8000000011e */
[----:B------:R-:W-:-:S07]  /*1fd60*/  FFMA R9, R0, R2, R9 ;  /* 0x0000000200097223 */ /* 0x000fce0000000009 */
.L_x_5240:
[----:B------:R-:W-:Y:S05]  /*1fd70*/  BSYNC.RECONVERGENT B1 ;  /* 0x0000000000017941 */ /* 0x000fea0003800200 */
.L_x_5238:
        /* <DEDUP_REMOVED lines=24> */
.L_x_5242:
[----:B------:R-:W-:Y:S05]  /*1ff00*/  BSYNC.RECONVERGENT B1 ;  /* 0x0000000000017941 */ /* 0x000fea0003800200 */
.L_x_5241:
        /* <DEDUP_REMOVED lines=16> */
.L_x_5244:
[----:B------:R-:W-:Y:S01]  /*20010*/  FMUL.FTZ R9, R30, R3 ;  /* 0x000000031e097220 */ /* 0x000fe20000410000 */
[----:B------:R-:W-:-:S03]  /*20020*/  FMUL.FTZ R2, R3, 0.5 ;  /* 0x3f00000003027820 */ /* 0x000fc60000410000 */
[----:B------:R-:W-:-:S04]  /*20030*/  FFMA R0, -R9, R9, R30 ;  /* 0x0000000909007223 */ /* 0x000fc8000000011e */
[----:B------:R-:W-:-:S07]  /*20040*/  FFMA R9, R0, R2, R9 ;  /* 0x0000000200097223 */ /* 0x000fce0000000009 */
.L_x_5245:
[----:B------:R-:W-:Y:S05]  /*20050*/  BSYNC.RECONVERGENT B1 ;  /* 0x0000000000017941 */ /* 0x000fea0003800200 */
.L_x_5243:
        /* <DEDUP_REMOVED lines=24> */
.L_x_5247:
[----:B------:R-:W-:Y:S05]  /*201e0*/  BSYNC.RECONVERGENT B1 ;  /* 0x0000000000017941 */ /* 0x000fea0003800200 */
.L_x_5246:
        /* <DEDUP_REMOVED lines=16> */
.L_x_5249:
[----:B------:R-:W-:Y:S01]  /*202f0*/  FMUL.FTZ R9, R30, R3 ;  /* 0x000000031e097220 */ /* 0x000fe20000410000 */
[----:B------:R-:W-:-:S03]  /*20300*/  FMUL.FTZ R2, R3, 0.5 ;  /* 0x3f00000003027820 */ /* 0x000fc60000410000 */
[----:B------:R-:W-:-:S04]  /*20310*/  FFMA R0, -R9, R9, R30 ;  /* 0x0000000909007223 */ /* 0x000fc8000000011e */
[----:B------:R-:W-:-:S07]  /*20320*/  FFMA R9, R0, R2, R9 ;  /* 0x0000000200097223 */ /* 0x000fce0000000009 */
.L_x_5250:
[----:B------:R-:W-:Y:S05]  /*20330*/  BSYNC.RECONVERGENT B1 ;  /* 0x0000000000017941 */ /* 0x000fea0003800200 */
.L_x_5248:
        /* <DEDUP_REMOVED lines=24> */
.L_x_5252:
[----:B------:R-:W-:Y:S05]  /*204c0*/  BSYNC.RECONVERGENT B1 ;  /* 0x0000000000017941 */ /* 0x000fea0003800200 */
.L_x_5251:
        /* <DEDUP_REMOVED lines=16> */
.L_x_5254:
[----:B------:R-:W-:Y:S01]  /*205d0*/  FMUL.FTZ R9, R30, R3 ;  /* 0x000000031e097220 */ /* 0x000fe20000410000 */
[----:B------:R-:W-:-:S03]  /*205e0*/  FMUL.FTZ R2, R3, 0.5 ;  /* 0x3f00000003027820 */ /* 0x000fc60000410000 */
[----:B------:R-:W-:-:S04]  /*205f0*/  FFMA R0, -R9, R9, R30 ;  /* 0x0000000909007223 */ /* 0x000fc8000000011e */
[----:B------:R-:W-:-:S07]  /*20600*/  FFMA R9, R0, R2, R9 ;  /* 0x0000000200097223 */ /* 0x000fce0000000009 */
.L_x_5255:
[----:B------:R-:W-:Y:S05]  /*20610*/  BSYNC.RECONVERGENT B1 ;  /* 0x0000000000017941 */ /* 0x000fea0003800200 */
.L_x_5253:
[----:B------:R-:W-:-:S04]  /*20620*/  FSETP.GEU.AND P0, PT, R9, R22, PT ;  /* 0x000000160900720b */ /* 0x000fc80003f0e000 */
[----:B------:R-:W-:Y:S01]  /*20630*/  FSEL R22, R9, R22, !P0 ;  /* 0x0000001609167208 */ /* 0x000fe20004000000 */
[----:B------:R-:W-:Y:S08]  /*20640*/  @P3 BRA `(.L_x_5256) ;  /* 0xfffffff4000c3947 */ /* 0x000ff0000383ffff */
[----:B------:R-:W-:-:S07]  /*20650*/  MOV R23, UR12 ;  /* 0x0000000c00177c02 */ /* 0x000fce0008000f00 */
.L_x_5235:
        /* <DEDUP_REMOVED lines=29> */
.L_x_5260:
[----:B------:R-:W-:Y:S05]  /*20830*/  BSYNC.RECONVERGENT B1 ;  /* 0x0000000000017941 */ /* 0x000fea0003800200 */
.L_x_5259:
        /* <DEDUP_REMOVED lines=16> */
.L_x_5262:
[----:B------:R-:W-:Y:S01]  /*20940*/  FMUL.FTZ R9, R26, R3 ;  /* 0x000000031a097220 */ /* 0x000fe20000410000 */
[----:B------:R-:W-:-:S03]  /*20950*/  FMUL.FTZ R2, R3, 0.5 ;  /* 0x3f00000003027820 */ /* 0x000fc60000410000 */
[----:B------:R-:W-:-:S04]  /*20960*/  FFMA R0, -R9, R9, R26 ;  /* 0x0000000909007223 */ /* 0x000fc8000000011a */
[----:B------:R-:W-:-:S07]  /*20970*/  FFMA R9, R0, R2, R9 ;  /* 0x0000000200097223 */ /* 0x000fce0000000009 */
.L_x_5263:
[----:B------:R-:W-:Y:S05]  /*20980*/  BSYNC.RECONVERGENT B1 ;  /* 0x0000000000017941 */ /* 0x000fea0003800200 */
.L_x_5261:
        /* <DEDUP_REMOVED lines=27> */
.L_x_5265:
[----:B------:R-:W-:Y:S05]  /*20b40*/  BSYNC.RECONVERGENT B1 ;  /* 0x0000000000017941 */ /* 0x000fea0003800200 */
.L_x_5264:
        /* <DEDUP_REMOVED lines=16> */
.L_x_5267:
[----:B------:R-:W-:Y:S01]  /*20c50*/  FMUL.FTZ R9, R26, R3 ;  /* 0x000000031a097220 */ /* 0x000fe20000410000 */
[----:B------:R-:W-:-:S03]  /*20c60*/  FMUL.FTZ R2, R3, 0.5 ;  /* 0x3f00000003027820 */ /* 0x000fc60000410000 */
[----:B------:R-:W-:-:S04]  /*20c70*/  FFMA R0, -R9, R9, R26 ;  /* 0x0000000909007223 */ /* 0x000fc8000000011a */
[----:B------:R-:W-:-:S07]  /*20c80*/  FFMA R9, R0, R2, R9 ;  /* 0x0000000200097223 */ /* 0x000fce0000000009 */
.L_x_5268:
[----:B------:R-:W-:Y:S05]  /*20c90*/  BSYNC.RECONVERGENT B1 ;  /* 0x0000000000017941 */ /* 0x000fea0003800200 */
.L_x_5266:
[----:B------:R-:W-:Y:S02]  /*20ca0*/  FSETP.GEU.AND P0, PT, R9, R22, PT ;  /* 0x000000160900720b */ /* 0x000fe40003f0e000 */
[----:B------:R-:W-:Y:S02]  /*20cb0*/  IADD3 R23, PT, PT, -R23, R24, RZ ;  /* 0x0000001817177210 */ /* 0x000fe40007ffe1ff */
[----:B------:R-:W-:-:S09]  /*20cc0*/  FSEL R22, R9, R22, !P0 ;  /* 0x0000001609167208 */ /* 0x000fd20004000000 */
.L_x_5258:
        /* <DEDUP_REMOVED lines=27> */
.L_x_5270:
[----:B------:R-:W-:Y:S05]  /*20e80*/  BSYNC.RECONVERGENT B1 ;  /* 0x0000000000017941 */ /* 0x000fea0003800200 */
.L_x_5269:
        /* <DEDUP_REMOVED lines=16> */
.L_x_5272:
[----:B------:R-:W-:Y:S01]  /*20f90*/  FMUL.FTZ R9, R24, R3 ;  /* 0x0000000318097220 */ /* 0x000fe20000410000 */
[----:B------:R-:W-:-:S03]  /*20fa0*/  FMUL.FTZ R2, R3, 0.5 ;  /* 0x3f00000003027820 */ /* 0x000fc60000410000 */
[----:B------:R-:W-:-:S04]  /*20fb0*/  FFMA R0, -R9, R9, R24 ;  /* 0x0000000909007223 */ /* 0x000fc80000000118 */
[----:B------:R-:W-:-:S07]  /*20fc0*/  FFMA R9, R0, R2, R9 ;  /* 0x0000000200097223 */ /* 0x000fce0000000009 */
.L_x_5273:
[----:B------:R-:W-:Y:S05]  /*20fd0*/  BSYNC.RECONVERGENT B1 ;  /* 0x0000000000017941 */ /* 0x000fea0003800200 */
.L_x_5271:
[----:B------:R-:W-:-:S04]  /*20fe0*/  FSETP.GEU.AND P0, PT, R9, R22, PT ;  /* 0x000000160900720b */ /* 0x000fc80003f0e000 */
[----:B------:R-:W-:-:S09]  /*20ff0*/  FSEL R22, R9, R22, !P0 ;  /* 0x0000001609167208 */ /* 0x000fd20004000000 */
.L_x_5257:
        /* <DEDUP_REMOVED lines=8> */
.L_x_5295:
        /* <DEDUP_REMOVED lines=26> */
.L_x_5276:
[----:B------:R-:W-:Y:S05]  /*21220*/  BSYNC.RECONVERGENT B1 ;  /* 0x0000000000017941 */ /* 0x000fea0003800200 */
.L_x_5275:
        /* <DEDUP_REMOVED lines=16> */
.L_x_5278:
[----:B------:R-:W-:Y:S01]  /*21330*/  FMUL.FTZ R9, R32, R3 ;  /* 0x0000000320097220 */ /* 0x000fe20000410000 */
[----:B------:R-:W-:-:S03]  /*21340*/  FMUL.FTZ R2, R3, 0.5 ;  /* 0x3f00000003027820 */ /* 0x000fc60000410000 */
[----:B------:R-:W-:-:S04]  /*21350*/  FFMA R0, -R9, R9, R32 ;  /* 0x0000000909007223 */ /* 0x000fc80000000120 */
[----:B------:R-:W-:-:S07]  /*21360*/  FFMA R9, R0, R2, R9 ;  /* 0x0000000200097223 */ /* 0x000fce0000000009 */
.L_x_5279:
[----:B------:R-:W-:Y:S05]  /*21370*/  BSYNC.RECONVERGENT B1 ;  /* 0x0000000000017941 */ /* 0x000fea0003800200 */
.L_x_5277:
        /* <DEDUP_REMOVED lines=24> */
.L_x_5281:
[----:B------:R-:W-:Y:S05]  /*21500*/  BSYNC.RECONVERGENT B1 ;  /* 0x0000000000017941 */ /* 0x000fea0003800200 */
.L_x_5280:
        /* <DEDUP_REMOVED lines=16> */
.L_x_5283:
[----:B------:R-:W-:Y:S01]  /*21610*/  FMUL.FTZ R9, R32, R3 ;  /* 0x0000000320097220 */ /* 0x000fe20000410000 */
[----:B------:R-:W-:-:S03]  /*21620*/  FMUL.FTZ R2, R3, 0.5 ;  /* 0x3f00000003027820 */ /* 0x000fc60000410000 */
[----:B------:R-:W-:-:S04]  /*21630*/  FFMA R0, -R9, R9, R32 ;  /* 0x0000000909007223 */ /* 0x000fc80000000120 */
[----:B------:R-:W-:-:S07]  /*21640*/  FFMA R9, R0, R2, R9 ;  /* 0x0000000200097223 */ /* 0x000fce0000000009 */
.L_x_5284:
[----:B------:R-:W-:Y:S05]  /*21650*/  BSYNC.RECONVERGENT B1 ;  /* 0x0000000000017941 */ /* 0x000fea0003800200 */
.L_x_5282:
        /* <DEDUP_REMOVED lines=24> */
.L_x_5286:
[----:B------:R-:W-:Y:S05]  /*217e0*/  BSYNC.RECONVERGENT B1 ;  /* 0x0000000000017941 */ /* 0x000fea0003800200 */
.L_x_5285:
        /* <DEDUP_REMOVED lines=16> */
.L_x_5288:
[----:B------:R-:W-:Y:S01]  /*218f0*/  FMUL.FTZ R9, R32, R3 ;  /* 0x0000000320097220 */ /* 0x000fe20000410000 */
[----:B------:R-:W-:-:S03]  /*21900*/  FMUL.FTZ R2, R3, 0.5 ;  /* 0x3f00000003027820 */ /* 0x000fc60000410000 */
[----:B------:R-:W-:-:S04]  /*21910*/  FFMA R0, -R9, R9, R32 ;  /* 0x0000000909007223 */ /* 0x000fc80000000120 */
[----:B------:R-:W-:-:S07]  /*21920*/  FFMA R9, R0, R2, R9 ;  /* 0x0000000200097223 */ /* 0x000fce0000000009 */
.L_x_5289:
[----:B------:R-:W-:Y:S05]  /*21930*/  BSYNC.RECONVERGENT B1 ;  /* 0x0000000000017941 */ /* 0x000fea0003800200 */
.L_x_5287:
        /* <DEDUP_REMOVED lines=24> */
.L_x_5291:
[----:B------:R-:W-:Y:S05]  /*21ac0*/  BSYNC.RECONVERGENT B1 ;  /* 0x0000000000017941 */ /* 0x000fea0003800200 */
.L_x_5290:
        /* <DEDUP_REMOVED lines=16> */
.L_x_5293:
[----:B------:R-:W-:Y:S01]  /*21bd0*/  FMUL.FTZ R9, R32, R3 ;  /* 0x0000000320097220 */ /* 0x000fe20000410000 */
[----:B------:R-:W-:-:S03]  /*21be0*/  FMUL.FTZ R2, R3, 0.5 ;  /* 0x3f00000003027820 */ /* 0x000fc60000410000 */
[----:B------:R-:W-:-:S04]  /*21bf0*/  FFMA R0, -R9, R9, R32 ;  /* 0x0000000909007223 */ /* 0x000fc80000000120 */
[----:B------:R-:W-:-:S07]  /*21c00*/  FFMA R9, R0, R2, R9 ;  /* 0x0000000200097223 */ /* 0x000fce0000000009 */
.L_x_5294:
[----:B------:R-:W-:Y:S05]  /*21c10*/  BSYNC.RECONVERGENT B1 ;  /* 0x0000000000017941 */ /* 0x000fea0003800200 */
.L_x_5292:
[----:B------:R-:W-:-:S04]  /*21c20*/  FSETP.GEU.AND P0, PT, R9, R23, PT ;  /* 0x000000170900720b */ /* 0x000fc80003f0e000 */
[----:B------:R-:W-:Y:S01]  /*21c30*/  FSEL R23, R9, R23, !P0 ;  /* 0x0000001709177208 */ /* 0x000fe20004000000 */
[----:B------:R-:W-:Y:S08]  /*21c40*/  @P3 BRA `(.L_x_5295) ;  /* 0xfffffff4000c3947 */ /* 0x000ff0000383ffff */
[----:B------:R-:W-:-:S07]  /*21c50*/  MOV R24, UR12 ;  /* 0x0000000c00187c02 */ /* 0x000fce0008000f00 */
.L_x_5274:
        /* <DEDUP_REMOVED lines=29> */
.L_x_5299:
[----:B------:R-:W-:Y:S05]  /*21e30*/  BSYNC.RECONVERGENT B1 ;  /* 0x0000000000017941 */ /* 0x000fea0003800200 */
.L_x_5298:
        /* <DEDUP_REMOVED lines=16> */
.L_x_5301:
[----:B------:R-:W-:Y:S01]  /*21f40*/  FMUL.FTZ R9, R26, R3 ;  /* 0x000000031a097220 */ /* 0x000fe20000410000 */
[----:B------:R-:W-:-:S03]  /*21f50*/  FMUL.FTZ R2, R3, 0.5 ;  /* 0x3f00000003027820 */ /* 0x000fc60000410000 */
[----:B------:R-:W-:-:S04]  /*21f60*/  FFMA R0, -R9, R9, R26 ;  /* 0x0000000909007223 */ /* 0x000fc8000000011a */
[----:B------:R-:W-:-:S07]  /*21f70*/  FFMA R9, R0, R2, R9 ;  /* 0x0000000200097223 */ /* 0x000fce0000000009 */
.L_x_5302:
[----:B------:R-:W-:Y:S05]  /*21f80*/  BSYNC.RECONVERGENT B1 ;  /* 0x0000000000017941 */ /* 0x000fea0003800200 */
.L_x_5300:
        /* <DEDUP_REMOVED lines=27> */
.L_x_5304:
[----:B------:R-:W-:Y:S05]  /*22140*/  BSYNC.RECONVERGENT B1 ;  /* 0x0000000000017941 */ /* 0x000fea0003800200 */
.L_x_5303:
        /* <DEDUP_REMOVED lines=16> */
.L_x_5306:
[----:B------:R-:W-:Y:S01]  /*22250*/  FMUL.FTZ R9, R26, R3 ;  /* 0x000000031a097220 */ /* 0x000fe20000410000 */
[----:B------:R-:W-:-:S03]  /*22260*/  FMUL.FTZ R2, R3, 0.5 ;  /* 0x3f00000003027820 */ /* 0x000fc60000410000 */
[----:B------:R-:W-:-:S04]  /*22270*/  FFMA R0, -R9, R9, R26 ;  /* 0x0000000909007223 */ /* 0x000fc8000000011a */
[----:B------:R-:W-:-:S07]  /*22280*/  FFMA R9, R0, R2, R9 ;  /* 0x0000000200097223 */ /* 0x000fce0000000009 */
.L_x_5307:
[----:B------:R-:W-:Y:S05]  /*22290*/  BSYNC.RECONVERGENT B1 ;  /* 0x0000000000017941 */ /* 0x000fea0003800200 */
.L_x_5305:
[C---:B------:R-:W-:Y:S02]  /*222a0*/  FSETP.GEU.AND P0, PT, R9.reuse, R23, PT ;  /* 0x000000170900720b */ /* 0x040fe40003f0e000 */
[----:B------:R-:W-:Y:S02]  /*222b0*/  IADD3 R24, PT, PT, -R24, R25, RZ ;  /* 0x0000001918187210 */ /* 0x000fe40007ffe1ff */
[----:B------:R-:W-:-:S09]  /*222c0*/  FSEL R23, R9, R23, !P0 ;  /* 0x0000001709177208 */ /* 0x000fd20004000000 */
.L_x_5297:
        /* <DEDUP_REMOVED lines=27> */
.L_x_5309:
[----:B------:R-:W-:Y:S05]  /*22480*/  BSYNC.RECONVERGENT B1 ;  /* 0x0000000000017941 */ /* 0x000fea0003800200 */
.L_x_5308:
        /* <DEDUP_REMOVED lines=16> */
.L_x_5311:
[----:B------:R-:W-:Y:S01]  /*22590*/  FMUL.FTZ R9, R24, R3 ;  /* 0x0000000318097220 */ /* 0x000fe20000410000 */
[----:B------:R-:W-:-:S03]  /*225a0*/  FMUL.FTZ R2, R3, 0.5 ;  /* 0x3f00000003027820 */ /* 0x000fc60000410000 */
[----:B------:R-:W-:-:S04]  /*225b0*/  FFMA R0, -R9, R9, R24 ;  /* 0x0000000909007223 */ /* 0x000fc80000000118 */
[----:B------:R-:W-:-:S07]  /*225c0*/  FFMA R9, R0, R2, R9 ;  /* 0x0000000200097223 */ /* 0x000fce0000000009 */
.L_x_5312:
[----:B------:R-:W-:Y:S05]  /*225d0*/  BSYNC.RECONVERGENT B1 ;  /* 0x0000000000017941 */ /* 0x000fea0003800200 */
.L_x_5310:
[----:B------:R-:W-:-:S04]  /*225e0*/  FSETP.GEU.AND P0, PT, R9, R23, PT ;  /* 0x000000170900720b */ /* 0x000fc80003f0e000 */
[----:B------:R-:W-:-:S09]  /*225f0*/  FSEL R23, R9, R23, !P0 ;  /* 0x0000001709177208 */ /* 0x000fd20004000000 */
.L_x_5296:
        /* <DEDUP_REMOVED lines=8> */
.L_x_5334:
        /* <DEDUP_REMOVED lines=26> */
.L_x_5315:
[----:B------:R-:W-:Y:S05]  /*22820*/  BSYNC.RECONVERGENT B1 ;  /* 0x0000000000017941 */ /* 0x000fea0003800200 */
.L_x_5314:
        /* <DEDUP_REMOVED lines=16> */
.L_x_5317:
[----:B------:R-:W-:Y:S01]  /*22930*/  FMUL.FTZ R9, R32, R3 ;  /* 0x0000000320097220 */ /* 0x000fe20000410000 */
[----:B------:R-:W-:-:S03]  /*22940*/  FMUL.FTZ R2, R3, 0.5 ;  /* 0x3f00000003027820 */ /* 0x000fc60000410000 */
[----:B------:R-:W-:-:S04]  /*22950*/  FFMA R0, -R9, R9, R32 ;  /* 0x0000000909007223 */ /* 0x000fc80000000120 */
[----:B------:R-:W-:-:S07]  /*22960*/  FFMA R9, R0, R2, R9 ;  /* 0x0000000200097223 */ /* 0x000fce0000000009 */
.L_x_5318:
[----:B------:R-:W-:Y:S05]  /*22970*/  BSYNC.RECONVERGENT B1 ;  /* 0x0000000000017941 */ /* 0x000fea0003800200 */
.L_x_5316:
        /* <DEDUP_REMOVED lines=24> */
.L_x_5320:
[----:B------:R-:W-:Y:S05]  /*22b00*/  BSYNC.RECONVERGENT B1 ;  /* 0x0000000000017941 */ /* 0x000fea0003800200 */
.L_x_5319:
        /* <DEDUP_REMOVED lines=16> */
.L_x_5322:
[----:B------:R-:W-:Y:S01]  /*22c10*/  FMUL.FTZ R9, R32, R3 ;  /* 0x0000000320097220 */ /* 0x000fe20000410000 */
[----:B------:R-:W-:-:S03]  /*22c20*/  FMUL.FTZ R2, R3, 0.5 ;  /* 0x3f00000003027820 */ /* 0x000fc60000410000 */
[----:B------:R-:W-:-:S04]  /*22c30*/  FFMA R0, -R9, R9, R32 ;  /* 0x0000000909007223 */ /* 0x000fc80000000120 */
[----:B------:R-:W-:-:S07]  /*22c40*/  FFMA R9, R0, R2, R9 ;  /* 0x0000000200097223 */ /* 0x000fce0000000009 */
.L_x_5323:
[----:B------:R-:W-:Y:S05]  /*22c50*/  BSYNC.RECONVERGENT B1 ;  /* 0x0000000000017941 */ /* 0x000fea0003800200 */
.L_x_5321:
        /* <DEDUP_REMOVED lines=24> */
.L_x_5325:
[----:B------:R-:W-:Y:S05]  /*22de0*/  BSYNC.RECONVERGENT B1 ;  /* 0x0000000000017941 */ /* 0x000fea0003800200 */
.L_x_5324:
        /* <DEDUP_REMOVED lines=16> */
.L_x_5327:
[----:B------:R-:W-:Y:S01]  /*22ef0*/  FMUL.FTZ R9, R32, R3 ;  /* 0x0000000320097220 */ /* 0x000fe20000410000 */
[----:B------:R-:W-:-:S03]  /*22f00*/  FMUL.FTZ R2, R3, 0.5 ;  /* 0x3f00000003027820 */ /* 0x000fc60000410000 */
[----:B------:R-:W-:-:S04]  /*22f10*/  FFMA R0, -R9, R9, R32 ;  /* 0x0000000909007223 */ /* 0x000fc80000000120 */
[----:B------:R-:W-:-:S07]  /*22f20*/  FFMA R9, R0, R2, R9 ;  /* 0x0000000200097223 */ /* 0x000fce0000000009 */
.L_x_5328:
[----:B------:R-:W-:Y:S05]  /*22f30*/  BSYNC.RECONVERGENT B1 ;  /* 0x0000000000017941 */ /* 0x000fea0003800200 */
.L_x_5326:
        /* <DEDUP_REMOVED lines=24> */
.L_x_5330:
[----:B------:R-:W-:Y:S05]  /*230c0*/  BSYNC.RECONVERGENT B1 ;  /* 0x0000000000017941 */ /* 0x000fea0003800200 */
.L_x_5329:
        /* <DEDUP_REMOVED lines=16> */
.L_x_5332:
[----:B------:R-:W-:Y:S01]  /*231d0*/  FMUL.FTZ R9, R32, R3 ;  /* 0x0000000320097220 */ /* 0x000fe20000410000 */
[----:B------:R-:W-:-:S03]  /*231e0*/  FMUL.FTZ R2, R3, 0.5 ;  /* 0x3f00000003027820 */ /* 0x000fc60000410000 */
[----:B------:R-:W-:-:S04]  /*231f0*/  FFMA R0, -R9, R9, R32 ;  /* 0x0000000909007223 */ /* 0x000fc80000000120 */
[----:B------:R-:W-:-:S07]  /*23200*/  FFMA R9, R0, R2, R9 ;  /* 0x0000000200097223 */ /* 0x000fce0000000009 */
.L_x_5333:
[----:B------:R-:W-:Y:S05]  /*23210*/  BSYNC.RECONVERGENT B1 ;  /* 0x0000000000017941 */ /* 0x000fea0003800200 */
.L_x_5331:
[----:B------:R-:W-:-:S04]  /*23220*/  FSETP.GEU.AND P0, PT, R9, R24, PT ;  /* 0x000000180900720b */ /* 0x000fc80003f0e000 */
[----:B------:R-:W-:Y:S01]  /*23230*/  FSEL R24, R9, R24, !P0 ;  /* 0x0000001809187208 */ /* 0x000fe20004000000 */
[----:B------:R-:W-:Y:S08]  /*23240*/  @P3 BRA `(.L_x_5334) ;  /* 0xfffffff4000c3947 */ /* 0x000ff0000383ffff */
[----:B------:R-:W-:-:S07]  /*23250*/  MOV R25, UR12 ;  /* 0x0000000c00197c02 */ /* 0x000fce0008000f00 */
.L_x_5313:
        /* <DEDUP_REMOVED lines=29> */
.L_x_5338:
[----:B------:R-:W-:Y:S05]  /*23430*/  BSYNC.RECONVERGENT B1 ;  /* 0x0000000000017941 */ /* 0x000fea0003800200 */
.L_x_5337:
        /* <DEDUP_REMOVED lines=16> */
.L_x_5340:
[----:B------:R-:W-:Y:S01]  /*23540*/  FMUL.FTZ R9, R30, R3 ;  /* 0x000000031e097220 */ /* 0x000fe20000410000 */
[----:B------:R-:W-:-:S03]  /*23550*/  FMUL.FTZ R2, R3, 0.5 ;  /* 0x3f00000003027820 */ /* 0x000fc60000410000 */
[----:B------:R-:W-:-:S04]  /*23560*/  FFMA R0, -R9, R9, R30 ;  /* 0x0000000909007223 */ /* 0x000fc8000000011e */
[----:B------:R-:W-:-:S07]  /*23570*/  FFMA R9, R0, R2, R9 ;  /* 0x0000000200097223 */ /* 0x000fce0000000009 */
.L_x_5341:
[----:B------:R-:W-:Y:S05]  /*23580*/  BSYNC.RECONVERGENT B1 ;  /* 0x0000000000017941 */ /* 0x000fea0003800200 */
.L_x_5339:
        /* <DEDUP_REMOVED lines=27> */
.L_x_5343:
[----:B------:R-:W-:Y:S05]  /*23740*/  BSYNC.RECONVERGENT B1 ;  /* 0x0000000000017941 */ /* 0x000fea0003800200 */
.L_x_5342:
        /* <DEDUP_REMOVED lines=16> */
.L_x_5345:
[----:B------:R-:W-:Y:S01]  /*23850*/  FMUL.FTZ R9, R30, R3 ;  /* 0x000000031e097220 */ /* 0x000fe20000410000 */
[----:B------:R-:W-:-:S03]  /*23860*/  FMUL.FTZ R2, R3, 0.5 ;  /* 0x3f00000003027820 */ /* 0x000fc60000410000 */
[----:B------:R-:W-:-:S04]  /*23870*/  FFMA R0, -R9, R9, R30 ;  /* 0x0000000909007223 */ /* 0x000fc8000000011e */
[----:B------:R-:W-:-:S07]  /*23880*/  FFMA R9, R0, R2, R9 ;  /* 0x0000000200097223 */ /* 0x000fce0000000009 */
.L_x_5346:
[----:B------:R-:W-:Y:S05]  /*23890*/  BSYNC.RECONVERGENT B1 ;  /* 0x0000000000017941 */ /* 0x000fea0003800200 */
.L_x_5344:
[----:B------:R-:W-:Y:S02]  /*238a0*/  FSETP.GEU.AND P0, PT, R9, R24, PT ;  /* 0x000000180900720b */ /* 0x000fe40003f0e000 */
[----:B------:R-:W-:Y:S02]  /*238b0*/  IADD3 R25, PT, PT, -R25, R26, RZ ;  /* 0x0000001a19197210 */ /* 0x000fe40007ffe1ff */
[----:B------:R-:W-:-:S09]  /*238c0*/  FSEL R24, R9, R24, !P0 ;  /* 0x0000001809187208 */ /* 0x000fd20004000000 */
.L_x_5336:
        /* <DEDUP_REMOVED lines=27> */
.L_x_5348:
[----:B------:R-:W-:Y:S05]  /*23a80*/  BSYNC.RECONVERGENT B1 ;  /* 0x0000000000017941 */ /* 0x000fea0003800200 */
.L_x_5347:
        /* <DEDUP_REMOVED lines=16> */
.L_x_5350:
[----:B------:R-:W-:Y:S01]  /*23b90*/  FMUL.FTZ R9, R26, R3 ;  /* 0x000000031a097220 */ /* 0x000fe20000410000 */
[----:B------:R-:W-:-:S03]  /*23ba0*/  FMUL.FTZ R2, R3, 0.5 ;  /* 0x3f00000003027820 */ /* 0x000fc60000410000 */
[----:B------:R-:W-:-:S04]  /*23bb0*/  FFMA R0, -R9, R9, R26 ;  /* 0x0000000909007223 */ /* 0x000fc8000000011a */
[----:B------:R-:W-:-:S07]  /*23bc0*/  FFMA R9, R0, R2, R9 ;  /* 0x0000000200097223 */ /* 0x000fce0000000009 */
.L_x_5351:
[----:B------:R-:W-:Y:S05]  /*23bd0*/  BSYNC.RECONVERGENT B1 ;  /* 0x0000000000017941 */ /* 0x000fea0003800200 */
.L_x_5349:
[----:B------:R-:W-:-:S04]  /*23be0*/  FSETP.GEU.AND P0, PT, R9, R24, PT ;  /* 0x000000180900720b */ /* 0x000fc80003f0e000 */
[----:B------:R-:W-:-:S09]  /*23bf0*/  FSEL R24, R9, R24, !P0 ;  /* 0x0000001809187208 */ /* 0x000fd20004000000 */
.L_x_5335:
        /* <DEDUP_REMOVED lines=8> */
.L_x_5373:
        /* <DEDUP_REMOVED lines=26> */
.L_x_5354:
[----:B------:R-:W-:Y:S05]  /*23e20*/  BSYNC.RECONVERGENT B1 ;  /* 0x0000000000017941 */ /* 0x000fea0003800200 */
.L_x_5353:
        /* <DEDUP_REMOVED lines=16> */
.L_x_5356:
[----:B------:R-:W-:Y:S01]  /*23f30*/  FMUL.FTZ R9, R34, R3 ;  /* 0x0000000322097220 */ /* 0x000fe20000410000 */
[----:B------:R-:W-:-:S03]  /*23f40*/  FMUL.FTZ R2, R3, 0.5 ;  /* 0x3f00000003027820 */ /* 0x000fc60000410000 */
[----:B------:R-:W-:-:S04]  /*23f50*/  FFMA R0, -R9, R9, R34 ;  /* 0x0000000909007223 */ /* 0x000fc80000000122 */
[----:B------:R-:W-:-:S07]  /*23f60*/  FFMA R9, R0, R2, R9 ;  /* 0x0000000200097223 */ /* 0x000fce0000000009 */
.L_x_5357:
[----:B------:R-:W-:Y:S05]  /*23f70*/  BSYNC.RECONVERGENT B1 ;  /* 0x0000000000017941 */ /* 0x000fea0003800200 */
.L_x_5355:
        /* <DEDUP_REMOVED lines=24> */
.L_x_5359:
[----:B------:R-:W-:Y:S05]  /*24100*/  BSYNC.RECONVERGENT B1 ;  /* 0x0000000000017941 */ /* 0x000fea0003800200 */
.L_x_5358:
        /* <DEDUP_REMOVED lines=16> */
.L_x_5361:
[----:B------:R-:W-:Y:S01]  /*24210*/  FMUL.FTZ R9, R34, R3 ;  /* 0x0000000322097220 */ /* 0x000fe20000410000 */
[----:B------:R-:W-:-:S03]  /*24220*/  FMUL.FTZ R2, R3, 0.5 ;  /* 0x3f00000003027820 */ /* 0x000fc60000410000 */
[----:B------:R-:W-:-:S04]  /*24230*/  FFMA R0, -R9, R9, R34 ;  /* 0x0000000909007223 */ /* 0x000fc80000000122 */
[----:B------:R-:W-:-:S07]  /*24240*/  FFMA R9, R0, R2, R9 ;  /* 0x0000000200097223 */ /* 0x000fce0000000009 */
.L_x_5362:
[----:B------:R-:W-:Y:S05]  /*24250*/  BSYNC.RECONVERGENT B1 ;  /* 0x0000000000017941 */ /* 0x000fea0003800200 */
.L_x_5360:
        /* <DEDUP_REMOVED lines=24> */
.L_x_5364:
[----:B------:R-:W-:Y:S05]  /*243e0*/  BSYNC.RECONVERGENT B1 ;  /* 0x0000000000017941 */ /* 0x000fea0003800200 */
.L_x_5363:
        /* <DEDUP_REMOVED lines=16> */
.L_x_5366:
[----:B------:R-:W-:Y:S01]  /*244f0*/  FMUL.FTZ R9, R34, R3 ;  /* 0x0000000322097220 */ /* 0x000fe20000410000 */
[----:B------:R-:W-:-:S03]  /*24500*/  FMUL.FTZ R2, R3, 0.5 ;  /* 0x3f00000003027820 */ /* 0x000fc60000410000 */
[----:B------:R-:W-:-:S04]  /*24510*/  FFMA R0, -R9, R9, R34 ;  /* 0x0000000909007223 */ /* 0x000fc80000000122 */
[----:B------:R-:W-:-:S07]  /*24520*/  FFMA R9, R0, R2, R9 ;  /* 0x0000000200097223 */ /* 0x000fce0000000009 */
.L_x_5367:
[----:B------:R-:W-:Y:S05]  /*24530*/  BSYNC.RECONVERGENT B1 ;  /* 0x0000000000017941 */ /* 0x000fea0003800200 */
.L_x_5365:
        /* <DEDUP_REMOVED lines=24> */
.L_x_5369:
[----:B------:R-:W-:Y:S05]  /*246c0*/  BSYNC.RECONVERGENT B1 ;  /* 0x0000000000017941 */ /* 0x000fea0003800200 */
.L_x_5368:
        /* <DEDUP_REMOVED lines=16> */
.L_x_5371:
[----:B------:R-:W-:Y:S01]  /*247d0*/  FMUL.FTZ R9, R34, R3 ;  /* 0x0000000322097220 */ /* 0x000fe20000410000 */
[----:B------:R-:W-:-:S03]  /*247e0*/  FMUL.FTZ R2, R3, 0.5 ;  /* 0x3f00000003027820 */ /* 0x000fc60000410000 */
[----:B------:R-:W-:-:S04]  /*247f0*/  FFMA R0, -R9, R9, R34 ;  /* 0x0000000909007223 */ /* 0x000fc80000000122 */
[----:B------:R-:W-:-:S07]  /*24800*/  FFMA R9, R0, R2, R9 ;  /* 0x0000000200097223 */ /* 0x000fce0000000009 */
.L_x_5372:
[----:B------:R-:W-:Y:S05]  /*24810*/  BSYNC.RECONVERGENT B1 ;  /* 0x0000000000017941 */ /* 0x000fea0003800200 */
.L_x_5370:
[----:B------:R-:W-:-:S04]  /*24820*/  FSETP.GEU.AND P0, PT, R9, R25, PT ;  /* 0x000000190900720b */ /* 0x000fc80003f0e000 */
[----:B------:R-:W-:Y:S01]  /*24830*/  FSEL R25, R9, R25, !P0 ;  /* 0x0000001909197208 */ /* 0x000fe20004000000 */
[----:B------:R-:W-:Y:S08]  /*24840*/  @P3 BRA `(.L_x_5373) ;  /* 0xfffffff4000c3947 */ /* 0x000ff0000383ffff */
[----:B------:R-:W-:-:S07]  /*24850*/  MOV R26, UR12 ;  /* 0x0000000c001a7c02 */ /* 0x000fce0008000f00 */
.L_x_5352:
        /* <DEDUP_REMOVED lines=29> */
.L_x_5377:
[----:B------:R-:W-:Y:S05]  /*24a30*/  BSYNC.RECONVERGENT B1 ;  /* 0x0000000000017941 */ /* 0x000fea0003800200 */
.L_x_5376:
        /* <DEDUP_REMOVED lines=16> */
.L_x_5379:
[----:B------:R-:W-:Y:S01]  /*24b40*/  FMUL.FTZ R9, R30, R3 ;  /* 0x000000031e097220 */ /* 0x000fe20000410000 */
[----:B------:R-:W-:-:S03]  /*24b50*/  FMUL.FTZ R2, R3, 0.5 ;  /* 0x3f00000003027820 */ /* 0x000fc60000410000 */
[----:B------:R-:W-:-:S04]  /*24b60*/  FFMA R0, -R9, R9, R30 ;  /* 0x0000000909007223 */ /* 0x000fc8000000011e */
[----:B------:R-:W-:-:S07]  /*24b70*/  FFMA R9, R0, R2, R9 ;  /* 0x0000000200097223 */ /* 0x000fce0000000009 */
.L_x_5380:
[----:B------:R-:W-:Y:S05]  /*24b80*/  BSYNC.RECONVERGENT B1 ;  /* 0x0000000000017941 */ /* 0x000fea0003800200 */
.L_x_5378:
        /* <DEDUP_REMOVED lines=27> */
.L_x_5382:
[----:B------:R-:W-:Y:S05]  /*24d40*/  BSYNC.RECONVERGENT B1 ;  /* 0x0000000000017941 */ /* 0x000fea0003800200 */
.L_x_5381:
        /* <DEDUP_REMOVED lines=16> */
.L_x_5384:
[----:B------:R-:W-:Y:S01]  /*24e50*/  FMUL.FTZ R9, R30, R3 ;  /* 0x000000031e097220 */ /* 0x000fe20000410000 */
[----:B------:R-:W-:-:S03]  /*24e60*/  FMUL.FTZ R2, R3, 0.5 ;  /* 0x3f00000003027820 */ /* 0x000fc60000410000 */
[----:B------:R-:W-:-:S04]  /*24e70*/  FFMA R0, -R9, R9, R30 ;  /* 0x0000000909007223 */ /* 0x000fc8000000011e */
[----:B------:R-:W-:-:S07]  /*24e80*/  FFMA R9, R0, R2, R9 ;  /* 0x0000000200097223 */ /* 0x000fce0000000009 */
.L_x_5385:
[----:B------:R-:W-:Y:S05]  /*24e90*/  BSYNC.RECONVERGENT B1 ;  /* 0x0000000000017941 */ /* 0x000fea0003800200 */
.L_x_5383:
[C---:B------:R-:W-:Y:S02]  /*24ea0*/  FSETP.GEU.AND P0, PT, R9.reuse, R25, PT ;  /* 0x000000190900720b */ /* 0x040fe40003f0e000 */
[----:B------:R-:W-:Y:S02]  /*24eb0*/  IADD3 R26, PT, PT, -R26, R27, RZ ;  /* 0x0000001b1a1a7210 */ /* 0x000fe40007ffe1ff */
[----:B------:R-:W-:-:S09]  /*24ec0*/  FSEL R25, R9, R25, !P0 ;  /* 0x0000001909197208 */ /* 0x000fd20004000000 */
.L_x_5375:
        /* <DEDUP_REMOVED lines=27> */
.L_x_5387:
[----:B------:R-:W-:Y:S05]  /*25080*/  BSYNC.RECONVERGENT B1 ;  /* 0x0000000000017941 */ /* 0x000fea0003800200 */
.L_x_5386:
        /* <DEDUP_REMOVED lines=16> */
.L_x_5389:
[----:B------:R-:W-:Y:S01]  /*25190*/  FMUL.FTZ R9, R26, R3 ;  /* 0x000000031a097220 */ /* 0x000fe20000410000 */
[----:B------:R-:W-:-:S03]  /*251a0*/  FMUL.FTZ R2, R3, 0.5 ;  /* 0x3f00000003027820 */ /* 0x000fc60000410000 */
[----:B------:R-:W-:-:S04]  /*251b0*/  FFMA R0, -R9, R9, R26 ;  /* 0x0000000909007223 */ /* 0x000fc8000000011a */
[----:B------:R-:W-:-:S07]  /*251c0*/  FFMA R9, R0, R2, R9 ;  /* 0x0000000200097223 */ /* 0x000fce0000000009 */
.L_x_5390:
[----:B------:R-:W-:Y:S05]  /*251d0*/  BSYNC.RECONVERGENT B1 ;  /* 0x0000000000017941 */ /* 0x000fea0003800200 */
.L_x_5388:
[----:B------:R-:W-:-:S04]  /*251e0*/  FSETP.GEU.AND P0, PT, R9, R25, PT ;  /* 0x000000190900720b */ /* 0x000fc80003f0e000 */
[----:B------:R-:W-:-:S09]  /*251f0*/  FSEL R25, R9, R25, !P0 ;  /* 0x0000001909197208 */ /* 0x000fd20004000000 */
.L_x_5374:
        /* <DEDUP_REMOVED lines=8> */
.L_x_5412:
        /* <DEDUP_REMOVED lines=26> */
.L_x_5393:
[----:B------:R-:W-:Y:S05]  /*25420*/  BSYNC.RECONVERGENT B1 ;  /* 0x0000000000017941 */ /* 0x000fea0003800200 */
.L_x_5392:
        /* <DEDUP_REMOVED lines=16> */
.L_x_5395:
[----:B------:R-:W-:Y:S01]  /*25530*/  FMUL.FTZ R9, R34, R3 ;  /* 0x0000000322097220 */ /* 0x000fe20000410000 */
[----:B------:R-:W-:-:S03]  /*25540*/  FMUL.FTZ R2, R3, 0.5 ;  /* 0x3f00000003027820 */ /* 0x000fc60000410000 */
[----:B------:R-:W-:-:S04]  /*25550*/  FFMA R0, -R9, R9, R34 ;  /* 0x0000000909007223 */ /* 0x000fc80000000122 */
[----:B------:R-:W-:-:S07]  /*25560*/  FFMA R9, R0, R2, R9 ;  /* 0x0000000200097223 */ /* 0x000fce0000000009 */
.L_x_5396:
[----:B------:R-:W-:Y:S05]  /*25570*/  BSYNC.RECONVERGENT B1 ;  /* 0x0000000000017941 */ /* 0x000fea0003800200 */
.L_x_5394:
        /* <DEDUP_REMOVED lines=24> */
.L_x_5398:
[----:B------:R-:W-:Y:S05]  /*25700*/  BSYNC.RECONVERGENT B1 ;  /* 0x0000000000017941 */ /* 0x000fea0003800200 */
.L_x_5397:
        /* <DEDUP_REMOVED lines=16> */
.L_x_5400:
[----:B------:R-:W-:Y:S01]  /*25810*/  FMUL.FTZ R9, R34, R3 ;  /* 0x0000000322097220 */ /* 0x000fe20000410000 */
[----:B------:R-:W-:-:S03]  /*25820*/  FMUL.FTZ R2, R3, 0.5 ;  /* 0x3f00000003027820 */ /* 0x000fc60000410000 */
[----:B------:R-:W-:-:S04]  /*25830*/  FFMA R0, -R9, R9, R34 ;  /* 0x0000000909007223 */ /* 0x000fc80000000122 */
[----:B------:R-:W-:-:S07]  /*25840*/  FFMA R9, R0, R2, R9 ;  /* 0x0000000200097223 */ /* 0x000fce0000000009 */
.L_x_5401:
[----:B------:R-:W-:Y:S05]  /*25850*/  BSYNC.RECONVERGENT B1 ;  /* 0x0000000000017941 */ /* 0x000fea0003800200 */
.L_x_5399:
        /* <DEDUP_REMOVED lines=24> */
.L_x_5403:
[----:B------:R-:W-:Y:S05]  /*259e0*/  BSYNC.RECONVERGENT B1 ;  /* 0x0000000000017941 */ /* 0x000fea0003800200 */
.L_x_5402:
        /* <DEDUP_REMOVED lines=16> */
.L_x_5405:
[----:B------:R-:W-:Y:S01]  /*25af0*/  FMUL.FTZ R9, R34, R3 ;  /* 0x0000000322097220 */ /* 0x000fe20000410000 */
[----:B------:R-:W-:-:S03]  /*25b00*/  FMUL.FTZ R2, R3, 0.5 ;  /* 0x3f00000003027820 */ /* 0x000fc60000410000 */
[----:B------:R-:W-:-:S04]  /*25b10*/  FFMA R0, -R9, R9, R34 ;  /* 0x0000000909007223 */ /* 0x000fc80000000122 */
[----:B------:R-:W-:-:S07]  /*25b20*/  FFMA R9, R0, R2, R9 ;  /* 0x0000000200097223 */ /* 0x000fce0000000009 */
.L_x_5406:
[----:B------:R-:W-:Y:S05]  /*25b30*/  BSYNC.RECONVERGENT B1 ;  /* 0x0000000000017941 */ /* 0x000fea0003800200 */
.L_x_5404:
        /* <DEDUP_REMOVED lines=24> */
.L_x_5408:
[----:B------:R-:W-:Y:S05]  /*25cc0*/  BSYNC.RECONVERGENT B1 ;  /* 0x0000000000017941 */ /* 0x000fea0003800200 */
.L_x_5407:
        /* <DEDUP_REMOVED lines=16> */
.L_x_5410:
[----:B------:R-:W-:Y:S01]  /*25dd0*/  FMUL.FTZ R9, R34, R3 ;  /* 0x0000000322097220 */ /* 0x000fe20000410000 */
[----:B------:R-:W-:-:S03]  /*25de0*/  FMUL.FTZ R2, R3, 0.5 ;  /* 0x3f00000003027820 */ /* 0x000fc60000410000 */
[----:B------:R-:W-:-:S04]  /*25df0*/  FFMA R0, -R9, R9, R34 ;  /* 0x0000000909007223 */ /* 0x000fc80000000122 */
[----:B------:R-:W-:-:S07]  /*25e00*/  FFMA R9, R0, R2, R9 ;  /* 0x0000000200097223 */ /* 0x000fce0000000009 */
.L_x_5411:
[----:B------:R-:W-:Y:S05]  /*25e10*/  BSYNC.RECONVERGENT B1 ;  /* 0x0000000000017941 */ /* 0x000fea0003800200 */
.L_x_5409:
[----:B------:R-:W-:-:S04]  /*25e20*/  FSETP.GEU.AND P0, PT, R9, R26, PT ;  /* 0x0000001a0900720b */ /* 0x000fc80003f0e000 */
[----:B------:R-:W-:Y:S01]  /*25e30*/  FSEL R26, R9, R26, !P0 ;  /* 0x0000001a091a7208 */ /* 0x000fe20004000000 */
[----:B------:R-:W-:Y:S08]  /*25e40*/  @P3 BRA `(.L_x_5412) ;  /* 0xfffffff4000c3947 */ /* 0x000ff0000383ffff */
[----:B------:R-:W-:-:S07]  /*25e50*/  MOV R27, UR12 ;  /* 0x0000000c001b7c02 */ /* 0x000fce0008000f00 */
.L_x_5391:
        /* <DEDUP_REMOVED lines=29> */
.L_x_5416:
[----:B------:R-:W-:Y:S05]  /*26030*/  BSYNC.RECONVERGENT B1 ;  /* 0x0000000000017941 */ /* 0x000fea0003800200 */
.L_x_5415:
        /* <DEDUP_REMOVED lines=16> */
.L_x_5418:
[----:B------:R-:W-:Y:S01]  /*26140*/  FMUL.FTZ R9, R32, R3 ;  /* 0x0000000320097220 */ /* 0x000fe20000410000 */
[----:B------:R-:W-:-:S03]  /*26150*/  FMUL.FTZ R2, R3, 0.5 ;  /* 0x3f00000003027820 */ /* 0x000fc60000410000 */
[----:B------:R-:W-:-:S04]  /*26160*/  FFMA R0, -R9, R9, R32 ;  /* 0x0000000909007223 */ /* 0x000fc80000000120 */
[----:B------:R-:W-:-:S07]  /*26170*/  FFMA R9, R0, R2, R9 ;  /* 0x0000000200097223 */ /* 0x000fce0000000009 */
.L_x_5419:
[----:B------:R-:W-:Y:S05]  /*26180*/  BSYNC.RECONVERGENT B1 ;  /* 0x0000000000017941 */ /* 0x000fea0003800200 */
.L_x_5417:
        /* <DEDUP_REMOVED lines=27> */
.L_x_5421:
[----:B------:R-:W-:Y:S05]  /*26340*/  BSYNC.RECONVERGENT B1 ;  /* 0x0000000000017941 */ /* 0x000fea0003800200 */
.L_x_5420:
        /* <DEDUP_REMOVED lines=16> */
.L_x_5423:
[----:B------:R-:W-:Y:S01]  /*26450*/  FMUL.FTZ R9, R32, R3 ;  /* 0x0000000320097220 */ /* 0x000fe20000410000 */
[----:B------:R-:W-:-:S03]  /*26460*/  FMUL.FTZ R2, R3, 0.5 ;  /* 0x3f00000003027820 */ /* 0x000fc60000410000 */
[----:B------:R-:W-:-:S04]  /*26470*/  FFMA R0, -R9, R9, R32 ;  /* 0x0000000909007223 */ /* 0x000fc80000000120 */
[----:B------:R-:W-:-:S07]  /*26480*/  FFMA R9, R0, R2, R9 ;  /* 0x0000000200097223 */ /* 0x000fce0000000009 */
.L_x_5424:
[----:B------:R-:W-:Y:S05]  /*26490*/  BSYNC.RECONVERGENT B1 ;  /* 0x0000000000017941 */ /* 0x000fea0003800200 */
.L_x_5422:
[----:B------:R-:W-:Y:S02]  /*264a0*/  FSETP.GEU.AND P0, PT, R9, R26, PT ;  /* 0x0000001a0900720b */ /* 0x000fe40003f0e000 */
[----:B------:R-:W-:Y:S02]  /*264b0*/  IADD3 R27, PT, PT, -R27, R30, RZ ;  /* 0x0000001e1b1b7210 */ /* 0x000fe40007ffe1ff */
[----:B------:R-:W-:-:S09]  /*264c0*/  FSEL R26, R9, R26, !P0 ;  /* 0x0000001a091a7208 */ /* 0x000fd20004000000 */
.L_x_5414:
        /* <DEDUP_REMOVED lines=27> */
.L_x_5426:
[----:B------:R-:W-:Y:S05]  /*26680*/  BSYNC.RECONVERGENT B1 ;  /* 0x0000000000017941 */ /* 0x000fea0003800200 */
.L_x_5425:
        /* <DEDUP_REMOVED lines=16> */
.L_x_5428:
[----:B------:R-:W-:Y:S01]  /*26790*/  FMUL.FTZ R9, R30, R3 ;  /* 0x000000031e097220 */ /* 0x000fe20000410000 */
[----:B------:R-:W-:-:S03]  /*267a0*/  FMUL.FTZ R2, R3, 0.5 ;  /* 0x3f00000003027820 */ /* 0x000fc60000410000 */
[----:B------:R-:W-:-:S04]  /*267b0*/  FFMA R0, -R9, R9, R30 ;  /* 0x0000000909007223 */ /* 0x000fc8000000011e */
[----:B------:R-:W-:-:S07]  /*267c0*/  FFMA R9, R0, R2, R9 ;  /* 0x0000000200097223 */ /* 0x000fce0000000009 */
.L_x_5429:
[----:B------:R-:W-:Y:S05]  /*267d0*/  BSYNC.RECONVERGENT B1 ;  /* 0x0000000000017941 */ /* 0x000fea0003800200 */
.L_x_5427:
[----:B------:R-:W-:-:S04]  /*267e0*/  FSETP.GEU.AND P0, PT, R9, R26, PT ;  /* 0x0000001a0900720b */ /* 0x000fc80003f0e000 */
[----:B------:R-:W-:-:S09]  /*267f0*/  FSEL R26, R9, R26, !P0 ;  /* 0x0000001a091a7208 */ /* 0x000fd20004000000 */
.L_x_5413:
        /* <DEDUP_REMOVED lines=8> */
.L_x_5451:
        /* <DEDUP_REMOVED lines=26> */
.L_x_5432:
[----:B------:R-:W-:Y:S05]  /*26a20*/  BSYNC.RECONVERGENT B1 ;  /* 0x0000000000017941 */ /* 0x000fea0003800200 */
.L_x_5431:
        /* <DEDUP_REMOVED lines=16> */
.L_x_5434:
[----:B------:R-:W-:Y:S01]  /*26b30*/  FMUL.FTZ R9, R36, R3 ;  /* 0x0000000324097220 */ /* 0x000fe20000410000 */
[----:B------:R-:W-:-:S03]  /*26b40*/  FMUL.FTZ R2, R3, 0.5 ;  /* 0x3f00000003027820 */ /* 0x000fc60000410000 */
[----:B------:R-:W-:-:S04]  /*26b50*/  FFMA R0, -R9, R9, R36 ;  /* 0x0000000909007223 */ /* 0x000fc80000000124 */
[----:B------:R-:W-:-:S07]  /*26b60*/  FFMA R9, R0, R2, R9 ;  /* 0x0000000200097223 */ /* 0x000fce0000000009 */
.L_x_5435:
[----:B------:R-:W-:Y:S05]  /*26b70*/  BSYNC.RECONVERGENT B1 ;  /* 0x0000000000017941 */ /* 0x000fea0003800200 */
.L_x_5433:
        /* <DEDUP_REMOVED lines=24> */
.L_x_5437:
[----:B------:R-:W-:Y:S05]  /*26d00*/  BSYNC.RECONVERGENT B1 ;  /* 0x0000000000017941 */ /* 0x000fea0003800200 */
.L_x_5436:
        /* <DEDUP_REMOVED lines=16> */
.L_x_5439:
[----:B------:R-:W-:Y:S01]  /*26e10*/  FMUL.FTZ R9, R36, R3 ;  /* 0x0000000324097220 */ /* 0x000fe20000410000 */
[----:B------:R-:W-:-:S03]  /*26e20*/  FMUL.FTZ R2, R3, 0.5 ;  /* 0x3f00000003027820 */ /* 0x000fc60000410000 */
[----:B------:R-:W-:-:S04]  /*26e30*/  FFMA R0, -R9, R9, R36 ;  /* 0x0000000909007223 */ /* 0x000fc80000000124 */
[----:B------:R-:W-:-:S07]  /*26e40*/  FFMA R9, R0, R2, R9 ;  /* 0x0000000200097223 */ /* 0x000fce0000000009 */
.L_x_5440:
[----:B------:R-:W-:Y:S05]  /*26e50*/  BSYNC.RECONVERGENT B1 ;  /* 0x0000000000017941 */ /* 0x000fea0003800200 */
.L_x_5438:
        /* <DEDUP_REMOVED lines=24> */
.L_x_5442:
[----:B------:R-:W-:Y:S05]  /*26fe0*/  BSYNC.RECONVERGENT B1 ;  /* 0x0000000000017941 */ /* 0x000fea0003800200 */
.L_x_5441:
        /* <DEDUP_REMOVED lines=16> */
.L_x_5444:
[----:B------:R-:W-:Y:S01]  /*270f0*/  FMUL.FTZ R9, R36, R3 ;  /* 0x0000000324097220 */ /* 0x000fe20000410000 */
[----:B------:R-:W-:-:S03]  /*27100*/  FMUL.FTZ R2, R3, 0.5 ;  /* 0x3f00000003027820 */ /* 0x000fc60000410000 */
[----:B------:R-:W-:-:S04]  /*27110*/  FFMA R0, -R9, R9, R36 ;  /* 0x0000000909007223 */ /* 0x000fc80000000124 */
[----:B------:R-:W-:-:S07]  /*27120*/  FFMA R9, R0, R2, R9 ;  /* 0x0000000200097223 */ /* 0x000fce0000000009 */
.L_x_5445:
[----:B------:R-:W-:Y:S05]  /*27130*/  BSYNC.RECONVERGENT B1 ;  /* 0x0000000000017941 */ /* 0x000fea0003800200 */
.L_x_5443:
        /* <DEDUP_REMOVED lines=24> */
.L_x_5447:
[----:B------:R-:W-:Y:S05]  /*272c0*/  BSYNC.RECONVERGENT B1 ;  /* 0x0000000000017941 */ /* 0x000fea0003800200 */
.L_x_5446:
        /* <DEDUP_REMOVED lines=16> */
.L_x_5449:
[----:B------:R-:W-:Y:S01]  /*273d0*/  FMUL.FTZ R9, R36, R3 ;  /* 0x0000000324097220 */ /* 0x000fe20000410000 */
[----:B------:R-:W-:-:S03]  /*273e0*/  FMUL.FTZ R2, R3, 0.5 ;  /* 0x3f00000003027820 */ /* 0x000fc60000410000 */
[----:B------:R-:W-:-:S04]  /*273f0*/  FFMA R0, -R9, R9, R36 ;  /* 0x0000000909007223 */ /* 0x000fc80000000124 */
[----:B------:R-:W-:-:S07]  /*27400*/  FFMA R9, R0, R2, R9 ;  /* 0x0000000200097223 */ /* 0x000fce0000000009 */
.L_x_5450:
[----:B------:R-:W-:Y:S05]  /*27410*/  BSYNC.RECONVERGENT B1 ;  /* 0x0000000000017941 */ /* 0x000fea0003800200 */
.L_x_5448:
[----:B------:R-:W-:-:S04]  /*27420*/  FSETP.GEU.AND P0, PT, R9, R27, PT ;  /* 0x0000001b0900720b */ /* 0x000fc80003f0e000 */
[----:B------:R-:W-:Y:S01]  /*27430*/  FSEL R27, R9, R27, !P0 ;  /* 0x0000001b091b7208 */ /* 0x000fe20004000000 */
[----:B------:R-:W-:Y:S08]  /*27440*/  @P3 BRA `(.L_x_5451) ;  /* 0xfffffff4000c3947 */ /* 0x000ff0000383ffff */
[----:B------:R-:W-:-:S07]  /*27450*/  MOV R30, UR12 ;  /* 0x0000000c001e7c02 */ /* 0x000fce0008000f00 */
.L_x_5430:
        /* <DEDUP_REMOVED lines=29> */
.L_x_5455:
[----:B------:R-:W-:Y:S05]  /*27630*/  BSYNC.RECONVERGENT B1 ;  /* 0x0000000000017941 */ /* 0x000fea0003800200 */
.L_x_5454:
        /* <DEDUP_REMOVED lines=16> */
.L_x_5457:
[----:B------:R-:W-:Y:S01]  /*27740*/  FMUL.FTZ R9, R32, R3 ;  /* 0x0000000320097220 */ /* 0x000fe20000410000 */
[----:B------:R-:W-:-:S03]  /*27750*/  FMUL.FTZ R2, R3, 0.5 ;  /* 0x3f00000003027820 */ /* 0x000fc60000410000 */
[----:B------:R-:W-:-:S04]  /*27760*/  FFMA R0, -R9, R9, R32 ;  /* 0x0000000909007223 */ /* 0x000fc80000000120 */
[----:B------:R-:W-:-:S07]  /*27770*/  FFMA R9, R0, R2, R9 ;  /* 0x0000000200097223 */ /* 0x000fce0000000009 */
.L_x_5458:
[----:B------:R-:W-:Y:S05]  /*27780*/  BSYNC.RECONVERGENT B1 ;  /* 0x0000000000017941 */ /* 0x000fea0003800200 */
.L_x_5456:
        /* <DEDUP_REMOVED lines=27> */
.L_x_5460:
[----:B------:R-:W-:Y:S05]  /*27940*/  BSYNC.RECONVERGENT B1 ;  /* 0x0000000000017941 */ /* 0x000fea0003800200 */
.L_x_5459:
        /* <DEDUP_REMOVED lines=16> */
.L_x_5462:
[----:B------:R-:W-:Y:S01]  /*27a50*/  FMUL.FTZ R9, R32, R3 ;  /* 0x0000000320097220 */ /* 0x000fe20000410000 */
[----:B------:R-:W-:-:S03]  /*27a60*/  FMUL.FTZ R2, R3, 0.5 ;  /* 0x3f00000003027820 */ /* 0x000fc60000410000 */
[----:B------:R-:W-:-:S04]  /*27a70*/  FFMA R0, -R9, R9, R32 ;  /* 0x0000000909007223 */ /* 0x000fc80000000120 */
[----:B------:R-:W-:-:S07]  /*27a80*/  FFMA R9, R0, R2, R9 ;  /* 0x0000000200097223 */ /* 0x000fce0000000009 */
.L_x_5463:
[----:B------:R-:W-:Y:S05]  /*27a90*/  BSYNC.RECONVERGENT B1 ;  /* 0x0000000000017941 */ /* 0x000fea0003800200 */
.L_x_5461:
[C---:B------:R-:W-:Y:S02]  /*27aa0*/  FSETP.GEU.AND P0, PT, R9.reuse, R27, PT ;  /* 0x0000001b0900720b */ /* 0x040fe40003f0e000 */
[----:B------:R-:W-:Y:S02]  /*27ab0*/  IADD3 R30, PT, PT, -R30, R31, RZ ;  /* 0x0000001f1e1e7210 */ /* 0x000fe40007ffe1ff */
[----:B------:R-:W-:-:S09]  /*27ac0*/  FSEL R27, R9, R27, !P0 ;  /* 0x0000001b091b7208 */ /* 0x000fd20004000000 */
.L_x_5453:
        /* <DEDUP_REMOVED lines=27> */
.L_x_5465:
[----:B------:R-:W-:Y:S05]  /*27c80*/  BSYNC.RECONVERGENT B1 ;  /* 0x0000000000017941 */ /* 0x000fea0003800200 */
.L_x_5464:
        /* <DEDUP_REMOVED lines=16> */
.L_x_5467:
[----:B------:R-:W-:Y:S01]  /*27d90*/  FMUL.FTZ R9, R30, R3 ;  /* 0x000000031e097220 */ /* 0x000fe20000410000 */
[----:B------:R-:W-:-:S03]  /*27da0*/  FMUL.FTZ R2, R3, 0.5 ;  /* 0x3f00000003027820 */ /* 0x000fc60000410000 */
[----:B------:R-:W-:-:S04]  /*27db0*/  FFMA R0, -R9, R9, R30 ;  /* 0x0000000909007223 */ /* 0x000fc8000000011e */
[----:B------:R-:W-:-:S07]  /*27dc0*/  FFMA R9, R0, R2, R9 ;  /* 0x0000000200097223 */ /* 0x000fce0000000009 */
.L_x_5468:
[----:B------:R-:W-:Y:S05]  /*27dd0*/  BSYNC.RECONVERGENT B1 ;  /* 0x0000000000017941 */ /* 0x000fea0003800200 */
.L_x_5466:
[----:B------:R-:W-:-:S04]  /*27de0*/  FSETP.GEU.AND P0, PT, R9, R27, PT ;  /* 0x0000001b0900720b */ /* 0x000fc80003f0e000 */
[----:B------:R-:W-:-:S09]  /*27df0*/  FSEL R27, R9, R27, !P0 ;  /* 0x0000001b091b7208 */ /* 0x000fd20004000000 */
.L_x_5452:
        /* <DEDUP_REMOVED lines=8> */
.L_x_5490:
        /* <DEDUP_REMOVED lines=26> */
.L_x_5471:
[----:B------:R-:W-:Y:S05]  /*28020*/  BSYNC.RECONVERGENT B1 ;  /* 0x0000000000017941 */ /* 0x000fea0003800200 */
.L_x_5470:
        /* <DEDUP_REMOVED lines=16> */
.L_x_5473:
[----:B------:R-:W-:Y:S01]  /*28130*/  FMUL.FTZ R9, R36, R3 ;  /* 0x0000000324097220 */ /* 0x000fe20000410000 */
[----:B------:R-:W-:-:S03]  /*28140*/  FMUL.FTZ R2, R3, 0.5 ;  /* 0x3f00000003027820 */ /* 0x000fc60000410000 */
[----:B------:R-:W-:-:S04]  /*28150*/  FFMA R0, -R9, R9, R36 ;  /* 0x0000000909007223 */ /* 0x000fc80000000124 */
[----:B------:R-:W-:-:S07]  /*28160*/  FFMA R9, R0, R2, R9 ;  /* 0x0000000200097223 */ /* 0x000fce0000000009 */
.L_x_5474:
[----:B------:R-:W-:Y:S05]  /*28170*/  BSYNC.RECONVERGENT B1 ;  /* 0x0000000000017941 */ /* 0x000fea0003800200 */
.L_x_5472:
        /* <DEDUP_REMOVED lines=24> */
.L_x_5476:
[----:B------:R-:W-:Y:S05]  /*28300*/  BSYNC.RECONVERGENT B1 ;  /* 0x0000000000017941 */ /* 0x000fea0003800200 */
.L_x_5475:
        /* <DEDUP_REMOVED lines=16> */
.L_x_5478:
[----:B------:R-:W-:Y:S01]  /*28410*/  FMUL.FTZ R9, R36, R3 ;  /* 0x0000000324097220 */ /* 0x000fe20000410000 */
[----:B------:R-:W-:-:S03]  /*28420*/  FMUL.FTZ R2, R3, 0.5 ;  /* 0x3f00000003027820 */ /* 0x000fc60000410000 */
[----:B------:R-:W-:-:S04]  /*28430*/  FFMA R0, -R9, R9, R36 ;  /* 0x0000000909007223 */ /* 0x000fc80000000124 */
[----:B------:R-:W-:-:S07]  /*28440*/  FFMA R9, R0, R2, R9 ;  /* 0x0000000200097223 */ /* 0x000fce0000000009 */
.L_x_5479:
[----:B------:R-:W-:Y:S05]  /*28450*/  BSYNC.RECONVERGENT B1 ;  /* 0x0000000000017941 */ /* 0x000fea0003800200 */
.L_x_5477:
        /* <DEDUP_REMOVED lines=24> */
.L_x_5481:
[----:B------:R-:W-:Y:S05]  /*285e0*/  BSYNC.RECONVERGENT B1 ;  /* 0x0000000000017941 */ /* 0x000fea0003800200 */
.L_x_5480:
        /* <DEDUP_REMOVED lines=16> */
.L_x_5483:
[----:B------:R-:W-:Y:S01]  /*286f0*/  FMUL.FTZ R9, R36, R3 ;  /* 0x0000000324097220 */ /* 0x000fe20000410000 */
[----:B------:R-:W-:-:S03]  /*28700*/  FMUL.FTZ R2, R3, 0.5 ;  /* 0x3f00000003027820 */ /* 0x000fc60000410000 */
[----:B------:R-:W-:-:S04]  /*28710*/  FFMA R0, -R9, R9, R36 ;  /* 0x0000000909007223 */ /* 0x000fc80000000124 */
[----:B------:R-:W-:-:S07]  /*28720*/  FFMA R9, R0, R2, R9 ;  /* 0x0000000200097223 */ /* 0x000fce0000000009 */
.L_x_5484:
[----:B------:R-:W-:Y:S05]  /*28730*/  BSYNC.RECONVERGENT B1 ;  /* 0x0000000000017941 */ /* 0x000fea0003800200 */
.L_x_5482:
        /* <DEDUP_REMOVED lines=24> */
.L_x_5486:
[----:B------:R-:W-:Y:S05]  /*288c0*/  BSYNC.RECONVERGENT B1 ;  /* 0x0000000000017941 */ /* 0x000fea0003800200 */
.L_x_5485:
        /* <DEDUP_REMOVED lines=16> */
.L_x_5488:
[----:B------:R-:W-:Y:S01]  /*289d0*/  FMUL.FTZ R9, R36, R3 ;  /* 0x0000000324097220 */ /* 0x000fe20000410000 */
[----:B------:R-:W-:-:S03]  /*289e0*/  FMUL.FTZ R2, R3, 0.5 ;  /* 0x3f00000003027820 */ /* 0x000fc60000410000 */
[----:B------:R-:W-:-:S04]  /*289f0*/  FFMA R0, -R9, R9, R36 ;  /* 0x0000000909007223 */ /* 0x000fc80000000124 */
[----:B------:R-:W-:-:S07]  /*28a00*/  FFMA R9, R0, R2, R9 ;  /* 0x0000000200097223 */ /* 0x000fce0000000009 */
.L_x_5489:
[----:B------:R-:W-:Y:S05]  /*28a10*/  BSYNC.RECONVERGENT B1 ;  /* 0x0000000000017941 */ /* 0x000fea0003800200 */
.L_x_5487:
[----:B------:R-:W-:-:S04]  /*28a20*/  FSETP.GEU.AND P0, PT, R9, R30, PT ;  /* 0x0000001e0900720b */ /* 0x000fc80003f0e000 */
[----:B------:R-:W-:Y:S01]  /*28a30*/  FSEL R30, R9, R30, !P0 ;  /* 0x0000001e091e7208 */ /* 0x000fe20004000000 */
[----:B------:R-:W-:Y:S08]  /*28a40*/  @P3 BRA `(.L_x_5490) ;  /* 0xfffffff4000c3947 */ /* 0x000ff0000383ffff */
[----:B------:R-:W-:-:S07]  /*28a50*/  MOV R31, UR12 ;  /* 0x0000000c001f7c02 */ /* 0x000fce0008000f00 */
.L_x_5469:
        /* <DEDUP_REMOVED lines=29> */
.L_x_5494:
[----:B------:R-:W-:Y:S05]  /*28c30*/  BSYNC.RECONVERGENT B1 ;  /* 0x0000000000017941 */ /* 0x000fea0003800200 */
.L_x_5493:
        /* <DEDUP_REMOVED lines=16> */
.L_x_5496:
[----:B------:R-:W-:Y:S01]  /*28d40*/  FMUL.FTZ R9, R34, R3 ;  /* 0x0000000322097220 */ /* 0x000fe20000410000 */
[----:B------:R-:W-:-:S03]  /*28d50*/  FMUL.FTZ R2, R3, 0.5 ;  /* 0x3f00000003027820 */ /* 0x000fc60000410000 */
[----:B------:R-:W-:-:S04]  /*28d60*/  FFMA R0, -R9, R9, R34 ;  /* 0x0000000909007223 */ /* 0x000fc80000000122 */
[----:B------:R-:W-:-:S07]  /*28d70*/  FFMA R9, R0, R2, R9 ;  /* 0x0000000200097223 */ /* 0x000fce0000000009 */
.L_x_5497:
[----:B------:R-:W-:Y:S05]  /*28d80*/  BSYNC.RECONVERGENT B1 ;  /* 0x0000000000017941 */ /* 0x000fea0003800200 */
.L_x_5495:
        /* <DEDUP_REMOVED lines=27> */
.L_x_5499:
[----:B------:R-:W-:Y:S05]  /*28f40*/  BSYNC.RECONVERGENT B1 ;  /* 0x0000000000017941 */ /* 0x000fea0003800200 */
.L_x_5498:
        /* <DEDUP_REMOVED lines=16> */
.L_x_5501:
[----:B------:R-:W-:Y:S01]  /*29050*/  FMUL.FTZ R9, R34, R3 ;  /* 0x0000000322097220 */ /* 0x000fe20000410000 */
[----:B------:R-:W-:-:S03]  /*29060*/  FMUL.FTZ R2, R3, 0.5 ;  /* 0x3f00000003027820 */ /* 0x000fc60000410000 */
[----:B------:R-:W-:-:S04]  /*29070*/  FFMA R0, -R9, R9, R34 ;  /* 0x0000000909007223 */ /* 0x000fc80000000122 */
[----:B------:R-:W-:-:S07]  /*29080*/  FFMA R9, R0, R2, R9 ;  /* 0x0000000200097223 */ /* 0x000fce0000000009 */
.L_x_5502:
[----:B------:R-:W-:Y:S05]  /*29090*/  BSYNC.RECONVERGENT B1 ;  /* 0x0000000000017941 */ /* 0x000fea0003800200 */
.L_x_5500:
[----:B------:R-:W-:Y:S02]  /*290a0*/  FSETP.GEU.AND P0, PT, R9, R30, PT ;  /* 0x0000001e0900720b */ /* 0x000fe40003f0e000 */
[----:B------:R-:W-:Y:S02]  /*290b0*/  IADD3 R31, PT, PT, -R31, R32, RZ ;  /* 0x000000201f1f7210 */ /* 0x000fe40007ffe1ff */
[----:B------:R-:W-:-:S09]  /*290c0*/  FSEL R30, R9, R30, !P0 ;  /* 0x0000001e091e7208 */ /* 0x000fd20004000000 */
.L_x_5492:
        /* <DEDUP_REMOVED lines=27> */
.L_x_5504:
[----:B------:R-:W-:Y:S05]  /*29280*/  BSYNC.RECONVERGENT B1 ;  /* 0x0000000000017941 */ /* 0x000fea0003800200 */
.L_x_5503:
        /* <DEDUP_REMOVED lines=16> */
.L_x_5506:
[----:B------:R-:W-:Y:S01]  /*29390*/  FMUL.FTZ R9, R32, R3 ;  /* 0x0000000320097220 */ /* 0x000fe20000410000 */
[----:B------:R-:W-:-:S03]  /*293a0*/  FMUL.FTZ R2, R3, 0.5 ;  /* 0x3f00000003027820 */ /* 0x000fc60000410000 */
[----:B------:R-:W-:-:S04]  /*293b0*/  FFMA R0, -R9, R9, R32 ;  /* 0x0000000909007223 */ /* 0x000fc80000000120 */
[----:B------:R-:W-:-:S07]  /*293c0*/  FFMA R9, R0, R2, R9 ;  /* 0x0000000200097223 */ /* 0x000fce0000000009 */
.L_x_5507:
[----:B------:R-:W-:Y:S05]  /*293d0*/  BSYNC.RECONVERGENT B1 ;  /* 0x0000000000017941 */ /* 0x000fea0003800200 */
.L_x_5505:
[----:B------:R-:W-:-:S04]  /*293e0*/  FSETP.GEU.AND P0, PT, R9, R30, PT ;  /* 0x0000001e0900720b */ /* 0x000fc80003f0e000 */
[----:B------:R-:W-:-:S09]  /*293f0*/  FSEL R30, R9, R30, !P0 ;  /* 0x0000001e091e7208 */ /* 0x000fd20004000000 */
.L_x_5491:
        /* <DEDUP_REMOVED lines=8> */
.L_x_5529:
        /* <DEDUP_REMOVED lines=26> */
.L_x_5510:
[----:B------:R-:W-:Y:S05]  /*29620*/  BSYNC.RECONVERGENT B1 ;  /* 0x0000000000017941 */ /* 0x000fea0003800200 */
.L_x_5509:
        /* <DEDUP_REMOVED lines=16> */
.L_x_5512:
[----:B------:R-:W-:Y:S01]  /*29730*/  FMUL.FTZ R9, R38, R3 ;  /* 0x0000000326097220 */ /* 0x000fe20000410000 */
[----:B------:R-:W-:-:S03]  /*29740*/  FMUL.FTZ R2, R3, 0.5 ;  /* 0x3f00000003027820 */ /* 0x000fc60000410000 */
[----:B------:R-:W-:-:S04]  /*29750*/  FFMA R0, -R9, R9, R38 ;  /* 0x0000000909007223 */ /* 0x000fc80000000126 */
[----:B------:R-:W-:-:S07]  /*29760*/  FFMA R9, R0, R2, R9 ;  /* 0x0000000200097223 */ /* 0x000fce0000000009 */
.L_x_5513:
[----:B------:R-:W-:Y:S05]  /*29770*/  BSYNC.RECONVERGENT B1 ;  /* 0x0000000000017941 */ /* 0x000fea0003800200 */
.L_x_5511:
        /* <DEDUP_REMOVED lines=24> */
.L_x_5515:
[----:B------:R-:W-:Y:S05]  /*29900*/  BSYNC.RECONVERGENT B1 ;  /* 0x0000000000017941 */ /* 0x000fea0003800200 */
.L_x_5514:
        /* <DEDUP_REMOVED lines=16> */
.L_x_5517:
[----:B------:R-:W-:Y:S01]  /*29a10*/  FMUL.FTZ R9, R38, R3 ;  /* 0x0000000326097220 */ /* 0x000fe20000410000 */
[----:B------:R-:W-:-:S03]  /*29a20*/  FMUL.FTZ R2, R3, 0.5 ;  /* 0x3f00000003027820 */ /* 0x000fc60000410000 */
[----:B------:R-:W-:-:S04]  /*29a30*/  FFMA R0, -R9, R9, R38 ;  /* 0x0000000909007223 */ /* 0x000fc80000000126 */
[----:B------:R-:W-:-:S07]  /*29a40*/  FFMA R9, R0, R2, R9 ;  /* 0x0000000200097223 */ /* 0x000fce0000000009 */
.L_x_5518:
[----:B------:R-:W-:Y:S05]  /*29a50*/  BSYNC.RECONVERGENT B1 ;  /* 0x0000000000017941 */ /* 0x000fea0003800200 */
.L_x_5516:
        /* <DEDUP_REMOVED lines=24> */
.L_x_5520:
[----:B------:R-:W-:Y:S05]  /*29be0*/  BSYNC.RECONVERGENT B1 ;  /* 0x0000000000017941 */ /* 0x000fea0003800200 */
.L_x_5519:
        /* <DEDUP_REMOVED lines=16> */
.L_x_5522:
[----:B------:R-:W-:Y:S01]  /*29cf0*/  FMUL.FTZ R9, R38, R3 ;  /* 0x0000000326097220 */ /* 0x000fe20000410000 */
[----:B------:R-:W-:-:S03]  /*29d00*/  FMUL.FTZ R2, R3, 0.5 ;  /* 0x3f00000003027820 */ /* 0x000fc60000410000 */
[----:B------:R-:W-:-:S04]  /*29d10*/  FFMA R0, -R9, R9, R38 ;  /* 0x0000000909007223 */ /* 0x000fc80000000126 */
[----:B------:R-:W-:-:S07]  /*29d20*/  FFMA R9, R0, R2, R9 ;  /* 0x0000000200097223 */ /* 0x000fce0000000009 */
.L_x_5523:
[----:B------:R-:W-:Y:S05]  /*29d30*/  BSYNC.RECONVERGENT B1 ;  /* 0x0000000000017941 */ /* 0x000fea0003800200 */
.L_x_5521:
        /* <DEDUP_REMOVED lines=24> */
.L_x_5525:
[----:B------:R-:W-:Y:S05]  /*29ec0*/  BSYNC.RECONVERGENT B1 ;  /* 0x0000000000017941 */ /* 0x000fea0003800200 */
.L_x_5524:
        /* <DEDUP_REMOVED lines=16> */
.L_x_5527:
[----:B------:R-:W-:Y:S01]  /*29fd0*/  FMUL.FTZ R9, R38, R3 ;  /* 0x0000000326097220 */ /* 0x000fe20000410000 */
[----:B------:R-:W-:-:S03]  /*29fe0*/  FMUL.FTZ R2, R3, 0.5 ;  /* 0x3f00000003027820 */ /* 0x000fc60000410000 */
[----:B------:R-:W-:-:S04]  /*29ff0*/  FFMA R0, -R9, R9, R38 ;  /* 0x0000000909007223 */ /* 0x000fc80000000126 */
[----:B------:R-:W-:-:S07]  /*2a000*/  FFMA R9, R0, R2, R9 ;  /* 0x0000000200097223 */ /* 0x000fce0000000009 */
.L_x_5528:
[----:B------:R-:W-:Y:S05]  /*2a010*/  BSYNC.RECONVERGENT B1 ;  /* 0x0000000000017941 */ /* 0x000fea0003800200 */
.L_x_5526:
[----:B------:R-:W-:-:S04]  /*2a020*/  FSETP.GEU.AND P0, PT, R9, R31, PT ;  /* 0x0000001f0900720b */ /* 0x000fc80003f0e000 */
[----:B------:R-:W-:Y:S01]  /*2a030*/  FSEL R31, R9, R31, !P0 ;  /* 0x0000001f091f7208 */ /* 0x000fe20004000000 */
[----:B------:R-:W-:Y:S08]  /*2a040*/  @P3 BRA `(.L_x_5529) ;  /* 0xfffffff4000c3947 */ /* 0x000ff0000383ffff */
[----:B------:R-:W-:-:S07]  /*2a050*/  MOV R32, UR12 ;  /* 0x0000000c00207c02 */ /* 0x000fce0008000f00 */
.L_x_5508:
        /* <DEDUP_REMOVED lines=29> */
.L_x_5533:
[----:B------:R-:W-:Y:S05]  /*2a230*/  BSYNC.RECONVERGENT B1 ;  /* 0x0000000000017941 */ /* 0x000fea0003800200 */
.L_x_5532:
        /* <DEDUP_REMOVED lines=16> */
.L_x_5535:
[----:B------:R-:W-:Y:S01]  /*2a340*/  FMUL.FTZ R9, R34, R3 ;  /* 0x0000000322097220 */ /* 0x000fe20000410000 */
[----:B------:R-:W-:-:S03]  /*2a350*/  FMUL.FTZ R2, R3, 0.5 ;  /* 0x3f00000003027820 */ /* 0x000fc60000410000 */
[----:B------:R-:W-:-:S04]  /*2a360*/  FFMA R0, -R9, R9, R34 ;  /* 0x0000000909007223 */ /* 0x000fc80000000122 */
[----:B------:R-:W-:-:S07]  /*2a370*/  FFMA R9, R0, R2, R9 ;  /* 0x0000000200097223 */ /* 0x000fce0000000009 */
.L_x_5536:
[----:B------:R-:W-:Y:S05]  /*2a380*/  BSYNC.RECONVERGENT B1 ;  /* 0x0000000000017941 */ /* 0x000fea0003800200 */
.L_x_5534:
        /* <DEDUP_REMOVED lines=27> */
.L_x_5538:
[----:B------:R-:W-:Y:S05]  /*2a540*/  BSYNC.RECONVERGENT B1 ;  /* 0x0000000000017941 */ /* 0x000fea0003800200 */
.L_x_5537:
        /* <DEDUP_REMOVED lines=16> */
.L_x_5540:
[----:B------:R-:W-:Y:S01]  /*2a650*/  FMUL.FTZ R9, R34, R3 ;  /* 0x0000000322097220 */ /* 0x000fe20000410000 */
[----:B------:R-:W-:-:S03]  /*2a660*/  FMUL.FTZ R2, R3, 0.5 ;  /* 0x3f00000003027820 */ /* 0x000fc60000410000 */
[----:B------:R-:W-:-:S04]  /*2a670*/  FFMA R0, -R9, R9, R34 ;  /* 0x0000000909007223 */ /* 0x000fc80000000122 */
[----:B------:R-:W-:-:S07]  /*2a680*/  FFMA R9, R0, R2, R9 ;  /* 0x0000000200097223 */ /* 0x000fce0000000009 */
.L_x_5541:
[----:B------:R-:W-:Y:S05]  /*2a690*/  BSYNC.RECONVERGENT B1 ;  /* 0x0000000000017941 */ /* 0x000fea0003800200 */
.L_x_5539:
[C---:B------:R-:W-:Y:S02]  /*2a6a0*/  FSETP.GEU.AND P0, PT, R9.reuse, R31, PT ;  /* 0x0000001f0900720b */ /* 0x040fe40003f0e000 */
[----:B------:R-:W-:Y:S02]  /*2a6b0*/  IADD3 R32, PT, PT, -R32, R33, RZ ;  /* 0x0000002120207210 */ /* 0x000fe40007ffe1ff */
[----:B------:R-:W-:-:S09]  /*2a6c0*/  FSEL R31, R9, R31, !P0 ;  /* 0x0000001f091f7208 */ /* 0x000fd20004000000 */
.L_x_5531:
        /* <DEDUP_REMOVED lines=27> */
.L_x_5543:
[----:B------:R-:W-:Y:S05]  /*2a880*/  BSYNC.RECONVERGENT B1 ;  /* 0x0000000000017941 */ /* 0x000fea0003800200 */
.L_x_5542:
        /* <DEDUP_REMOVED lines=16> */
.L_x_5545:
[----:B------:R-:W-:Y:S01]  /*2a990*/  FMUL.FTZ R9, R32, R3 ;  /* 0x0000000320097220 */ /* 0x000fe20000410000 */
[----:B------:R-:W-:-:S03]  /*2a9a0*/  FMUL.FTZ R2, R3, 0.5 ;  /* 0x3f00000003027820 */ /* 0x000fc60000410000 */
[----:B------:R-:W-:-:S04]  /*2a9b0*/  FFMA R0, -R9, R9, R32 ;  /* 0x0000000909007223 */ /* 0x000fc80000000120 */
[----:B------:R-:W-:-:S07]  /*2a9c0*/  FFMA R9, R0, R2, R9 ;  /* 0x0000000200097223 */ /* 0x000fce0000000009 */
.L_x_5546:
[----:B------:R-:W-:Y:S05]  /*2a9d0*/  BSYNC.RECONVERGENT B1 ;  /* 0x0000000000017941 */ /* 0x000fea0003800200 */
.L_x_5544:
[----:B------:R-:W-:-:S04]  /*2a9e0*/  FSETP.GEU.AND P0, PT, R9, R31, PT ;  /* 0x0000001f0900720b */ /* 0x000fc80003f0e000 */
[----:B------:R-:W-:-:S09]  /*2a9f0*/  FSEL R31, R9, R31, !P0 ;  /* 0x0000001f091f7208 */ /* 0x000fd20004000000 */
.L_x_5530:
        /* <DEDUP_REMOVED lines=8> */
.L_x_5568:
        /* <DEDUP_REMOVED lines=26> */
.L_x_5549:
[----:B------:R-:W-:Y:S05]  /*2ac20*/  BSYNC.RECONVERGENT B1 ;  /* 0x0000000000017941 */ /* 0x000fea0003800200 */
.L_x_5548:
        /* <DEDUP_REMOVED lines=16> */
.L_x_5551:
[----:B------:R-:W-:Y:S01]  /*2ad30*/  FMUL.FTZ R9, R38, R3 ;  /* 0x0000000326097220 */ /* 0x000fe20000410000 */
[----:B------:R-:W-:-:S03]  /*2ad40*/  FMUL.FTZ R2, R3, 0.5 ;  /* 0x3f00000003027820 */ /* 0x000fc60000410000 */
[----:B------:R-:W-:-:S04]  /*2ad50*/  FFMA R0, -R9, R9, R38 ;  /* 0x0000000909007223 */ /* 0x000fc80000000126 */
[----:B------:R-:W-:-:S07]  /*2ad60*/  FFMA R9, R0, R2, R9 ;  /* 0x0000000200097223 */ /* 0x000fce0000000009 */
.L_x_5552:
[----:B------:R-:W-:Y:S05]  /*2ad70*/  BSYNC.RECONVERGENT B1 ;  /* 0x0000000000017941 */ /* 0x000fea0003800200 */
.L_x_5550:
        /* <DEDUP_REMOVED lines=24> */
.L_x_5554:
[----:B------:R-:W-:Y:S05]  /*2af00*/  BSYNC.RECONVERGENT B1 ;  /* 0x0000000000017941 */ /* 0x000fea0003800200 */
.L_x_5553:
        /* <DEDUP_REMOVED lines=16> */
.L_x_5556:
[----:B------:R-:W-:Y:S01]  /*2b010*/  FMUL.FTZ R9, R38, R3 ;  /* 0x0000000326097220 */ /* 0x000fe20000410000 */
[----:B------:R-:W-:-:S03]  /*2b020*/  FMUL.FTZ R2, R3, 0.5 ;  /* 0x3f00000003027820 */ /* 0x000fc60000410000 */
[----:B------:R-:W-:-:S04]  /*2b030*/  FFMA R0, -R9, R9, R38 ;  /* 0x0000000909007223 */ /* 0x000fc80000000126 */
[----:B------:R-:W-:-:S07]  /*2b040*/  FFMA R9, R0, R2, R9 ;  /* 0x0000000200097223 */ /* 0x000fce0000000009 */
.L_x_5557:
[----:B------:R-:W-:Y:S05]  /*2b050*/  BSYNC.RECONVERGENT B1 ;  /* 0x0000000000017941 */ /* 0x000fea0003800200 */
.L_x_5555:
        /* <DEDUP_REMOVED lines=24> */
.L_x_5559:
[----:B------:R-:W-:Y:S05]  /*2b1e0*/  BSYNC.RECONVERGENT B1 ;  /* 0x0000000000017941 */ /* 0x000fea0003800200 */
.L_x_5558:
        /* <DEDUP_REMOVED lines=16> */
.L_x_5561:
[----:B------:R-:W-:Y:S01]  /*2b2f0*/  FMUL.FTZ R9, R38, R3 ;  /* 0x0000000326097220 */ /* 0x000fe20000410000 */
[----:B------:R-:W-:-:S03]  /*2b300*/  FMUL.FTZ R2, R3, 0.5 ;  /* 0x3f00000003027820 */ /* 0x000fc60000410000 */
[----:B------:R-:W-:-:S04]  /*2b310*/  FFMA R0, -R9, R9, R38 ;  /* 0x0000000909007223 */ /* 0x000fc80000000126 */
[----:B------:R-:W-:-:S07]  /*2b320*/  FFMA R9, R0, R2, R9 ;  /* 0x0000000200097223 */ /* 0x000fce0000000009 */
.L_x_5562:
[----:B------:R-:W-:Y:S05]  /*2b330*/  BSYNC.RECONVERGENT B1 ;  /* 0x0000000000017941 */ /* 0x000fea0003800200 */
.L_x_5560:
        /* <DEDUP_REMOVED lines=24> */
.L_x_5564:
[----:B------:R-:W-:Y:S05]  /*2b4c0*/  BSYNC.RECONVERGENT B1 ;  /* 0x0000000000017941 */ /* 0x000fea0003800200 */
.L_x_5563:
        /* <DEDUP_REMOVED lines=16> */
.L_x_5566:
[----:B------:R-:W-:Y:S01]  /*2b5d0*/  FMUL.FTZ R9, R38, R3 ;  /* 0x0000000326097220 */ /* 0x000fe20000410000 */
[----:B------:R-:W-:-:S03]  /*2b5e0*/  FMUL.FTZ R2, R3, 0.5 ;  /* 0x3f00000003027820 */ /* 0x000fc60000410000 */
[----:B------:R-:W-:-:S04]  /*2b5f0*/  FFMA R0, -R9, R9, R38 ;  /* 0x0000000909007223 */ /* 0x000fc80000000126 */
[----:B------:R-:W-:-:S07]  /*2b600*/  FFMA R9, R0, R2, R9 ;  /* 0x0000000200097223 */ /* 0x000fce0000000009 */
.L_x_5567:
[----:B------:R-:W-:Y:S05]  /*2b610*/  BSYNC.RECONVERGENT B1 ;  /* 0x0000000000017941 */ /* 0x000fea0003800200 */
.L_x_5565:
[----:B------:R-:W-:-:S04]  /*2b620*/  FSETP.GEU.AND P0, PT, R9, R32, PT ;  /* 0x000000200900720b */ /* 0x000fc80003f0e000 */
[----:B------:R-:W-:Y:S01]  /*2b630*/  FSEL R32, R9, R32, !P0 ;  /* 0x0000002009207208 */ /* 0x000fe20004000000 */
[----:B------:R-:W-:Y:S08]  /*2b640*/  @P3 BRA `(.L_x_5568) ;  /* 0xfffffff4000c3947 */ /* 0x000ff0000383ffff */
[----:B------:R-:W-:-:S07]  /*2b650*/  MOV R33, UR12 ;  /* 0x0000000c00217c02 */ /* 0x000fce0008000f00 */
.L_x_5547:
        /* <DEDUP_REMOVED lines=29> */
.L_x_5572:
[----:B------:R-:W-:Y:S05]  /*2b830*/  BSYNC.RECONVERGENT B1 ;  /* 0x0000000000017941 */ /* 0x000fea0003800200 */
.L_x_5571:
        /* <DEDUP_REMOVED lines=16> */
.L_x_5574:
[----:B------:R-:W-:Y:S01]  /*2b940*/  FMUL.FTZ R9, R36, R3 ;  /* 0x0000000324097220 */ /* 0x000fe20000410000 */
[----:B------:R-:W-:-:S03]  /*2b950*/  FMUL.FTZ R2, R3, 0.5 ;  /* 0x3f00000003027820 */ /* 0x000fc60000410000 */
[----:B------:R-:W-:-:S04]  /*2b960*/  FFMA R0, -R9, R9, R36 ;  /* 0x0000000909007223 */ /* 0x000fc80000000124 */
[----:B------:R-:W-:-:S07]  /*2b970*/  FFMA R9, R0, R2, R9 ;  /* 0x0000000200097223 */ /* 0x000fce0000000009 */
.L_x_5575:
[----:B------:R-:W-:Y:S05]  /*2b980*/  BSYNC.RECONVERGENT B1 ;  /* 0x0000000000017941 */ /* 0x000fea0003800200 */
.L_x_5573:
        /* <DEDUP_REMOVED lines=27> */
.L_x_5577:
[----:B------:R-:W-:Y:S05]  /*2bb40*/  BSYNC.RECONVERGENT B1 ;  /* 0x0000000000017941 */ /* 0x000fea0003800200 */
.L_x_5576:
        /* <DEDUP_REMOVED lines=16> */
.L_x_5579:
[----:B------:R-:W-:Y:S01]  /*2bc50*/  FMUL.FTZ R9, R36, R3 ;  /* 0x0000000324097220 */ /* 0x000fe20000410000 */
[----:B------:R-:W-:-:S03]  /*2bc60*/  FMUL.FTZ R2, R3, 0.5 ;  /* 0x3f00000003027820 */ /* 0x000fc60000410000 */
[----:B------:R-:W-:-:S04]  /*2bc70*/  FFMA R0, -R9, R9, R36 ;  /* 0x0000000909007223 */ /* 0x000fc80000000124 */
[----:B------:R-:W-:-:S07]  /*2bc80*/  FFMA R9, R0, R2, R9 ;  /* 0x0000000200097223 */ /* 0x000fce0000000009 */
.L_x_5580:
[----:B------:R-:W-:Y:S05]  /*2bc90*/  BSYNC.RECONVERGENT B1 ;  /* 0x0000000000017941 */ /* 0x000fea0003800200 */
.L_x_5578:
[----:B------:R-:W-:Y:S02]  /*2bca0*/  FSETP.GEU.AND P0, PT, R9, R32, PT ;  /* 0x000000200900720b */ /* 0x000fe40003f0e000 */
[----:B------:R-:W-:Y:S02]  /*2bcb0*/  IADD3 R33, PT, PT, -R33, R34, RZ ;  /* 0x0000002221217210 */ /* 0x000fe40007ffe1ff */
[----:B------:R-:W-:-:S09]  /*2bcc0*/  FSEL R32, R9, R32, !P0 ;  /* 0x0000002009207208 */ /* 0x000fd20004000000 */
.L_x_5570:
        /* <DEDUP_REMOVED lines=27> */
.L_x_5582:
[----:B------:R-:W-:Y:S05]  /*2be80*/  BSYNC.RECONVERGENT B1 ;  /* 0x0000000000017941 */ /* 0x000fea0003800200 */
.L_x_5581:
        /* <DEDUP_REMOVED lines=16> */
.L_x_5584:
[----:B------:R-:W-:Y:S01]  /*2bf90*/  FMUL.FTZ R9, R34, R3 ;  /* 0x0000000322097220 */ /* 0x000fe20000410000 */
[----:B------:R-:W-:-:S03]  /*2bfa0*/  FMUL.FTZ R2, R3, 0.5 ;  /* 0x3f00000003027820 */ /* 0x000fc60000410000 */
[----:B------:R-:W-:-:S04]  /*2bfb0*/  FFMA R0, -R9, R9, R34 ;  /* 0x0000000909007223 */ /* 0x000fc80000000122 */
[----:B------:R-:W-:-:S07]  /*2bfc0*/  FFMA R9, R0, R2, R9 ;  /* 0x0000000200097223 */ /* 0x000fce0000000009 */
.L_x_5585:
[----:B------:R-:W-:Y:S05]  /*2bfd0*/  BSYNC.RECONVERGENT B1 ;  /* 0x0000000000017941 */ /* 0x000fea0003800200 */
.L_x_5583:
[----:B------:R-:W-:-:S04]  /*2bfe0*/  FSETP.GEU.AND P0, PT, R9, R32, PT ;  /* 0x000000200900720b */ /* 0x000fc80003f0e000 */
[----:B------:R-:W-:-:S09]  /*2bff0*/  FSEL R32, R9, R32, !P0 ;  /* 0x0000002009207208 */ /* 0x000fd20004000000 */
.L_x_5569:
        /* <DEDUP_REMOVED lines=8> */
.L_x_5607:
        /* <DEDUP_REMOVED lines=26> */
.L_x_5588:
[----:B------:R-:W-:Y:S05]  /*2c220*/  BSYNC.RECONVERGENT B1 ;  /* 0x0000000000017941 */ /* 0x000fea0003800200 */
.L_x_5587:
        /* <DEDUP_REMOVED lines=16> */
.L_x_5590:
[----:B------:R-:W-:Y:S01]  /*2c330*/  FMUL.FTZ R9, R40, R3 ;  /* 0x0000000328097220 */ /* 0x000fe20000410000 */
[----:B------:R-:W-:-:S03]  /*2c340*/  FMUL.FTZ R2, R3, 0.5 ;  /* 0x3f00000003027820 */ /* 0x000fc60000410000 */
[----:B------:R-:W-:-:S04]  /*2c350*/  FFMA R0, -R9, R9, R40 ;  /* 0x0000000909007223 */ /* 0x000fc80000000128 */
[----:B------:R-:W-:-:S07]  /*2c360*/  FFMA R9, R0, R2, R9 ;  /* 0x0000000200097223 */ /* 0x000fce0000000009 */
.L_x_5591:
[----:B------:R-:W-:Y:S05]  /*2c370*/  BSYNC.RECONVERGENT B1 ;  /* 0x0000000000017941 */ /* 0x000fea0003800200 */
.L_x_5589:
        /* <DEDUP_REMOVED lines=24> */
.L_x_5593:
[----:B------:R-:W-:Y:S05]  /*2c500*/  BSYNC.RECONVERGENT B1 ;  /* 0x0000000000017941 */ /* 0x000fea0003800200 */
.L_x_5592:
        /* <DEDUP_REMOVED lines=16> */
.L_x_5595:
[----:B------:R-:W-:Y:S01]  /*2c610*/  FMUL.FTZ R9, R40, R3 ;  /* 0x0000000328097220 */ /* 0x000fe20000410000 */
[----:B------:R-:W-:-:S03]  /*2c620*/  FMUL.FTZ R2, R3, 0.5 ;  /* 0x3f00000003027820 */ /* 0x000fc60000410000 */
[----:B------:R-:W-:-:S04]  /*2c630*/  FFMA R0, -R9, R9, R40 ;  /* 0x0000000909007223 */ /* 0x000fc80000000128 */
[----:B------:R-:W-:-:S07]  /*2c640*/  FFMA R9, R0, R2, R9 ;  /* 0x0000000200097223 */ /* 0x000fce0000000009 */
.L_x_5596:
[----:B------:R-:W-:Y:S05]  /*2c650*/  BSYNC.RECONVERGENT B1 ;  /* 0x0000000000017941 */ /* 0x000fea0003800200 */
.L_x_5594:
        /* <DEDUP_REMOVED lines=24> */
.L_x_5598:
[----:B------:R-:W-:Y:S05]  /*2c7e0*/  BSYNC.RECONVERGENT B1 ;  /* 0x0000000000017941 */ /* 0x000fea0003800200 */
.L_x_5597:
        /* <DEDUP_REMOVED lines=16> */
.L_x_5600:
[----:B------:R-:W-:Y:S01]  /*2c8f0*/  FMUL.FTZ R9, R40, R3 ;  /* 0x0000000328097220 */ /* 0x000fe20000410000 */
[----:B------:R-:W-:-:S03]  /*2c900*/  FMUL.FTZ R2, R3, 0.5 ;  /* 0x3f00000003027820 */ /* 0x000fc60000410000 */
[----:B------:R-:W-:-:S04]  /*2c910*/  FFMA R0, -R9, R9, R40 ;  /* 0x0000000909007223 */ /* 0x000fc80000000128 */
[----:B------:R-:W-:-:S07]  /*2c920*/  FFMA R9, R0, R2, R9 ;  /* 0x0000000200097223 */ /* 0x000fce0000000009 */
.L_x_5601:
[----:B------:R-:W-:Y:S05]  /*2c930*/  BSYNC.RECONVERGENT B1 ;  /* 0x0000000000017941 */ /* 0x000fea0003800200 */
.L_x_5599:
        /* <DEDUP_REMOVED lines=24> */
.L_x_5603:
[----:B------:R-:W-:Y:S05]  /*2cac0*/  BSYNC.RECONVERGENT B1 ;  /* 0x0000000000017941 */ /* 0x000fea0003800200 */
.L_x_5602:
        /* <DEDUP_REMOVED lines=16> */
.L_x_5605:
[----:B------:R-:W-:Y:S01]  /*2cbd0*/  FMUL.FTZ R9, R40, R3 ;  /* 0x0000000328097220 */ /* 0x000fe20000410000 */
[----:B------:R-:W-:-:S03]  /*2cbe0*/  FMUL.FTZ R2, R3, 0.5 ;  /* 0x3f00000003027820 */ /* 0x000fc60000410000 */
[----:B------:R-:W-:-:S04]  /*2cbf0*/  FFMA R0, -R9, R9, R40 ;  /* 0x0000000909007223 */ /* 0x000fc80000000128 */
[----:B------:R-:W-:-:S07]  /*2cc00*/  FFMA R9, R0, R2, R9 ;  /* 0x0000000200097223 */ /* 0x000fce0000000009 */
.L_x_5606:
[----:B------:R-:W-:Y:S05]  /*2cc10*/  BSYNC.RECONVERGENT B1 ;  /* 0x0000000000017941 */ /* 0x000fea0003800200 */
.L_x_5604:
[----:B------:R-:W-:-:S04]  /*2cc20*/  FSETP.GEU.AND P0, PT, R9, R33, PT ;  /* 0x000000210900720b */ /* 0x000fc80003f0e000 */
[----:B------:R-:W-:Y:S01]  /*2cc30*/  FSEL R33, R9, R33, !P0 ;  /* 0x0000002109217208 */ /* 0x000fe20004000000 */
[----:B------:R-:W-:Y:S08]  /*2cc40*/  @P3 BRA `(.L_x_5607) ;  /* 0xfffffff4000c3947 */ /* 0x000ff0000383ffff */
[----:B------:R-:W-:-:S07]  /*2cc50*/  MOV R34, UR12 ;  /* 0x0000000c00227c02 */ /* 0x000fce0008000f00 */
.L_x_5586:
        /* <DEDUP_REMOVED lines=29> */
.L_x_5611:
[----:B------:R-:W-:Y:S05]  /*2ce30*/  BSYNC.RECONVERGENT B1 ;  /* 0x0000000000017941 */ /* 0x000fea0003800200 */
.L_x_5610:
        /* <DEDUP_REMOVED lines=16> */
.L_x_5613:
[----:B------:R-:W-:Y:S01]  /*2cf40*/  FMUL.FTZ R9, R36, R3 ;  /* 0x0000000324097220 */ /* 0x000fe20000410000 */
[----:B------:R-:W-:-:S03]  /*2cf50*/  FMUL.FTZ R2, R3, 0.5 ;  /* 0x3f00000003027820 */ /* 0x000fc60000410000 */
[----:B------:R-:W-:-:S04]  /*2cf60*/  FFMA R0, -R9, R9, R36 ;  /* 0x0000000909007223 */ /* 0x000fc80000000124 */
[----:B------:R-:W-:-:S07]  /*2cf70*/  FFMA R9, R0, R2, R9 ;  /* 0x0000000200097223 */ /* 0x000fce0000000009 */
.L_x_5614:
[----:B------:R-:W-:Y:S05]  /*2cf80*/  BSYNC.RECONVERGENT B1 ;  /* 0x0000000000017941 */ /* 0x000fea0003800200 */
.L_x_5612:
        /* <DEDUP_REMOVED lines=27> */
.L_x_5616:
[----:B------:R-:W-:Y:S05]  /*2d140*/  BSYNC.RECONVERGENT B1 ;  /* 0x0000000000017941 */ /* 0x000fea0003800200 */
.L_x_5615:
        /* <DEDUP_REMOVED lines=16> */
.L_x_5618:
[----:B------:R-:W-:Y:S01]  /*2d250*/  FMUL.FTZ R9, R36, R3 ;  /* 0x0000000324097220 */ /* 0x000fe20000410000 */
[----:B------:R-:W-:-:S03]  /*2d260*/  FMUL.FTZ R2, R3, 0.5 ;  /* 0x3f00000003027820 */ /* 0x000fc60000410000 */
[----:B------:R-:W-:-:S04]  /*2d270*/  FFMA R0, -R9, R9, R36 ;  /* 0x0000000909007223 */ /* 0x000fc80000000124 */
[----:B------:R-:W-:-:S07]  /*2d280*/  FFMA R9, R0, R2, R9 ;  /* 0x0000000200097223 */ /* 0x000fce0000000009 */
.L_x_5619:
[----:B------:R-:W-:Y:S05]  /*2d290*/  BSYNC.RECONVERGENT B1 ;  /* 0x0000000000017941 */ /* 0x000fea0003800200 */
.L_x_5617:
[C---:B------:R-:W-:Y:S02]  /*2d2a0*/  FSETP.GEU.AND P0, PT, R9.reuse, R33, PT ;  /* 0x000000210900720b */ /* 0x040fe40003f0e000 */
[----:B------:R-:W-:Y:S02]  /*2d2b0*/  IADD3 R34, PT, PT, -R34, R35, RZ ;  /* 0x0000002322227210 */ /* 0x000fe40007ffe1ff */
[----:B------:R-:W-:-:S09]  /*2d2c0*/  FSEL R33, R9, R33, !P0 ;  /* 0x0000002109217208 */ /* 0x000fd20004000000 */
.L_x_5609:
        /* <DEDUP_REMOVED lines=27> */
.L_x_5621:
[----:B------:R-:W-:Y:S05]  /*2d480*/  BSYNC.RECONVERGENT B1 ;  /* 0x0000000000017941 */ /* 0x000fea0003800200 */
.L_x_5620:
        /* <DEDUP_REMOVED lines=16> */
.L_x_5623:
[----:B------:R-:W-:Y:S01]  /*2d590*/  FMUL.FTZ R9, R34, R3 ;  /* 0x0000000322097220 */ /* 0x000fe20000410000 */
[----:B------:R-:W-:-:S03]  /*2d5a0*/  FMUL.FTZ R2, R3, 0.5 ;  /* 0x3f00000003027820 */ /* 0x000fc60000410000 */
[----:B------:R-:W-:-:S04]  /*2d5b0*/  FFMA R0, -R9, R9, R34 ;  /* 0x0000000909007223 */ /* 0x000fc80000000122 */
[----:B------:R-:W-:-:S07]  /*2d5c0*/  FFMA R9, R0, R2, R9 ;  /* 0x0000000200097223 */ /* 0x000fce0000000009 */
.L_x_5624:
[----:B------:R-:W-:Y:S05]  /*2d5d0*/  BSYNC.RECONVERGENT B1 ;  /* 0x0000000000017941 */ /* 0x000fea0003800200 */
.L_x_5622:
[----:B------:R-:W-:-:S04]  /*2d5e0*/  FSETP.GEU.AND P0, PT, R9, R33, PT ;  /* 0x000000210900720b */ /* 0x000fc80003f0e000 */
[----:B------:R-:W-:-:S09]  /*2d5f0*/  FSEL R33, R9, R33, !P0 ;  /* 0x0000002109217208 */ /* 0x000fd20004000000 */
.L_x_5608:
        /* <DEDUP_REMOVED lines=8> */
.L_x_5646:
        /* <DEDUP_REMOVED lines=26> */
.L_x_5627:
[----:B------:R-:W-:Y:S05]  /*2d820*/  BSYNC.RECONVERGENT B1 ;  /* 0x0000000000017941 */ /* 0x000fea0003800200 */
.L_x_5626:
        /* <DEDUP_REMOVED lines=16> */
.L_x_5629:
[----:B------:R-:W-:Y:S01]  /*2d930*/  FMUL.FTZ R9, R40, R3 ;  /* 0x0000000328097220 */ /* 0x000fe20000410000 */
[----:B------:R-:W-:-:S03]  /*2d940*/  FMUL.FTZ R2, R3, 0.5 ;  /* 0x3f00000003027820 */ /* 0x000fc60000410000 */
[----:B------:R-:W-:-:S04]  /*2d950*/  FFMA R0, -R9, R9, R40 ;  /* 0x0000000909007223 */ /* 0x000fc80000000128 */
[----:B------:R-:W-:-:S07]  /*2d960*/  FFMA R9, R0, R2, R9 ;  /* 0x0000000200097223 */ /* 0x000fce0000000009 */
.L_x_5630:
[----:B------:R-:W-:Y:S05]  /*2d970*/  BSYNC.RECONVERGENT B1 ;  /* 0x0000000000017941 */ /* 0x000fea0003800200 */
.L_x_5628:
        /* <DEDUP_REMOVED lines=24> */
.L_x_5632:
[----:B------:R-:W-:Y:S05]  /*2db00*/  BSYNC.RECONVERGENT B1 ;  /* 0x0000000000017941 */ /* 0x000fea0003800200 */
.L_x_5631:
        /* <DEDUP_REMOVED lines=16> */
.L_x_5634:
[----:B------:R-:W-:Y:S01]  /*2dc10*/  FMUL.FTZ R9, R40, R3 ;  /* 0x0000000328097220 */ /* 0x000fe20000410000 */
[----:B------:R-:W-:-:S03]  /*2dc20*/  FMUL.FTZ R2, R3, 0.5 ;  /* 0x3f00000003027820 */ /* 0x000fc60000410000 */
[----:B------:R-:W-:-:S04]  /*2dc30*/  FFMA R0, -R9, R9, R40 ;  /* 0x0000000909007223 */ /* 0x000fc80000000128 */
[----:B------:R-:W-:-:S07]  /*2dc40*/  FFMA R9, R0, R2, R9 ;  /* 0x0000000200097223 */ /* 0x000fce0000000009 */
.L_x_5635:
[----:B------:R-:W-:Y:S05]  /*2dc50*/  BSYNC.RECONVERGENT B1 ;  /* 0x0000000000017941 */ /* 0x000fea0003800200 */
.L_x_5633:
        /* <DEDUP_REMOVED lines=24> */
.L_x_5637:
[----:B------:R-:W-:Y:S05]  /*2dde0*/  BSYNC.RECONVERGENT B1 ;  /* 0x0000000000017941 */ /* 0x000fea0003800200 */
.L_x_5636:
        /* <DEDUP_REMOVED lines=16> */
.L_x_5639:
[----:B------:R-:W-:Y:S01]  /*2def0*/  FMUL.FTZ R9, R40, R3 ;  /* 0x0000000328097220 */ /* 0x000fe20000410000 */
[----:B------:R-:W-:-:S03]  /*2df00*/  FMUL.FTZ R2, R3, 0.5 ;  /* 0x3f00000003027820 */ /* 0x000fc60000410000 */
[----:B------:R-:W-:-:S04]  /*2df10*/  FFMA R0, -R9, R9, R40 ;  /* 0x0000000909007223 */ /* 0x000fc80000000128 */
[----:B------:R-:W-:-:S07]  /*2df20*/  FFMA R9, R0, R2, R9 ;  /* 0x0000000200097223 */ /* 0x000fce0000000009 */
.L_x_5640:
[----:B------:R-:W-:Y:S05]  /*2df30*/  BSYNC.RECONVERGENT B1 ;  /* 0x0000000000017941 */ /* 0x000fea0003800200 */
.L_x_5638:
        /* <DEDUP_REMOVED lines=24> */
.L_x_5642:
[----:B------:R-:W-:Y:S05]  /*2e0c0*/  BSYNC.RECONVERGENT B1 ;  /* 0x0000000000017941 */ /* 0x000fea0003800200 */
.L_x_5641:
        /* <DEDUP_REMOVED lines=16> */
.L_x_5644:
[----:B------:R-:W-:Y:S01]  /*2e1d0*/  FMUL.FTZ R9, R40, R3 ;  /* 0x0000000328097220 */ /* 0x000fe20000410000 */
[----:B------:R-:W-:-:S03]  /*2e1e0*/  FMUL.FTZ R2, R3, 0.5 ;  /* 0x3f00000003027820 */ /* 0x000fc60000410000 */
[----:B------:R-:W-:-:S04]  /*2e1f0*/  FFMA R0, -R9, R9, R40 ;  /* 0x0000000909007223 */ /* 0x000fc80000000128 */
[----:B------:R-:W-:-:S07]  /*2e200*/  FFMA R9, R0, R2, R9 ;  /* 0x0000000200097223 */ /* 0x000fce0000000009 */
.L_x_5645:
[----:B------:R-:W-:Y:S05]  /*2e210*/  BSYNC.RECONVERGENT B1 ;  /* 0x0000000000017941 */ /* 0x000fea0003800200 */
.L_x_5643:
[----:B------:R-:W-:-:S04]  /*2e220*/  FSETP.GEU.AND P0, PT, R9, R34, PT ;  /* 0x000000220900720b */ /* 0x000fc80003f0e000 */
[----:B------:R-:W-:Y:S01]  /*2e230*/  FSEL R34, R9, R34, !P0 ;  /* 0x0000002209227208 */ /* 0x000fe20004000000 */
[----:B------:R-:W-:Y:S08]  /*2e240*/  @P3 BRA `(.L_x_5646) ;  /* 0xfffffff4000c3947 */ /* 0x000ff0000383ffff */
[----:B------:R-:W-:-:S07]  /*2e250*/  MOV R35, UR12 ;  /* 0x0000000c00237c02 */ /* 0x000fce0008000f00 */
.L_x_5625:
        /* <DEDUP_REMOVED lines=29> */
.L_x_5650:
[----:B------:R-:W-:Y:S05]  /*2e430*/  BSYNC.RECONVERGENT B1 ;  /* 0x0000000000017941 */ /* 0x000fea0003800200 */
.L_x_5649:
        /* <DEDUP_REMOVED lines=16> */
.L_x_5652:
[----:B------:R-:W-:Y:S01]  /*2e540*/  FMUL.FTZ R9, R38, R3 ;  /* 0x0000000326097220 */ /* 0x000fe20000410000 */
[----:B------:R-:W-:-:S03]  /*2e550*/  FMUL.FTZ R2, R3, 0.5 ;  /* 0x3f00000003027820 */ /* 0x000fc60000410000 */
[----:B------:R-:W-:-:S04]  /*2e560*/  FFMA R0, -R9, R9, R38 ;  /* 0x0000000909007223 */ /* 0x000fc80000000126 */
[----:B------:R-:W-:-:S07]  /*2e570*/  FFMA R9, R0, R2, R9 ;  /* 0x0000000200097223 */ /* 0x000fce0000000009 */
.L_x_5653:
[----:B------:R-:W-:Y:S05]  /*2e580*/  BSYNC.RECONVERGENT B1 ;  /* 0x0000000000017941 */ /* 0x000fea0003800200 */
.L_x_5651:
        /* <DEDUP_REMOVED lines=27> */
.L_x_5655:
[----:B------:R-:W-:Y:S05]  /*2e740*/  BSYNC.RECONVERGENT B1 ;  /* 0x0000000000017941 */ /* 0x000fea0003800200 */
.L_x_5654:
        /* <DEDUP_REMOVED lines=16> */
.L_x_5657:
[----:B------:R-:W-:Y:S01]  /*2e850*/  FMUL.FTZ R9, R38, R3 ;  /* 0x0000000326097220 */ /* 0x000fe20000410000 */
[----:B------:R-:W-:-:S03]  /*2e860*/  FMUL.FTZ R2, R3, 0.5 ;  /* 0x3f00000003027820 */ /* 0x000fc60000410000 */
[----:B------:R-:W-:-:S04]  /*2e870*/  FFMA R0, -R9, R9, R38 ;  /* 0x0000000909007223 */ /* 0x000fc80000000126 */
[----:B------:R-:W-:-:S07]  /*2e880*/  FFMA R9, R0, R2, R9 ;  /* 0x0000000200097223 */ /* 0x000fce0000000009 */
.L_x_5658:
[----:B------:R-:W-:Y:S05]  /*2e890*/  BSYNC.RECONVERGENT B1 ;  /* 0x0000000000017941 */ /* 0x000fea0003800200 */
.L_x_5656:
[----:B------:R-:W-:Y:S02]  /*2e8a0*/  FSETP.GEU.AND P0, PT, R9, R34, PT ;  /* 0x000000220900720b */ /* 0x000fe40003f0e000 */
[----:B------:R-:W-:Y:S02]  /*2e8b0*/  IADD3 R35, PT, PT, -R35, R36, RZ ;  /* 0x0000002423237210 */ /* 0x000fe40007ffe1ff */
[----:B------:R-:W-:-:S09]  /*2e8c0*/  FSEL R34, R9, R34, !P0 ;  /* 0x0000002209227208 */ /* 0x000fd20004000000 */
.L_x_5648:
        /* <DEDUP_REMOVED lines=27> */
.L_x_5660:
[----:B------:R-:W-:Y:S05]  /*2ea80*/  BSYNC.RECONVERGENT B1 ;  /* 0x0000000000017941 */ /* 0x000fea0003800200 */
.L_x_5659:
        /* <DEDUP_REMOVED lines=16> */
.L_x_5662:
[----:B------:R-:W-:Y:S01]  /*2eb90*/  FMUL.FTZ R9, R36, R3 ;  /* 0x0000000324097220 */ /* 0x000fe20000410000 */
[----:B------:R-:W-:-:S03]  /*2eba0*/  FMUL.FTZ R2, R3, 0.5 ;  /* 0x3f00000003027820 */ /* 0x000fc60000410000 */
[----:B------:R-:W-:-:S04]  /*2ebb0*/  FFMA R0, -R9, R9, R36 ;  /* 0x0000000909007223 */ /* 0x000fc80000000124 */
[----:B------:R-:W-:-:S07]  /*2ebc0*/  FFMA R9, R0, R2, R9 ;  /* 0x0000000200097223 */ /* 0x000fce0000000009 */
.L_x_5663:
[----:B------:R-:W-:Y:S05]  /*2ebd0*/  BSYNC.RECONVERGENT B1 ;  /* 0x0000000000017941 */ /* 0x000fea0003800200 */
.L_x_5661:
[----:B------:R-:W-:-:S04]  /*2ebe0*/  FSETP.GEU.AND P0, PT, R9, R34, PT ;  /* 0x000000220900720b */ /* 0x000fc80003f0e000 */
[----:B------:R-:W-:-:S09]  /*2ebf0*/  FSEL R34, R9, R34, !P0 ;  /* 0x0000002209227208 */ /* 0x000fd20004000000 */
.L_x_5647:
        /* <DEDUP_REMOVED lines=8> */
.L_x_5685:
        /* <DEDUP_REMOVED lines=26> */
.L_x_5666:
[----:B------:R-:W-:Y:S05]  /*2ee20*/  BSYNC.RECONVERGENT B1 ;  /* 0x0000000000017941 */ /* 0x000fea0003800200 */
.L_x_5665:
        /* <DEDUP_REMOVED lines=16> */
.L_x_5668:
[----:B------:R-:W-:Y:S01]  /*2ef30*/  FMUL.FTZ R9, R40, R3 ;  /* 0x0000000328097220 */ /* 0x000fe20000410000 */
[----:B------:R-:W-:-:S03]  /*2ef40*/  FMUL.FTZ R2, R3, 0.5 ;  /* 0x3f00000003027820 */ /* 0x000fc60000410000 */
[----:B------:R-:W-:-:S04]  /*2ef50*/  FFMA R0, -R9, R9, R40 ;  /* 0x0000000909007223 */ /* 0x000fc80000000128 */
[----:B------:R-:W-:-:S07]  /*2ef60*/  FFMA R9, R0, R2, R9 ;  /* 0x0000000200097223 */ /* 0x000fce0000000009 */
.L_x_5669:
[----:B------:R-:W-:Y:S05]  /*2ef70*/  BSYNC.RECONVERGENT B1 ;  /* 0x0000000000017941 */ /* 0x000fea0003800200 */
.L_x_5667:
        /* <DEDUP_REMOVED lines=24> */
.L_x_5671:
[----:B------:R-:W-:Y:S05]  /*2f100*/  BSYNC.RECONVERGENT B1 ;  /* 0x0000000000017941 */ /* 0x000fea0003800200 */
.L_x_5670:
        /* <DEDUP_REMOVED lines=16> */
.L_x_5673:
[----:B------:R-:W-:Y:S01]  /*2f210*/  FMUL.FTZ R9, R40, R3 ;  /* 0x0000000328097220 */ /* 0x000fe20000410000 */
[----:B------:R-:W-:-:S03]  /*2f220*/  FMUL.FTZ R2, R3, 0.5 ;  /* 0x3f00000003027820 */ /* 0x000fc60000410000 */
[----:B------:R-:W-:-:S04]  /*2f230*/  FFMA R0, -R9, R9, R40 ;  /* 0x0000000909007223 */ /* 0x000fc80000000128 */
[----:B------:R-:W-:-:S07]  /*2f240*/  FFMA R9, R0, R2, R9 ;  /* 0x0000000200097223 */ /* 0x000fce0000000009 */
.L_x_5674:
[----:B------:R-:W-:Y:S05]  /*2f250*/  BSYNC.RECONVERGENT B1 ;  /* 0x0000000000017941 */ /* 0x000fea0003800200 */
.L_x_5672:
        /* <DEDUP_REMOVED lines=24> */
.L_x_5676:
[----:B------:R-:W-:Y:S05]  /*2f3e0*/  BSYNC.RECONVERGENT B1 ;  /* 0x0000000000017941 */ /* 0x000fea0003800200 */
.L_x_5675:
        /* <DEDUP_REMOVED lines=16> */
.L_x_5678:
[----:B------:R-:W-:Y:S01]  /*2f4f0*/  FMUL.FTZ R9, R40, R3 ;  /* 0x0000000328097220 */ /* 0x000fe20000410000 */
[----:B------:R-:W-:-:S03]  /*2f500*/  FMUL.FTZ R2, R3, 0.5 ;  /* 0x3f00000003027820 */ /* 0x000fc60000410000 */
[----:B------:R-:W-:-:S04]  /*2f510*/  FFMA R0, -R9, R9, R40 ;  /* 0x0000000909007223 */ /* 0x000fc80000000128 */
[----:B------:R-:W-:-:S07]  /*2f520*/  FFMA R9, R0, R2, R9 ;  /* 0x0000000200097223 */ /* 0x000fce0000000009 */
.L_x_5679:
[----:B------:R-:W-:Y:S05]  /*2f530*/  BSYNC.RECONVERGENT B1 ;  /* 0x0000000000017941 */ /* 0x000fea0003800200 */
.L_x_5677:
        /* <DEDUP_REMOVED lines=24> */
.L_x_5681:
[----:B------:R-:W-:Y:S05]  /*2f6c0*/  BSYNC.RECONVERGENT B1 ;  /* 0x0000000000017941 */ /* 0x000fea0003800200 */
.L_x_5680:
        /* <DEDUP_REMOVED lines=16> */
.L_x_5683:
[----:B------:R-:W-:Y:S01]  /*2f7d0*/  FMUL.FTZ R9, R40, R3 ;  /* 0x0000000328097220 */ /* 0x000fe20000410000 */
[----:B------:R-:W-:-:S03]  /*2f7e0*/  FMUL.FTZ R2, R3, 0.5 ;  /* 0x3f00000003027820 */ /* 0x000fc60000410000 */
[----:B------:R-:W-:-:S04]  /*2f7f0*/  FFMA R0, -R9, R9, R40 ;  /* 0x0000000909007223 */ /* 0x000fc80000000128 */
[----:B------:R-:W-:-:S07]  /*2f800*/  FFMA R9, R0, R2, R9 ;  /* 0x0000000200097223 */ /* 0x000fce0000000009 */
.L_x_5684:
[----:B------:R-:W-:Y:S05]  /*2f810*/  BSYNC.RECONVERGENT B1 ;  /* 0x0000000000017941 */ /* 0x000fea0003800200 */
.L_x_5682:
[----:B------:R-:W-:-:S04]  /*2f820*/  FSETP.GEU.AND P0, PT, R9, R29, PT ;  /* 0x0000001d0900720b */ /* 0x000fc80003f0e000 */
[----:B------:R-:W-:Y:S01]  /*2f830*/  FSEL R35, R9, R29, !P0 ;  /* 0x0000001d09237208 */ /* 0x000fe20004000000 */
[----:B------:R-:W-:Y:S08]  /*2f840*/  @P3 BRA `(.L_x_5685) ;  /* 0xfffffff4000c3947 */ /* 0x000ff0000383ffff */
[----:B------:R-:W-:-:S07]  /*2f850*/  MOV R36, UR12 ;  /* 0x0000000c00247c02 */ /* 0x000fce0008000f00 */
.L_x_5664:
        /* <DEDUP_REMOVED lines=29> */
.L_x_5689:
[----:B------:R-:W-:Y:S05]  /*2fa30*/  BSYNC.RECONVERGENT B1 ;  /* 0x0000000000017941 */ /* 0x000fea0003800200 */
.L_x_5688:
        /* <DEDUP_REMOVED lines=16> */
.L_x_5691:
[----:B------:R-:W-:Y:S01]  /*2fb40*/  FMUL.FTZ R9, R28, R3 ;  /* 0x000000031c097220 */ /* 0x000fe20000410000 */
[----:B------:R-:W-:-:S03]  /*2fb50*/  FMUL.FTZ R2, R3, 0.5 ;  /* 0x3f00000003027820 */ /* 0x000fc60000410000 */
[----:B------:R-:W-:-:S04]  /*2fb60*/  FFMA R0, -R9, R9, R28 ;  /* 0x0000000909007223 */ /* 0x000fc8000000011c */
[----:B------:R-:W-:-:S07]  /*2fb70*/  FFMA R9, R0, R2, R9 ;  /* 0x0000000200097223 */ /* 0x000fce0000000009 */
.L_x_5692:
[----:B------:R-:W-:Y:S05]  /*2fb80*/  BSYNC.RECONVERGENT B1 ;  /* 0x0000000000017941 */ /* 0x000fea0003800200 */
.L_x_5690:
        /* <DEDUP_REMOVED lines=27> */
.L_x_5694:
[----:B------:R-:W-:Y:S05]  /*2fd40*/  BSYNC.RECONVERGENT B1 ;  /* 0x0000000000017941 */ /* 0x000fea0003800200 */
.L_x_5693:
        /* <DEDUP_REMOVED lines=16> */
.L_x_5696:
[----:B------:R-:W-:Y:S01]  /*2fe50*/  FMUL.FTZ R9, R28, R3 ;  /* 0x000000031c097220 */ /* 0x000fe20000410000 */
[----:B------:R-:W-:-:S03]  /*2fe60*/  FMUL.FTZ R2, R3, 0.5 ;  /* 0x3f00000003027820 */ /* 0x000fc60000410000 */
[----:B------:R-:W-:-:S04]  /*2fe70*/  FFMA R0, -R9, R9, R28 ;  /* 0x0000000909007223 */ /* 0x000fc8000000011c */
[----:B------:R-:W-:-:S07]  /*2fe80*/  FFMA R9, R0, R2, R9 ;  /* 0x0000000200097223 */ /* 0x000fce0000000009 */
.L_x_5697:
[----:B------:R-:W-:Y:S05]  /*2fe90*/  BSYNC.RECONVERGENT B1 ;  /* 0x0000000000017941 */ /* 0x000fea0003800200 */
.L_x_5695:
[C---:B------:R-:W-:Y:S02]  /*2fea0*/  FSETP.GEU.AND P0, PT, R9.reuse, R35, PT ;  /* 0x000000230900720b */ /* 0x040fe40003f0e000 */
[----:B------:R-:W-:Y:S02]  /*2feb0*/  IADD3 R36, PT, PT, -R36, R29, RZ ;  /* 0x0000001d24247210 */ /* 0x000fe40007ffe1ff */
[----:B------:R-:W-:-:S09]  /*2fec0*/  FSEL R35, R9, R35, !P0 ;  /* 0x0000002309237208 */ /* 0x000fd20004000000 */
.L_x_5687:
        /* <DEDUP_REMOVED lines=27> */
.L_x_5699:
[----:B------:R-:W-:Y:S05]  /*30080*/  BSYNC.RECONVERGENT B1 ;  /* 0x0000000000017941 */ /* 0x000fea0003800200 */
.L_x_5698:
        /* <DEDUP_REMOVED lines=16> */
.L_x_5701:
[----:B------:R-:W-:Y:S01]  /*30190*/  FMUL.FTZ R9, R28, R3 ;  /* 0x000000031c097220 */ /* 0x000fe20000410000 */
[----:B------:R-:W-:-:S03]  /*301a0*/  FMUL.FTZ R2, R3, 0.5 ;  /* 0x3f00000003027820 */ /* 0x000fc60000410000 */
[----:B------:R-:W-:-:S04]  /*301b0*/  FFMA R0, -R9, R9, R28 ;  /* 0x0000000909007223 */ /* 0x000fc8000000011c */
[----:B------:R-:W-:-:S07]  /*301c0*/  FFMA R9, R0, R2, R9 ;  /* 0x0000000200097223 */ /* 0x000fce0000000009 */
.L_x_5702:
[----:B------:R-:W-:Y:S05]  /*301d0*/  BSYNC.RECONVERGENT B1 ;  /* 0x0000000000017941 */ /* 0x000fea0003800200 */
.L_x_5700:
[----:B------:R-:W-:-:S04]  /*301e0*/  FSETP.GEU.AND P0, PT, R9, R35, PT ;  /* 0x000000230900720b */ /* 0x000fc80003f0e000 */
[----:B------:R-:W-:-:S09]  /*301f0*/  FSEL R35, R9, R35, !P0 ;  /* 0x0000002309237208 */ /* 0x000fd20004000000 */
.L_x_5686:
        /* <DEDUP_REMOVED lines=11> */
.L_x_5078:
[----:B------:R-:W0:Y:S01]  /*302b0*/  LDCU UR8, c[0x0][0x390] ;  /* 0x00007200ff0877ac */ /* 0x000e220008000800 */
[----:B------:R-:W-:-:S04]  /*302c0*/  FADD R18, R17, R18 ;  /* 0x0000001211127221 */ /* 0x000fc80000000000 */
[----:B------:R-:W-:-:S04]  /*302d0*/  FADD R19, R18, R19 ;  /* 0x0000001312137221 */ /* 0x000fc80000000000 */
[----:B------:R-:W-:-:S04]  /*302e0*/  FADD R19, R19, R0 ;  /* 0x0000000013137221 */ /* 0x000fc80000000000 */
[----:B------:R-:W-:-:S04]  /*302f0*/  FADD R2, R19, R2 ;  /* 0x0000000213027221 */ /* 0x000fc80000000000 */
[----:B------:R-:W-:Y:S01]  /*30300*/  FADD R17, R2, R35 ;  /* 0x0000002302117221 */ /* 0x000fe20000000000 */
[----:B0-----:R-:W-:-:S04]  /*30310*/  IADD3 R3, PT, PT, -R16, UR8, RZ ;  /* 0x0000000810037c10 */ /* 0x001fc8000fffe1ff */
[----:B------:R-:W-:-:S13]  /*30320*/  ISETP.GE.U32.AND P0, PT, R3, 0x2000, PT ;  /* 0x000020000300780c */ /* 0x000fda0003f06070 */
[----:B------:R-:W-:Y:S05]  /*30330*/  @!P0 BRA `(.L_x_5703) ;  /* 0x0000001800f88947 */ /* 0x000fea0003800000 */
[----:B------:R-:W-:-:S04]  /*30340*/  IADD3 R16, PT, PT, R16, 0x2000, RZ ;  /* 0x0000200010107810 */ /* 0x000fc80007ffe0ff */
[----:B------:R-:W-:-:S13]  /*30350*/  ISETP.GT.U32.AND P0, PT, R16, UR5, PT ;  /* 0x0000000510007c0c */ /* 0x000fda000bf04070 */
[----:B------:R-:W-:Y:S05]  /*30360*/  @!P0 BRA `(.L_x_5704) ;  /* 0xfffffe9c00788947 */ /* 0x000fea000383ffff */
.L_x_5077:
[----:B------:R-:W-:-:S13]  /*30370*/  ISETP.GE.U32.AND P0, PT, R16, UR8, PT ;  /* 0x0000000810007c0c */ /* 0x000fda000bf06070 */
        /* <DEDUP_REMOVED lines=13> */
.L_x_5747:
[----:B-----5:R-:W0:Y:S01]  /*30450*/  LDC.64 R6, c[0x0][0x380] ;  /* 0x0000e000ff067b82 */ /* 0x020e220000000a00 */
[----:B------:R-:W-:-:S05]  /*30460*/  IADD3 R3, PT, PT, R21, R16, RZ ;  /* 0x0000001015037210 */ /* 0x000fca0007ffe0ff */
[----:B0-----:R-:W-:-:S06]  /*30470*/  IMAD.WIDE.U32 R6, R3, 0x8, R6 ;  /* 0x0000000803067825 */ /* 0x001fcc00078e0006 */
        /* <DEDUP_REMOVED lines=10> */
.L_x_5729:
        /* <DEDUP_REMOVED lines=26> */
.L_x_5710:
[----:B------:R-:W-:Y:S05]  /*306c0*/  BSYNC.RECONVERGENT B5 ;  /* 0x0000000000057941 */ /* 0x000fea0003800200 */
.L_x_5709:
        /* <DEDUP_REMOVED lines=16> */
.L_x_5712:
[----:B------:R-:W-:Y:S01]  /*307d0*/  FMUL.FTZ R9, R30, R3 ;  /* 0x000000031e097220 */ /* 0x000fe20000410000 */
[----:B------:R-:W-:-:S03]  /*307e0*/  FMUL.FTZ R2, R3, 0.5 ;  /* 0x3f00000003027820 */ /* 0x000fc60000410000 */
[----:B------:R-:W-:-:S04]  /*307f0*/  FFMA R0, -R9, R9, R30 ;  /* 0x0000000909007223 */ /* 0x000fc8000000011e */
[----:B------:R-:W-:-:S07]  /*30800*/  FFMA R9, R0, R2, R9 ;  /* 0x0000000200097223 */ /* 0x000fce0000000009 */
.L_x_5713:
[----:B------:R-:W-:Y:S05]  /*30810*/  BSYNC.RECONVERGENT B2 ;  /* 0x0000000000027941 */ /* 0x000fea0003800200 */
.L_x_5711:
        /* <DEDUP_REMOVED lines=24> */
.L_x_5715:
[----:B------:R-:W-:Y:S05]  /*309a0*/  BSYNC.RECONVERGENT B5 ;  /* 0x0000000000057941 */ /* 0x000fea0003800200 */
.L_x_5714:
        /* <DEDUP_REMOVED lines=16> */
.L_x_5717:
[----:B------:R-:W-:Y:S01]  /*30ab0*/  FMUL.FTZ R9, R30, R3 ;  /* 0x000000031e097220 */ /* 0x000fe20000410000 */
[----:B------:R-:W-:-:S03]  /*30ac0*/  FMUL.FTZ R2, R3, 0.5 ;  /* 0x3f00000003027820 */ /* 0x000fc60000410000 */
[----:B------:R-:W-:-:S04]  /*30ad0*/  FFMA R0, -R9, R9, R30 ;  /* 0x0000000909007223 */ /* 0x000fc8000000011e */
[----:B------:R-:W-:-:S07]  /*30ae0*/  FFMA R9, R0, R2, R9 ;  /* 0x0000000200097223 */ /* 0x000fce0000000009 */
.L_x_5718:
[----:B------:R-:W-:Y:S05]  /*30af0*/  BSYNC.RECONVERGENT B2 ;  /* 0x0000000000027941 */ /* 0x000fea0003800200 */
.L_x_5716:
        /* <DEDUP_REMOVED lines=24> */
.L_x_5720:
[----:B------:R-:W-:Y:S05]  /*30c80*/  BSYNC.RECONVERGENT B5 ;  /* 0x0000000000057941 */ /* 0x000fea0003800200 */
.L_x_5719:
        /* <DEDUP_REMOVED lines=16> */
.L_x_5722:
[----:B------:R-:W-:Y:S01]  /*30d90*/  FMUL.FTZ R9, R30, R3 ;  /* 0x000000031e097220 */ /* 0x000fe20000410000 */
[----:B------:R-:W-:-:S03]  /*30da0*/  FMUL.FTZ R2, R3, 0.5 ;  /* 0x3f00000003027820 */ /* 0x000fc60000410000 */
[----:B------:R-:W-:-:S04]  /*30db0*/  FFMA R0, -R9, R9, R30 ;  /* 0x0000000909007223 */ /* 0x000fc8000000011e */
[----:B------:R-:W-:-:S07]  /*30dc0*/  FFMA R9, R0, R2, R9 ;  /* 0x0000000200097223 */ /* 0x000fce0000000009 */
.L_x_5723:
[----:B------:R-:W-:Y:S05]  /*30dd0*/  BSYNC.RECONVERGENT B2 ;  /* 0x0000000000027941 */ /* 0x000fea0003800200 */
.L_x_5721:
        /* <DEDUP_REMOVED lines=24> */
.L_x_5725:
[----:B------:R-:W-:Y:S05]  /*30f60*/  BSYNC.RECONVERGENT B5 ;  /* 0x0000000000057941 */ /* 0x000fea0003800200 */
.L_x_5724:
        /* <DEDUP_REMOVED lines=16> */
.L_x_5727:
[----:B------:R-:W-:Y:S01]  /*31070*/  FMUL.FTZ R9, R30, R3 ;  /* 0x000000031e097220 */ /* 0x000fe20000410000 */
[----:B------:R-:W-:-:S03]  /*31080*/  FMUL.FTZ R2, R3, 0.5 ;  /* 0x3f00000003027820 */ /* 0x000fc60000410000 */
[----:B------:R-:W-:-:S04]  /*31090*/  FFMA R0, -R9, R9, R30 ;  /* 0x0000000909007223 */ /* 0x000fc8000000011e */
[----:B------:R-:W-:-:S07]  /*310a0*/  FFMA R9, R0, R2, R9 ;  /* 0x0000000200097223 */ /* 0x000fce0000000009 */
.L_x_5728:
[----:B------:R-:W-:Y:S05]  /*310b0*/  BSYNC.RECONVERGENT B2 ;  /* 0x0000000000027941 */ /* 0x000fea0003800200 */
.L_x_5726:
[----:B------:R-:W-:-:S04]  /*310c0*/  FSETP.GEU.AND P0, PT, R9, R24, PT ;  /* 0x000000180900720b */ /* 0x000fc80003f0e000 */
[----:B------:R-:W-:Y:S01]  /*310d0*/  FSEL R24, R9, R24, !P0 ;  /* 0x0000001809187208 */ /* 0x000fe20004000000 */
[----:B------:R-:W-:Y:S08]  /*310e0*/  @P3 BRA `(.L_x_5729) ;  /* 0xfffffff4000c3947 */ /* 0x000ff0000383ffff */
[----:B------:R-:W-:-:S07]  /*310f0*/  MOV R23, R18 ;  /* 0x0000001200177202 */ /* 0x000fce0000000f00 */
.L_x_5708:
        /* <DEDUP_REMOVED lines=29> */
.L_x_5733:
[----:B------:R-:W-:Y:S05]  /*312d0*/  BSYNC.RECONVERGENT B5 ;  /* 0x0000000000057941 */ /* 0x000fea0003800200 */
.L_x_5732:
        /* <DEDUP_REMOVED lines=16> */
.L_x_5735:
[----:B------:R-:W-:Y:S01]  /*313e0*/  FMUL.FTZ R9, R28, R3 ;  /* 0x000000031c097220 */ /* 0x000fe20000410000 */
[----:B------:R-:W-:-:S03]  /*313f0*/  FMUL.FTZ R2, R3, 0.5 ;  /* 0x3f00000003027820 */ /* 0x000fc60000410000 */
[----:B------:R-:W-:-:S04]  /*31400*/  FFMA R0, -R9, R9, R28 ;  /* 0x0000000909007223 */ /* 0x000fc8000000011c */
[----:B------:R-:W-:-:S07]  /*31410*/  FFMA R9, R0, R2, R9 ;  /* 0x0000000200097223 */ /* 0x000fce0000000009 */
.L_x_5736:
[----:B------:R-:W-:Y:S05]  /*31420*/  BSYNC.RECONVERGENT B2 ;  /* 0x0000000000027941 */ /* 0x000fea0003800200 */
.L_x_5734:
        /* <DEDUP_REMOVED lines=27> */
.L_x_5738:
[----:B------:R-:W-:Y:S05]  /*315e0*/  BSYNC.RECONVERGENT B5 ;  /* 0x0000000000057941 */ /* 0x000fea0003800200 */
.L_x_5737:
        /* <DEDUP_REMOVED lines=16> */
.L_x_5740:
[----:B------:R-:W-:Y:S01]  /*316f0*/  FMUL.FTZ R9, R28, R3 ;  /* 0x000000031c097220 */ /* 0x000fe20000410000 */
[----:B------:R-:W-:-:S03]  /*31700*/  FMUL.FTZ R2, R3, 0.5 ;  /* 0x3f00000003027820 */ /* 0x000fc60000410000 */
[----:B------:R-:W-:-:S04]  /*31710*/  FFMA R0, -R9, R9, R28 ;  /* 0x0000000909007223 */ /* 0x000fc8000000011c */
[----:B------:R-:W-:-:S07]  /*31720*/  FFMA R9, R0, R2, R9 ;  /* 0x0000000200097223 */ /* 0x000fce0000000009 */
.L_x_5741:
[----:B------:R-:W-:Y:S05]  /*31730*/  BSYNC.RECONVERGENT B2 ;  /* 0x0000000000027941 */ /* 0x000fea0003800200 */
.L_x_5739:
[----:B------:R-:W-:Y:S02]  /*31740*/  FSETP.GEU.AND P0, PT, R9, R24, PT ;  /* 0x000000180900720b */ /* 0x000fe40003f0e000 */
[----:B------:R-:W-:Y:S02]  /*31750*/  IADD3 R23, PT, PT, -R23, R26, RZ ;  /* 0x0000001a17177210 */ /* 0x000fe40007ffe1ff */
[----:B------:R-:W-:-:S09]  /*31760*/  FSEL R24, R9, R24, !P0 ;  /* 0x0000001809187208 */ /* 0x000fd20004000000 */
.L_x_5731:
        /* <DEDUP_REMOVED lines=28> */
.L_x_5743:
[----:B------:R-:W-:Y:S05]  /*31930*/  BSYNC.RECONVERGENT B5 ;  /* 0x0000000000057941 */ /* 0x000fea0003800200 */
.L_x_5742:
        /* <DEDUP_REMOVED lines=16> */
.L_x_5745:
[----:B------:R-:W-:Y:S01]  /*31a40*/  FMUL.FTZ R9, R26, R3 ;  /* 0x000000031a097220 */ /* 0x000fe20000410000 */
[----:B------:R-:W-:-:S03]  /*31a50*/  FMUL.FTZ R2, R3, 0.5 ;  /* 0x3f00000003027820 */ /* 0x000fc60000410000 */
[----:B------:R-:W-:-:S04]  /*31a60*/  FFMA R0, -R9, R9, R26 ;  /* 0x0000000909007223 */ /* 0x000fc8000000011a */
[----:B------:R-:W-:-:S07]  /*31a70*/  FFMA R9, R0, R2, R9 ;  /* 0x0000000200097223 */ /* 0x000fce0000000009 */
.L_x_5746:
[----:B------:R-:W-:Y:S05]  /*31a80*/  BSYNC.RECONVERGENT B2 ;  /* 0x0000000000027941 */ /* 0x000fea0003800200 */
.L_x_5744:
[----:B------:R-:W-:-:S04]  /*31a90*/  FSETP.GEU.AND P0, PT, R9, R24, PT ;  /* 0x000000180900720b */ /* 0x000fc80003f0e000 */
[----:B------:R-:W-:-:S09]  /*31aa0*/  FSEL R24, R9, R24, !P0 ;  /* 0x0000001809187208 */ /* 0x000fd20004000000 */
.L_x_5730:
[----:B------:R-:W-:Y:S01]  /*31ab0*/  FADD R17, R17, R24 ;  /* 0x0000001811117221 */ /* 0x000fe20000000000 */
[----:B------:R-:W-:Y:S06]  /*31ac0*/  @!P5 BRA `(.L_x_5747) ;  /* 0xffffffe80060d947 */ /* 0x000fec000383ffff */
[----:B------:R-:W-:Y:S05]  /*31ad0*/  BSYNC.RECONVERGENT B1 ;  /* 0x0000000000017941 */ /* 0x000fea0003800200 */
.L_x_5707:
[----:B------:R-:W-:Y:S05]  /*31ae0*/  BRA `(.L_x_5705) ;  /* 0x0000000400087947 */ /* 0x000fea0003800000 */
.L_x_5706:
        /* <DEDUP_REMOVED lines=12> */
.L_x_5750:
[----:B------:R-:W-:Y:S01]  /*31bb0*/  IADD3 R2, PT, PT, R2, 0x1, RZ ;  /* 0x0000000102027810 */ /* 0x000fe20007ffe0ff */
[----:B------:R-:W-:Y:S01]  /*31bc0*/  FADD R17, R17, 3.40282346638528859812e+38 ;  /* 0x7f7fffff11117421 */ /* 0x000fe20000000000 */
[----:B------:R-:W-:Y:S02]  /*31bd0*/  IADD3 R3, PT, PT, R3, 0x200, RZ ;  /* 0x0000020003037810 */ /* 0x000fe40007ffe0ff */
[----:B------:R-:W-:-:S13]  /*31be0*/  ISETP.NE.AND P0, PT, R2, R5, PT ;  /* 0x000000050200720c */ /* 0x000fda0003f05270 */
[----:B------:R-:W-:Y:S05]  /*31bf0*/  @P0 BRA `(.L_x_5750) ;  /* 0xfffffffc00ec0947 */ /* 0x000fea000383ffff */
.L_x_5749:
[----:B------:R-:W-:Y:S05]  /*31c00*/  BSYNC.RECONVERGENT B1 ;  /* 0x0000000000017941 */ /* 0x000fea0003800200 */
.L_x_5748:
        /* <DEDUP_REMOVED lines=8> */
.L_x_5753:
        /* <DEDUP_REMOVED lines=19> */
.L_x_5752:
[----:B------:R-:W-:Y:S05]  /*31dc0*/  BSYNC.RECONVERGENT B1 ;  /* 0x0000000000017941 */ /* 0x000fea0003800200 */
.L_x_5751:
        /* <DEDUP_REMOVED lines=14> */
.L_x_5755:
[----:B------:R-:W-:Y:S05]  /*31eb0*/  BSYNC.RECONVERGENT B1 ;  /* 0x0000000000017941 */ /* 0x000fea0003800200 */
.L_x_5754:
[----:B------:R-:W-:-:S13]  /*31ec0*/  ISETP.LT.OR P0, PT, R3, R22, P0 ;  /* 0x000000160300720c */ /* 0x000fda0000701670 */
[----:B------:R-:W-:-:S04]  /*31ed0*/  @P0 FADD R0, R17, 3.40282346638528859812e+38 ;  /* 0x7f7fffff11000421 */ /* 0x000fc80000000000 */
[----:B------:R-:W-:-:S04]  /*31ee0*/  @P0 FADD R0, R0, 3.40282346638528859812e+38 ;  /* 0x7f7fffff00000421 */ /* 0x000fc80000000000 */
[----:B------:R-:W-:-:S04]  /*31ef0*/  @P0 FADD R0, R0, 3.40282346638528859812e+38 ;  /* 0x7f7fffff00000421 */ /* 0x000fc80000000000 */
[----:B------:R-:W-:-:S07]  /*31f00*/  @P0 FADD R17, R0, 3.40282346638528859812e+38 ;  /* 0x7f7fffff00110421 */ /* 0x000fce0000000000 */
.L_x_5705:
[----:B------:R-:W-:Y:S05]  /*31f10*/  BSYNC.RECONVERGENT B4 ;  /* 0x0000000000047941 */ /* 0x000fea0003800200 */
.L_x_5703:
[----:B------:R-:W0:Y:S01]  /*31f20*/  S2R R5, SR_LANEID ;  /* 0x0000000000057919 */ /* 0x000e220000000000 */
[----:B------:R-:W2:Y:S01]  /*31f30*/  SHFL.DOWN PT, R0, R17, 0x1, 0x1f ;  /* 0x08201f0011007f89 */ /* 0x000ea200000e0000 */
[C---:B0-----:R-:W-:Y:S02]  /*31f40*/  ISETP.GT.AND P0, PT, R5.reuse, 0x1e, PT ;  /* 0x0000001e0500780c */ /* 0x041fe40003f04270 */
[----:B------:R-:W-:-:S11]  /*31f50*/  ISETP.NE.AND P1, PT, R5, RZ, PT ;  /* 0x000000ff0500720c */ /* 0x000fd60003f25270 */
[----:B--2---:R-:W-:Y:S01]  /*31f60*/  @!P0 FADD R17, R0, R17 ;  /* 0x0000001100118221 */ /* 0x004fe20000000000 */
[----:B------:R-:W-:Y:S01]  /*31f70*/  ISETP.GT.AND P0, PT, R5, 0x1d, PT ;  /* 0x0000001d0500780c */ /* 0x000fe20003f04270 */
[----:B------:R-:W0:Y:S01]  /*31f80*/  @!P1 S2R R4, SR_CgaCtaId ;  /* 0x0000000000049919 */ /* 0x000e220000008800 */
[----:B------:R-:W-:Y:S02]  /*31f90*/  @!P1 MOV R3, 0x400 ;  /* 0x0000040000039802 */ /* 0x000fe40000000f00 */
[----:B-1----:R-:W-:Y:S01]  /*31fa0*/  @!P1 SHF.R.U32.HI R2, RZ, 0x3, R15 ;  /* 0x00000003ff029819 */ /* 0x002fe2000001160f */
        /* <DEDUP_REMOVED lines=23> */
[----:B------:R-:W0:Y:S04]  /*32120*/  LDS.128 R12, [UR4+0x20] ;  /* 0x00002004ff0c7984 */ /* 0x000e280008000c00 */
[----:B-----5:R-:W1:Y:S04]  /*32130*/  LDS.128 R4, [UR4+0x30] ;  /* 0x00003004ff047984 */ /* 0x020e680008000c00 */
        /* <DEDUP_REMOVED lines=15> */
[----:B------:R-:W-:-:S07]  /*32230*/  FADD R2, R10, R11 ;  /* 0x0000000b0a027221 */ /* 0x000fce0000000000 */
.L_x_4451:
[----:B------:R-:W-:Y:S05]  /*32240*/  BSYNC.RECONVERGENT B0 ;  /* 0x0000000000007941 */ /* 0x000fea0003800200 */
.L_x_4356:
[----:B------:R-:W-:Y:S05]  /*32250*/  @P0 EXIT ;  /* 0x000000000000094d */ /* 0x000fea0003800000 */
[----:B-1----:R-:W1:Y:S01]  /*32260*/  LDC.64 R4, c[0x0][0x388] ;  /* 0x0000e200ff047b82 */ /* 0x002e620000000a00 */
[----:B------:R-:W0:Y:S02]  /*32270*/  LDCU UR4, c[0x0][0x398] ;  /* 0x00007300ff0477ac */ /* 0x000e240008000800 */
[----:B0-2---:R-:W-:-:S05]  /*32280*/  FADD R3, R2, UR4 ;  /* 0x0000000402037e21 */ /* 0x005fca0008000000 */
[----:B-1----:R-:W-:Y:S01]  /*32290*/  STG.E desc[UR6][R4.64], R3 ;  /* 0x0000000304007986 */ /* 0x002fe2000c101906 */
[----:B------:R-:W-:Y:S05]  /*322a0*/  EXIT ;  /* 0x000000000000794d */ /* 0x000fea0003800000 */
        .weak           $__internal_6_$__cuda_sm20_sqrt_rn_f32_slowpath
        .type           $__internal_6_$__cuda_sm20_sqrt_rn_f32_slowpath,@function
        .size           $__internal_6_$__cuda_sm20_sqrt_rn_f32_slowpath,($__internal_7_$__cuda_sm3x_div_rn_noftz_f32_slowpath - $__internal_6_$__cuda_sm20_sqrt_rn_f32_slowpath)
$__internal_6_$__cuda_sm20_sqrt_rn_f32_slowpath:
        /* <DEDUP_REMOVED lines=19> */
.L_x_5756:
[----:B------:R-:W-:Y:S01]  /*323e0*/  HFMA2 R3, -RZ, RZ, 0, 0 ;  /* 0x00000000ff037431 */ /* 0x000fe200000001ff */
[----:B------:R-:W-:-:S04]  /*323f0*/  MOV R2, R0 ;  /* 0x0000000000027202 */ /* 0x000fc80000000f00 */
[----:B------:R-:W-:Y:S05]  /*32400*/  RET.REL.NODEC R2 `(_ZN3cub18CUB_300001_SM_10006detail6reduce28DeviceReduceSingleTileKernelINS2_10policy_hubIfjN4cuda3std3__44plusIfEEE10Policy1000EN6thrust24THRUST_300001_SM_1000_NS6detail15normal_iteratorINSD_10device_ptrI6float2EEEEPfjS9_ff27Point_To_Trajectory_FunctorEEvT0_T1_T2_T3_T4_T6_) ;  /* 0xfffffcd802fc7950 */ /* 0x000fea0003c3ffff */
        .weak           $__internal_7_$__cuda_sm3x_div_rn_noftz_f32_slowpath
        .type           $__internal_7_$__cuda_sm3x_div_rn_noftz_f32_slowpath,@function
        .size           $__internal_7_$__cuda_sm3x_div_rn_noftz_f32_slowpath,(.L_x_5777 - $__internal_7_$__cuda_sm3x_div_rn_noftz_f32_slowpath)
$__internal_7_$__cuda_sm3x_div_rn_noftz_f32_slowpath:
        /* <DEDUP_REMOVED lines=34> */
.L_x_5758:
        /* <DEDUP_REMOVED lines=51> */
.L_x_5765:
[----:B------:R-:W-:-:S04]  /*32960*/  LOP3.LUT R0, R0, 0x80000000, RZ, 0xc0, !PT ;  /* 0x8000000000007812 */ /* 0x000fc800078ec0ff */
[----:B------:R-:W-:Y:S01]  /*32970*/  LOP3.LUT R0, R0, 0x7f800000, RZ, 0xfc, !PT ;  /* 0x7f80000000007812 */ /* 0x000fe200078efcff */
[----:B------:R-:W-:Y:S06]  /*32980*/  BRA `(.L_x_5766) ;  /* 0x0000000000047947 */ /* 0x000fec0003800000 */
.L_x_5764:
[----:B------:R-:W-:-:S07]  /*32990*/  LEA R0, R5, R0, 0x17 ;  /* 0x0000000005007211 */ /* 0x000fce00078eb8ff */
.L_x_5766:
[----:B------:R-:W-:Y:S05]  /*329a0*/  BSYNC.RECONVERGENT B3 ;  /* 0x0000000000037941 */ /* 0x000fea0003800200 */
.L_x_5763:
[----:B------:R-:W-:Y:S05]  /*329b0*/  BRA `(.L_x_5767) ;  /* 0x0000000000207947 */ /* 0x000fea0003800000 */
.L_x_5762:
[----:B------:R-:W-:-:S04]  /*329c0*/  LOP3.LUT R0, R0, 0x80000000, R3, 0x48, !PT ;  /* 0x8000000000007812 */ /* 0x000fc800078e4803 */
[----:B------:R-:W-:Y:S01]  /*329d0*/  LOP3.LUT R0, R0, 0x7f800000, RZ, 0xfc, !PT ;  /* 0x7f80000000007812 */ /* 0x000fe200078efcff */
[----:B------:R-:W-:Y:S06]  /*329e0*/  BRA `(.L_x_5767) ;  /* 0x0000000000147947 */ /* 0x000fec0003800000 */
.L_x_5761:
[----:B------:R-:W-:Y:S01]  /*329f0*/  LOP3.LUT R0, R0, 0x80000000, R3, 0x48, !PT ;  /* 0x8000000000007812 */ /* 0x000fe200078e4803 */
[----:B------:R-:W-:Y:S06]  /*32a00*/  BRA `(.L_x_5767) ;  /* 0x00000000000c7947 */ /* 0x000fec0003800000 */
.L_x_5760:
[----:B------:R-:W0:Y:S01]  /*32a10*/  MUFU.RSQ R0, -QNAN ;  /* 0xffc0000000007908 */ /* 0x000e220000001400 */
[----:B------:R-:W-:Y:S05]  /*32a20*/  BRA `(.L_x_5767) ;  /* 0x0000000000047947 */ /* 0x000fea0003800000 */
.L_x_5759:
[----:B------:R-:W-:-:S07]  /*32a30*/  FADD.FTZ R0, R3, R0 ;  /* 0x0000000003007221 */ /* 0x000fce0000010000 */
.L_x_5767:
[----:B------:R-:W-:Y:S05]  /*32a40*/  BSYNC.RECONVERGENT B2 ;  /* 0x0000000000027941 */ /* 0x000fea0003800200 */
.L_x_5757:
[----:B------:R-:W-:-:S04]  /*32a50*/  HFMA2 R3, -RZ, RZ, 0, 0 ;  /* 0x00000000ff037431 */ /* 0x000fc800000001ff */
[----:B0-----:R-:W-:Y:S05]  /*32a60*/  RET.REL.NODEC R2 `(_ZN3cub18CUB_300001_SM_10006detail6reduce28DeviceReduceSingleTileKernelINS2_10policy_hubIfjN4cuda3std3__44plusIfEEE10Policy1000EN6thrust24THRUST_300001_SM_1000_NS6detail15normal_iteratorINSD_10device_ptrI6float2EEEEPfjS9_ff27Point_To_Trajectory_FunctorEEvT0_T1_T2_T3_T4_T6_) ;  /* 0xfffffcd402647950 */ /* 0x001fea0003c3ffff */
.L_x_5768:
        /* <DEDUP_REMOVED lines=9> */
.L_x_5777:


//--------------------- .text._ZN3cub18CUB_300001_SM_10006detail11EmptyKernelIvEEvv --------------------------
	.section	.text._ZN3cub18CUB_300001_SM_10006detail11EmptyKernelIvEEvv,"ax",@progbits
	.align	128
        .global         _ZN3cub18CUB_300001_SM_10006detail11EmptyKernelIvEEvv
        .type           _ZN3cub18CUB_300001_SM_10006detail11EmptyKernelIvEEvv,@function
        .size           _ZN3cub18CUB_300001_SM_10006detail11EmptyKernelIvEEvv,(.L_x_5784 - _ZN3cub18CUB_300001_SM_10006detail11EmptyKernelIvEEvv)
        .other          _ZN3cub18CUB_300001_SM_10006detail11EmptyKernelIvEEvv,@"STO_CUDA_ENTRY STV_DEFAULT"
_ZN3cub18CUB_300001_SM_10006detail11EmptyKernelIvEEvv:
.text._ZN3cub18CUB_300001_SM_10006detail11EmptyKernelIvEEvv:
[----:B------:R-:W-:Y:S01]  /*0000*/  LDC R1, c[0x0][0x37c] ;  /* 0x0000df00ff017b82 */ /* 0x000fe20000000800 */
[----:B------:R-:W-:Y:S05]  /*0010*/  EXIT ;  /* 0x000000000000794d */ /* 0x000fea0003800000 */
.L_x_5769:
        /* <DEDUP_REMOVED lines=14> */
.L_x_5784:


//--------------------- .nv.shared._ZN3cub18CUB_300001_SM_10006detail6reduce28DeviceReduceSingleTileKernelINS2_10policy_hubIfyN4cuda3std3__44plusIfEEE10Policy1000EPfSC_iS9_ffNS7_10__identityEEEvT0_T1_T2_T3_T4_T6_ --------------------------
	.section	.nv.shared._ZN3cub18CUB_300001_SM_10006detail6reduce28DeviceReduceSingleTileKernelINS2_10policy_hubIfyN4cuda3std3__44plusIfEEE10Policy1000EPfSC_iS9_ffNS7_10__identityEEEvT0_T1_T2_T3_T4_T6_,"aw",@nobits
	.sectionflags	@""
	.align	4
.nv.shared._ZN3cub18CUB_300001_SM_10006detail6reduce28DeviceReduceSingleTileKernelINS2_10policy_hubIfyN4cuda3std3__44plusIfEEE10Policy1000EPfSC_iS9_ffNS7_10__identityEEEvT0_T1_T2_T3_T4_T6_:
	.zero		1068


//--------------------- .nv.shared.reserved.0     --------------------------
	.section	.nv.shared.reserved.0,"aw",@nobits
	.weak		__nv_reservedSMEM_offset_0_alias
	.size		__nv_reservedSMEM_offset_0_alias, 0, 64
	.other		__nv_reservedSMEM_offset_0_alias,@"STO_CUDA_RESERVED_SHARED STV_DEFAULT"
__nv_reservedSMEM_offset_0_alias:
	.zero		0
	.zero		64


//--------------------- .nv.global                --------------------------
	.section	.nv.global,"aw",@nobits
.nv.global:
	.type		_ZN34_INTERNAL_9d69ed19_4_k_cu_fbacfe896thrust24THRUST_300001_SM_1000_NS3seqE,@object
	.size		_ZN34_INTERNAL_9d69ed19_4_k_cu_fbacfe896thrust24THRUST_300001_SM_1000_NS3seqE,(_ZN34_INTERNAL_9d69ed19_4_k_cu_fbacfe894cuda3std3__48in_placeE - _ZN34_INTERNAL_9d69ed19_4_k_cu_fbacfe896thrust24THRUST_300001_SM_1000_NS3seqE)
_ZN34_INTERNAL_9d69ed19_4_k_cu_fbacfe896thrust24THRUST_300001_SM_1000_NS3seqE:
	.zero		1
	.type		_ZN34_INTERNAL_9d69ed19_4_k_cu_fbacfe894cuda3std3__48in_placeE,@object
	.size		_ZN34_INTERNAL_9d69ed19_4_k_cu_fbacfe894cuda3std3__48in_placeE,(_ZN34_INTERNAL_9d69ed19_4_k_cu_fbacfe894cuda3std6ranges3__45__cpo4sizeE - _ZN34_INTERNAL_9d69ed19_4_k_cu_fbacfe894cuda3std3__48in_placeE)
_ZN34_INTERNAL_9d69ed19_4_k_cu_fbacfe894cuda3std3__48in_placeE:
	.zero		1
	.type		_ZN34_INTERNAL_9d69ed19_4_k_cu_fbacfe894cuda3std6ranges3__45__cpo4sizeE,@object
	.size		_ZN34_INTERNAL_9d69ed19_4_k_cu_fbacfe894cuda3std6ranges3__45__cpo4sizeE,(_ZN34_INTERNAL_9d69ed19_4_k_cu_fbacfe896thrust24THRUST_300001_SM_1000_NS12placeholders2_3E - _ZN34_INTERNAL_9d69ed19_4_k_cu_fbacfe894cuda3std6ranges3__45__cpo4sizeE)
_ZN34_INTERNAL_9d69ed19_4_k_cu_fbacfe894cuda3std6ranges3__45__cpo4sizeE:
	.zero		1
	.type		_ZN34_INTERNAL_9d69ed19_4_k_cu_fbacfe896thrust24THRUST_300001_SM_1000_NS12placeholders2_3E,@object
	.size		_ZN34_INTERNAL_9d69ed19_4_k_cu_fbacfe896thrust24THRUST_300001_SM_1000_NS12placeholders2_3E,(_ZN34_INTERNAL_9d69ed19_4_k_cu_fbacfe894cuda3std3__45__cpo6cbeginE - _ZN34_INTERNAL_9d69ed19_4_k_cu_fbacfe896thrust24THRUST_300001_SM_1000_NS12placeholders2_3E)
_ZN34_INTERNAL_9d69ed19_4_k_cu_fbacfe896thrust24THRUST_300001_SM_1000_NS12placeholders2_3E:
	.zero		1
	.type		_ZN34_INTERNAL_9d69ed19_4_k_cu_fbacfe894cuda3std3__45__cpo6cbeginE,@object
	.size		_ZN34_INTERNAL_9d69ed19_4_k_cu_fbacfe894cuda3std3__45__cpo6cbeginE,(_ZN34_INTERNAL_9d69ed19_4_k_cu_fbacfe894cuda3std6ranges3__45__cpo6cbeginE - _ZN34_INTERNAL_9d69ed19_4_k_cu_fbacfe894cuda3std3__45__cpo6cbeginE)
_ZN34_INTERNAL_9d69ed19_4_k_cu_fbacfe894cuda3std3__45__cpo6cbeginE:
	.zero		1
	.type		_ZN34_INTERNAL_9d69ed19_4_k_cu_fbacfe894cuda3std6ranges3__45__cpo6cbeginE,@object
	.size		_ZN34_INTERNAL_9d69ed19_4_k_cu_fbacfe894cuda3std6ranges3__45__cpo6cbeginE,(_ZN34_INTERNAL_9d69ed19_4_k_cu_fbacfe896thrust24THRUST_300001_SM_1000_NS12placeholders2_7E - _ZN34_INTERNAL_9d69ed19_4_k_cu_fbacfe894cuda3std6ranges3__45__cpo6cbeginE)
_ZN34_INTERNAL_9d69ed19_4_k_cu_fbacfe894cuda3std6ranges3__45__cpo6cbeginE:
	.zero		1
	.type		_ZN34_INTERNAL_9d69ed19_4_k_cu_fbacfe896thrust24THRUST_300001_SM_1000_NS12placeholders2_7E,@object
	.size		_ZN34_INTERNAL_9d69ed19_4_k_cu_fbacfe896thrust24THRUST_300001_SM_1000_NS12placeholders2_7E,(_ZN34_INTERNAL_9d69ed19_4_k_cu_fbacfe894cuda3std3__45__cpo7crbeginE - _ZN34_INTERNAL_9d69ed19_4_k_cu_fbacfe896thrust24THRUST_300001_SM_1000_NS12placeholders2_7E)
_ZN34_INTERNAL_9d69ed19_4_k_cu_fbacfe896thrust24THRUST_300001_SM_1000_NS12placeholders2_7E:
	.zero		1
	.type		_ZN34_INTERNAL_9d69ed19_4_k_cu_fbacfe894cuda3std3__45__cpo7crbeginE,@object
	.size		_ZN34_INTERNAL_9d69ed19_4_k_cu_fbacfe894cuda3std3__45__cpo7crbeginE,(_ZN34_INTERNAL_9d69ed19_4_k_cu_fbacfe894cuda3std6ranges3__45__cpo4nextE - _ZN34_INTERNAL_9d69ed19_4_k_cu_fbacfe894cuda3std3__45__cpo7crbeginE)
_ZN34_INTERNAL_9d69ed19_4_k_cu_fbacfe894cuda3std3__45__cpo7crbeginE:
	.zero		1
	.type		_ZN34_INTERNAL_9d69ed19_4_k_cu_fbacfe894cuda3std6ranges3__45__cpo4nextE,@object
	.size		_ZN34_INTERNAL_9d69ed19_4_k_cu_fbacfe894cuda3std6ranges3__45__cpo4nextE,(_ZN34_INTERNAL_9d69ed19_4_k_cu_fbacfe894cuda3std6ranges3__45__cpo4swapE - _ZN34_INTERNAL_9d69ed19_4_k_cu_fbacfe894cuda3std6ranges3__45__cpo4nextE)
_ZN34_INTERNAL_9d69ed19_4_k_cu_fbacfe894cuda3std6ranges3__45__cpo4nextE:
	.zero		1
	.type		_ZN34_INTERNAL_9d69ed19_4_k_cu_fbacfe894cuda3std6ranges3__45__cpo4swapE,@object
	.size		_ZN34_INTERNAL_9d69ed19_4_k_cu_fbacfe894cuda3std6ranges3__45__cpo4swapE,(_ZN34_INTERNAL_9d69ed19_4_k_cu_fbacfe896thrust24THRUST_300001_SM_1000_NS8cuda_cub10par_nosyncE - _ZN34_INTERNAL_9d69ed19_4_k_cu_fbacfe894cuda3std6ranges3__45__cpo4swapE)
_ZN34_INTERNAL_9d69ed19_4_k_cu_fbacfe894cuda3std6ranges3__45__cpo4swapE:
	.zero		1
	.type		_ZN34_INTERNAL_9d69ed19_4_k_cu_fbacfe896thrust24THRUST_300001_SM_1000_NS8cuda_cub10par_nosyncE,@object
	.size		_ZN34_INTERNAL_9d69ed19_4_k_cu_fbacfe896thrust24THRUST_300001_SM_1000_NS8cuda_cub10par_nosyncE,(_ZN34_INTERNAL_9d69ed19_4_k_cu_fbacfe896thrust24THRUST_300001_SM_1000_NS12placeholders2_9E - _ZN34_INTERNAL_9d69ed19_4_k_cu_fbacfe896thrust24THRUST_300001_SM_1000_NS8cuda_cub10par_nosyncE)
_ZN34_INTERNAL_9d69ed19_4_k_cu_fbacfe896thrust24THRUST_300001_SM_1000_NS8cuda_cub10par_nosyncE:
	.zero		1
	.type		_ZN34_INTERNAL_9d69ed19_4_k_cu_fbacfe896thrust24THRUST_300001_SM_1000_NS12placeholders2_9E,@object
	.size		_ZN34_INTERNAL_9d69ed19_4_k_cu_fbacfe896thrust24THRUST_300001_SM_1000_NS12placeholders2_9E,(_ZN34_INTERNAL_9d69ed19_4_k_cu_fbacfe894cuda3std3__436_GLOBAL__N__9d69ed19_4_k_cu_fbacfe896ignoreE - _ZN34_INTERNAL_9d69ed19_4_k_cu_fbacfe896thrust24THRUST_300001_SM_1000_NS12placeholders2_9E)
_ZN34_INTERNAL_9d69ed19_4_k_cu_fbacfe896thrust24THRUST_300001_SM_1000_NS12placeholders2_9E:
	.zero		1
	.type		_ZN34_INTERNAL_9d69ed19_4_k_cu_fbacfe894cuda3std3__436_GLOBAL__N__9d69ed19_4_k_cu_fbacfe896ignoreE,@object
	.size		_ZN34_INTERNAL_9d69ed19_4_k_cu_fbacfe894cuda3std3__436_GLOBAL__N__9d69ed19_4_k_cu_fbacfe896ignoreE,(_ZN34_INTERNAL_9d69ed19_4_k_cu_fbacfe894cuda3std6ranges3__45__cpo4dataE - _ZN34_INTERNAL_9d69ed19_4_k_cu_fbacfe894cuda3std3__436_GLOBAL__N__9d69ed19_4_k_cu_fbacfe896ignoreE)
_ZN34_INTERNAL_9d69ed19_4_k_cu_fbacfe894cuda3std3__436_GLOBAL__N__9d69ed19_4_k_cu_fbacfe896ignoreE:
	.zero		1
	.type		_ZN34_INTERNAL_9d69ed19_4_k_cu_fbacfe894cuda3std6ranges3__45__cpo4dataE,@object
	.size		_ZN34_INTERNAL_9d69ed19_4_k_cu_fbacfe894cuda3std6ranges3__45__cpo4dataE,(_ZN34_INTERNAL_9d69ed19_4_k_cu_fbacfe896thrust24THRUST_300001_SM_1000_NS12placeholders2_1E - _ZN34_INTERNAL_9d69ed19_4_k_cu_fbacfe894cuda3std6ranges3__45__cpo4dataE)
_ZN34_INTERNAL_9d69ed19_4_k_cu_fbacfe894cuda3std6ranges3__45__cpo4dataE:
	.zero		1
	.type		_ZN34_INTERNAL_9d69ed19_4_k_cu_fbacfe896thrust24THRUST_300001_SM_1000_NS12placeholders2_1E,@object
	.size		_ZN34_INTERNAL_9d69ed19_4_k_cu_fbacfe896thrust24THRUST_300001_SM_1000_NS12placeholders2_1E,(_ZN34_INTERNAL_9d69ed19_4_k_cu_fbacfe894cuda3std3__45__cpo5beginE - _ZN34_INTERNAL_9d69ed19_4_k_cu_fbacfe896thrust24THRUST_300001_SM_1000_NS12placeholders2_1E)
_ZN34_INTERNAL_9d69ed19_4_k_cu_fbacfe896thrust24THRUST_300001_SM_1000_NS12placeholders2_1E:
	.zero		1
	.type		_ZN34_INTERNAL_9d69ed19_4_k_cu_fbacfe894cuda3std3__45__cpo5beginE,@object
	.size		_ZN34_INTERNAL_9d69ed19_4_k_cu_fbacfe894cuda3std3__45__cpo5beginE,(_ZN34_INTERNAL_9d69ed19_4_k_cu_fbacfe894cuda3std6ranges3__45__cpo5beginE - _ZN34_INTERNAL_9d69ed19_4_k_cu_fbacfe894cuda3std3__45__cpo5beginE)
_ZN34_INTERNAL_9d69ed19_4_k_cu_fbacfe894cuda3std3__45__cpo5beginE:
	.zero		1
	.type		_ZN34_INTERNAL_9d69ed19_4_k_cu_fbacfe894cuda3std6ranges3__45__cpo5beginE,@object
	.size		_ZN34_INTERNAL_9d69ed19_4_k_cu_fbacfe894cuda3std6ranges3__45__cpo5beginE,(_ZN34_INTERNAL_9d69ed19_4_k_cu_fbacfe896thrust24THRUST_300001_SM_1000_NS12placeholders2_5E - _ZN34_INTERNAL_9d69ed19_4_k_cu_fbacfe894cuda3std6ranges3__45__cpo5beginE)
_ZN34_INTERNAL_9d69ed19_4_k_cu_fbacfe894cuda3std6ranges3__45__cpo5beginE:
	.zero		1
	.type		_ZN34_INTERNAL_9d69ed19_4_k_cu_fbacfe896thrust24THRUST_300001_SM_1000_NS12placeholders2_5E,@object
	.size		_ZN34_INTERNAL_9d69ed19_4_k_cu_fbacfe896thrust24THRUST_300001_SM_1000_NS12placeholders2_5E,(_ZN34_INTERNAL_9d69ed19_4_k_cu_fbacfe894cuda3std3__45__cpo6rbeginE - _ZN34_INTERNAL_9d69ed19_4_k_cu_fbacfe896thrust24THRUST_300001_SM_1000_NS12placeholders2_5E)
_ZN34_INTERNAL_9d69ed19_4_k_cu_fbacfe896thrust24THRUST_300001_SM_1000_NS12placeholders2_5E:
	.zero		1
	.type		_ZN34_INTERNAL_9d69ed19_4_k_cu_fbacfe894cuda3std3__45__cpo6rbeginE,@object
	.size		_ZN34_INTERNAL_9d69ed19_4_k_cu_fbacfe894cuda3std3__45__cpo6rbeginE,(_ZN34_INTERNAL_9d69ed19_4_k_cu_fbacfe894cuda3std6ranges3__45__cpo7advanceE - _ZN34_INTERNAL_9d69ed19_4_k_cu_fbacfe894cuda3std3__45__cpo6rbeginE)
_ZN34_INTERNAL_9d69ed19_4_k_cu_fbacfe894cuda3std3__45__cpo6rbeginE:
	.zero		1
	.type		_ZN34_INTERNAL_9d69ed19_4_k_cu_fbacfe894cuda3std6ranges3__45__cpo7advanceE,@object
	.size		_ZN34_INTERNAL_9d69ed19_4_k_cu_fbacfe894cuda3std6ranges3__45__cpo7advanceE,(_ZN34_INTERNAL_9d69ed19_4_k_cu_fbacfe894cuda3std3__47nulloptE - _ZN34_INTERNAL_9d69ed19_4_k_cu_fbacfe894cuda3std6ranges3__45__cpo7advanceE)
_ZN34_INTERNAL_9d69ed19_4_k_cu_fbacfe894cuda3std6ranges3__45__cpo7advanceE:
	.zero		1
	.type		_ZN34_INTERNAL_9d69ed19_4_k_cu_fbacfe894cuda3std3__47nulloptE,@object
	.size		_ZN34_INTERNAL_9d69ed19_4_k_cu_fbacfe894cuda3std3__47nulloptE,(_ZN34_INTERNAL_9d69ed19_4_k_cu_fbacfe894cuda3std6ranges3__45__cpo8distanceE - _ZN34_INTERNAL_9d69ed19_4_k_cu_fbacfe894cuda3std3__47nulloptE)
_ZN34_INTERNAL_9d69ed19_4_k_cu_fbacfe894cuda3std3__47nulloptE:
	.zero		1
	.type		_ZN34_INTERNAL_9d69ed19_4_k_cu_fbacfe894cuda3std6ranges3__45__cpo8distanceE,@object
	.size		_ZN34_INTERNAL_9d69ed19_4_k_cu_fbacfe894cuda3std6ranges3__45__cpo8distanceE,(_ZN34_INTERNAL_9d69ed19_4_k_cu_fbacfe896thrust24THRUST_300001_SM_1000_NS12placeholders3_10E - _ZN34_INTERNAL_9d69ed19_4_k_cu_fbacfe894cuda3std6ranges3__45__cpo8distanceE)
_ZN34_INTERNAL_9d69ed19_4_k_cu_fbacfe894cuda3std6ranges3__45__cpo8distanceE:
	.zero		1
	.type		_ZN34_INTERNAL_9d69ed19_4_k_cu_fbacfe896thrust24THRUST_300001_SM_1000_NS12placeholders3_10E,@object
	.size		_ZN34_INTERNAL_9d69ed19_4_k_cu_fbacfe896thrust24THRUST_300001_SM_1000_NS12placeholders3_10E,(_ZN34_INTERNAL_9d69ed19_4_k_cu_fbacfe894cuda3std3__419piecewise_constructE - _ZN34_INTERNAL_9d69ed19_4_k_cu_fbacfe896thrust24THRUST_300001_SM_1000_NS12placeholders3_10E)
_ZN34_INTERNAL_9d69ed19_4_k_cu_fbacfe896thrust24THRUST_300001_SM_1000_NS12placeholders3_10E:
	.zero		1
	.type		_ZN34_INTERNAL_9d69ed19_4_k_cu_fbacfe894cuda3std3__419piecewise_constructE,@object
	.size		_ZN34_INTERNAL_9d69ed19_4_k_cu_fbacfe894cuda3std3__419piecewise_constructE,(_ZN34_INTERNAL_9d69ed19_4_k_cu_fbacfe894cuda3std6ranges3__45__cpo5cdataE - _ZN34_INTERNAL_9d69ed19_4_k_cu_fbacfe894cuda3std3__419piecewise_constructE)
_ZN34_INTERNAL_9d69ed19_4_k_cu_fbacfe894cuda3std3__419piecewise_constructE:
	.zero		1
	.type		_ZN34_INTERNAL_9d69ed19_4_k_cu_fbacfe894cuda3std6ranges3__45__cpo5cdataE,@object
	.size		_ZN34_INTERNAL_9d69ed19_4_k_cu_fbacfe894cuda3std6ranges3__45__cpo5cdataE,(_ZN34_INTERNAL_9d69ed19_4_k_cu_fbacfe896thrust24THRUST_300001_SM_1000_NS12placeholders2_2E - _ZN34_INTERNAL_9d69ed19_4_k_cu_fbacfe894cuda3std6ranges3__45__cpo5cdataE)
_ZN34_INTERNAL_9d69ed19_4_k_cu_fbacfe894cuda3std6ranges3__45__cpo5cdataE:
	.zero		1
	.type		_ZN34_INTERNAL_9d69ed19_4_k_cu_fbacfe896thrust24THRUST_300001_SM_1000_NS12placeholders2_2E,@object
	.size		_ZN34_INTERNAL_9d69ed19_4_k_cu_fbacfe896thrust24THRUST_300001_SM_1000_NS12placeholders2_2E,(_ZN34_INTERNAL_9d69ed19_4_k_cu_fbacfe894cuda3std3__45__cpo3endE - _ZN34_INTERNAL_9d69ed19_4_k_cu_fbacfe896thrust24THRUST_300001_SM_1000_NS12placeholders2_2E)
_ZN34_INTERNAL_9d69ed19_4_k_cu_fbacfe896thrust24THRUST_300001_SM_1000_NS12placeholders2_2E:
	.zero		1
	.type		_ZN34_INTERNAL_9d69ed19_4_k_cu_fbacfe894cuda3std3__45__cpo3endE,@object
	.size		_ZN34_INTERNAL_9d69ed19_4_k_cu_fbacfe894cuda3std3__45__cpo3endE,(_ZN34_INTERNAL_9d69ed19_4_k_cu_fbacfe894cuda3std6ranges3__45__cpo3endE - _ZN34_INTERNAL_9d69ed19_4_k_cu_fbacfe894cuda3std3__45__cpo3endE)
_ZN34_INTERNAL_9d69ed19_4_k_cu_fbacfe894cuda3std3__45__cpo3endE:
	.zero		1
	.type		_ZN34_INTERNAL_9d69ed19_4_k_cu_fbacfe894cuda3std6ranges3__45__cpo3endE,@object
	.size		_ZN34_INTERNAL_9d69ed19_4_k_cu_fbacfe894cuda3std6ranges3__45__cpo3endE,(_ZN34_INTERNAL_9d69ed19_4_k_cu_fbacfe896thrust24THRUST_300001_SM_1000_NS12placeholders2_6E - _ZN34_INTERNAL_9d69ed19_4_k_cu_fbacfe894cuda3std6ranges3__45__cpo3endE)
_ZN34_INTERNAL_9d69ed19_4_k_cu_fbacfe894cuda3std6ranges3__45__cpo3endE:
	.zero		1
	.type		_ZN34_INTERNAL_9d69ed19_4_k_cu_fbacfe896thrust24THRUST_300001_SM_1000_NS12placeholders2_6E,@object
	.size		_ZN34_INTERNAL_9d69ed19_4_k_cu_fbacfe896thrust24THRUST_300001_SM_1000_NS12placeholders2_6E,(_ZN34_INTERNAL_9d69ed19_4_k_cu_fbacfe894cuda3std3__45__cpo4rendE - _ZN34_INTERNAL_9d69ed19_4_k_cu_fbacfe896thrust24THRUST_300001_SM_1000_NS12placeholders2_6E)
_ZN34_INTERNAL_9d69ed19_4_k_cu_fbacfe896thrust24THRUST_300001_SM_1000_NS12placeholders2_6E:
	.zero		1
	.type		_ZN34_INTERNAL_9d69ed19_4_k_cu_fbacfe894cuda3std3__45__cpo4rendE,@object
	.size		_ZN34_INTERNAL_9d69ed19_4_k_cu_fbacfe894cuda3std3__45__cpo4rendE,(_ZN34_INTERNAL_9d69ed19_4_k_cu_fbacfe894cuda3std6ranges3__45__cpo9iter_swapE - _ZN34_INTERNAL_9d69ed19_4_k_cu_fbacfe894cuda3std3__45__cpo4rendE)
_ZN34_INTERNAL_9d69ed19_4_k_cu_fbacfe894cuda3std3__45__cpo4rendE:
	.zero		1
	.type		_ZN34_INTERNAL_9d69ed19_4_k_cu_fbacfe894cuda3std6ranges3__45__cpo9iter_swapE,@object
	.size		_ZN34_INTERNAL_9d69ed19_4_k_cu_fbacfe894cuda3std6ranges3__45__cpo9iter_swapE,(_ZN34_INTERNAL_9d69ed19_4_k_cu_fbacfe894cuda3std3__48unexpectE - _ZN34_INTERNAL_9d69ed19_4_k_cu_fbacfe894cuda3std6ranges3__45__cpo9iter_swapE)
_ZN34_INTERNAL_9d69ed19_4_k_cu_fbacfe894cuda3std6ranges3__45__cpo9iter_swapE:
	.zero		1
	.type		_ZN34_INTERNAL_9d69ed19_4_k_cu_fbacfe894cuda3std3__48unexpectE,@object
	.size		_ZN34_INTERNAL_9d69ed19_4_k_cu_fbacfe894cuda3std3__48unexpectE,(_ZN34_INTERNAL_9d69ed19_4_k_cu_fbacfe896thrust24THRUST_300001_SM_1000_NS8cuda_cub3parE - _ZN34_INTERNAL_9d69ed19_4_k_cu_fbacfe894cuda3std3__48unexpectE)
_ZN34_INTERNAL_9d69ed19_4_k_cu_fbacfe894cuda3std3__48unexpectE:
	.zero		1
	.type		_ZN34_INTERNAL_9d69ed19_4_k_cu_fbacfe896thrust24THRUST_300001_SM_1000_NS8cuda_cub3parE,@object
	.size		_ZN34_INTERNAL_9d69ed19_4_k_cu_fbacfe896thrust24THRUST_300001_SM_1000_NS8cuda_cub3parE,(_ZN34_INTERNAL_9d69ed19_4_k_cu_fbacfe896thrust24THRUST_300001_SM_1000_NS12placeholders2_4E - _ZN34_INTERNAL_9d69ed19_4_k_cu_fbacfe896thrust24THRUST_300001_SM_1000_NS8cuda_cub3parE)
_ZN34_INTERNAL_9d69ed19_4_k_cu_fbacfe896thrust24THRUST_300001_SM_1000_NS8cuda_cub3parE:
	.zero		1
	.type		_ZN34_INTERNAL_9d69ed19_4_k_cu_fbacfe896thrust24THRUST_300001_SM_1000_NS12placeholders2_4E,@object
	.size		_ZN34_INTERNAL_9d69ed19_4_k_cu_fbacfe896thrust24THRUST_300001_SM_1000_NS12placeholders2_4E,(_ZN34_INTERNAL_9d69ed19_4_k_cu_fbacfe894cuda3std3__45__cpo4cendE - _ZN34_INTERNAL_9d69ed19_4_k_cu_fbacfe896thrust24THRUST_300001_SM_1000_NS12placeholders2_4E)
_ZN34_INTERNAL_9d69ed19_4_k_cu_fbacfe896thrust24THRUST_300001_SM_1000_NS12placeholders2_4E:
	.zero		1
	.type		_ZN34_INTERNAL_9d69ed19_4_k_cu_fbacfe894cuda3std3__45__cpo4cendE,@object
	.size		_ZN34_INTERNAL_9d69ed19_4_k_cu_fbacfe894cuda3std3__45__cpo4cendE,(_ZN34_INTERNAL_9d69ed19_4_k_cu_fbacfe894cuda3std6ranges3__45__cpo4cendE - _ZN34_INTERNAL_9d69ed19_4_k_cu_fbacfe894cuda3std3__45__cpo4cendE)
_ZN34_INTERNAL_9d69ed19_4_k_cu_fbacfe894cuda3std3__45__cpo4cendE:
	.zero		1
	.type		_ZN34_INTERNAL_9d69ed19_4_k_cu_fbacfe894cuda3std6ranges3__45__cpo4cendE,@object
	.size		_ZN34_INTERNAL_9d69ed19_4_k_cu_fbacfe894cuda3std6ranges3__45__cpo4cendE,(_ZN34_INTERNAL_9d69ed19_4_k_cu_fbacfe894cuda3std3__420unreachable_sentinelE - _ZN34_INTERNAL_9d69ed19_4_k_cu_fbacfe894cuda3std6ranges3__45__cpo4cendE)
_ZN34_INTERNAL_9d69ed19_4_k_cu_fbacfe894cuda3std6ranges3__45__cpo4cendE:
	.zero		1
	.type		_ZN34_INTERNAL_9d69ed19_4_k_cu_fbacfe894cuda3std3__420unreachable_sentinelE,@object
	.size		_ZN34_INTERNAL_9d69ed19_4_k_cu_fbacfe894cuda3std3__420unreachable_sentinelE,(_ZN34_INTERNAL_9d69ed19_4_k_cu_fbacfe894cuda3std6ranges3__45__cpo5ssizeE - _ZN34_INTERNAL_9d69ed19_4_k_cu_fbacfe894cuda3std3__420unreachable_sentinelE)
_ZN34_INTERNAL_9d69ed19_4_k_cu_fbacfe894cuda3std3__420unreachable_sentinelE:
	.zero		1
	.type		_ZN34_INTERNAL_9d69ed19_4_k_cu_fbacfe894cuda3std6ranges3__45__cpo5ssizeE,@object
	.size		_ZN34_INTERNAL_9d69ed19_4_k_cu_fbacfe894cuda3std6ranges3__45__cpo5ssizeE,(_ZN34_INTERNAL_9d69ed19_4_k_cu_fbacfe896thrust24THRUST_300001_SM_1000_NS12placeholders2_8E - _ZN34_INTERNAL_9d69ed19_4_k_cu_fbacfe894cuda3std6ranges3__45__cpo5ssizeE)
_ZN34_INTERNAL_9d69ed19_4_k_cu_fbacfe894cuda3std6ranges3__45__cpo5ssizeE:
	.zero		1
	.type		_ZN34_INTERNAL_9d69ed19_4_k_cu_fbacfe896thrust24THRUST_300001_SM_1000_NS12placeholders2_8E,@object
	.size		_ZN34_INTERNAL_9d69ed19_4_k_cu_fbacfe896thrust24THRUST_300001_SM_1000_NS12placeholders2_8E,(_ZN34_INTERNAL_9d69ed19_4_k_cu_fbacfe894cuda3std3__45__cpo5crendE - _ZN34_INTERNAL_9d69ed19_4_k_cu_fbacfe896thrust24THRUST_300001_SM_1000_NS12placeholders2_8E)
_ZN34_INTERNAL_9d69ed19_4_k_cu_fbacfe896thrust24THRUST_300001_SM_1000_NS12placeholders2_8E:
	.zero		1
	.type		_ZN34_INTERNAL_9d69ed19_4_k_cu_fbacfe894cuda3std3__45__cpo5crendE,@object
	.size		_ZN34_INTERNAL_9d69ed19_4_k_cu_fbacfe894cuda3std3__45__cpo5crendE,(_ZN34_INTERNAL_9d69ed19_4_k_cu_fbacfe894cuda3std6ranges3__45__cpo4prevE - _ZN34_INTERNAL_9d69ed19_4_k_cu_fbacfe894cuda3std3__45__cpo5crendE)
_ZN34_INTERNAL_9d69ed19_4_k_cu_fbacfe894cuda3std3__45__cpo5crendE:
	.zero		1
	.type		_ZN34_INTERNAL_9d69ed19_4_k_cu_fbacfe894cuda3std6ranges3__45__cpo4prevE,@object
	.size		_ZN34_INTERNAL_9d69ed19_4_k_cu_fbacfe894cuda3std6ranges3__45__cpo4prevE,(_ZN34_INTERNAL_9d69ed19_4_k_cu_fbacfe894cuda3std6ranges3__45__cpo9iter_moveE - _ZN34_INTERNAL_9d69ed19_4_k_cu_fbacfe894cuda3std6ranges3__45__cpo4prevE)
_ZN34_INTERNAL_9d69ed19_4_k_cu_fbacfe894cuda3std6ranges3__45__cpo4prevE:
	.zero		1
	.type		_ZN34_INTERNAL_9d69ed19_4_k_cu_fbacfe894cuda3std6ranges3__45__cpo9iter_moveE,@object
	.size		_ZN34_INTERNAL_9d69ed19_4_k_cu_fbacfe894cuda3std6ranges3__45__cpo9iter_moveE,(_ZN34_INTERNAL_9d69ed19_4_k_cu_fbacfe896thrust24THRUST_300001_SM_1000_NS6system6detail10sequential3seqE - _ZN34_INTERNAL_9d69ed19_4_k_cu_fbacfe894cuda3std6ranges3__45__cpo9iter_moveE)
_ZN34_INTERNAL_9d69ed19_4_k_cu_fbacfe894cuda3std6ranges3__45__cpo9iter_moveE:
	.zero		1
	.type		_ZN34_INTERNAL_9d69ed19_4_k_cu_fbacfe896thrust24THRUST_300001_SM_1000_NS6system6detail10sequential3seqE,@object
	.size		_ZN34_INTERNAL_9d69ed19_4_k_cu_fbacfe896thrust24THRUST_300001_SM_1000_NS6system6detail10sequential3seqE,(.L_31 - _ZN34_INTERNAL_9d69ed19_4_k_cu_fbacfe896thrust24THRUST_300001_SM_1000_NS6system6detail10sequential3seqE)
_ZN34_INTERNAL_9d69ed19_4_k_cu_fbacfe896thrust24THRUST_300001_SM_1000_NS6system6detail10sequential3seqE:
	.zero		1
.L_31:


//--------------------- .nv.shared._ZN3cub18CUB_300001_SM_10006detail6reduce18DeviceReduceKernelINS2_10policy_hubIfyN4cuda3std3__44plusIfEEE10Policy1000EN6thrust24THRUST_300001_SM_1000_NS6detail15normal_iteratorINSD_10device_ptrI6float2EEEEyS9_f27Point_To_Trajectory_FunctorEEvT0_PT3_T1_NS0_13GridEvenShareISO_EET2_T4_ --------------------------
	.section	.nv.shared._ZN3cub18CUB_300001_SM_10006detail6reduce18DeviceReduceKernelINS2_10policy_hubIfyN4cuda3std3__44plusIfEEE10Policy1000EN6thrust24THRUST_300001_SM_1000_NS6detail15normal_iteratorINSD_10device_ptrI6float2EEEEyS9_f27Point_To_Trajectory_FunctorEEvT0_PT3_T1_NS0_13GridEvenShareISO_EET2_T4_,"aw",@nobits
	.sectionflags	@""
	.align	4
.nv.shared._ZN3cub18CUB_300001_SM_10006detail6reduce18DeviceReduceKernelINS2_10policy_hubIfyN4cuda3std3__44plusIfEEE10Policy1000EN6thrust24THRUST_300001_SM_1000_NS6detail15normal_iteratorINSD_10device_ptrI6float2EEEEyS9_f27Point_To_Trajectory_FunctorEEvT0_PT3_T1_NS0_13GridEvenShareISO_EET2_T4_:
	.zero		1068


//--------------------- .nv.shared._ZN3cub18CUB_300001_SM_10006detail6reduce28DeviceReduceSingleTileKernelINS2_10policy_hubIfyN4cuda3std3__44plusIfEEE10Policy1000EN6thrust24THRUST_300001_SM_1000_NS6detail15normal_iteratorINSD_10device_ptrI6float2EEEEPfyS9_ff27Point_To_Trajectory_FunctorEEvT0_T1_T2_T3_T4_T6_ --------------------------
	.section	.nv.shared._ZN3cub18CUB_300001_SM_10006detail6reduce28DeviceReduceSingleTileKernelINS2_10policy_hubIfyN4cuda3std3__44plusIfEEE10Policy1000EN6thrust24THRUST_300001_SM_1000_NS6detail15normal_iteratorINSD_10device_ptrI6float2EEEEPfyS9_ff27Point_To_Trajectory_FunctorEEvT0_T1_T2_T3_T4_T6_,"aw",@nobits
	.sectionflags	@""
	.align	4
.nv.shared._ZN3cub18CUB_300001_SM_10006detail6reduce28DeviceReduceSingleTileKernelINS2_10policy_hubIfyN4cuda3std3__44plusIfEEE10Policy1000EN6thrust24THRUST_300001_SM_1000_NS6detail15normal_iteratorINSD_10device_ptrI6float2EEEEPfyS9_ff27Point_To_Trajectory_FunctorEEvT0_T1_T2_T3_T4_T6_:
	.zero		1068


//--------------------- .nv.shared._ZN3cub18CUB_300001_SM_10006detail6reduce28DeviceReduceSingleTileKernelINS2_10policy_hubIfjN4cuda3std3__44plusIfEEE10Policy1000EPfSC_iS9_ffNS7_10__identityEEEvT0_T1_T2_T3_T4_T6_ --------------------------
	.section	.nv.shared._ZN3cub18CUB_300001_SM_10006detail6reduce28DeviceReduceSingleTileKernelINS2_10policy_hubIfjN4cuda3std3__44plusIfEEE10Policy1000EPfSC_iS9_ffNS7_10__identityEEEvT0_T1_T2_T3_T4_T6_,"aw",@nobits
	.sectionflags	@""
	.align	4
.nv.shared._ZN3cub18CUB_300001_SM_10006detail6reduce28DeviceReduceSingleTileKernelINS2_10policy_hubIfjN4cuda3std3__44plusIfEEE10Policy1000EPfSC_iS9_ffNS7_10__identityEEEvT0_T1_T2_T3_T4_T6_:
	.zero		1108


//--------------------- .nv.shared._ZN3cub18CUB_300001_SM_10006detail6reduce18DeviceReduceKernelINS2_10policy_hubIfjN4cuda3std3__44plusIfEEE10Policy1000EN6thrust24THRUST_300001_SM_1000_NS6detail15normal_iteratorINSD_10device_ptrI6float2EEEEjS9_f27Point_To_Trajectory_FunctorEEvT0_PT3_T1_NS0_13GridEvenShareISO_EET2_T4_ --------------------------
	.section	.nv.shared._ZN3cub18CUB_300001_SM_10006detail6reduce18DeviceReduceKernelINS2_10policy_hubIfjN4cuda3std3__44plusIfEEE10Policy1000EN6thrust24THRUST_300001_SM_1000_NS6detail15normal_iteratorINSD_10device_ptrI6float2EEEEjS9_f27Point_To_Trajectory_FunctorEEvT0_PT3_T1_NS0_13GridEvenShareISO_EET2_T4_,"aw",@nobits
	.sectionflags	@""
	.align	4
.nv.shared._ZN3cub18CUB_300001_SM_10006detail6reduce18DeviceReduceKernelINS2_10policy_hubIfjN4cuda3std3__44plusIfEEE10Policy1000EN6thrust24THRUST_300001_SM_1000_NS6detail15normal_iteratorINSD_10device_ptrI6float2EEEEjS9_f27Point_To_Trajectory_FunctorEEvT0_PT3_T1_NS0_13GridEvenShareISO_EET2_T4_:
	.zero		1108


//--------------------- .nv.shared._ZN3cub18CUB_300001_SM_10006detail6reduce28DeviceReduceSingleTileKernelINS2_10policy_hubIfjN4cuda3std3__44plusIfEEE10Policy1000EN6thrust24THRUST_300001_SM_1000_NS6detail15normal_iteratorINSD_10device_ptrI6float2EEEEPfjS9_ff27Point_To_Trajectory_FunctorEEvT0_T1_T2_T3_T4_T6_ --------------------------
	.section	.nv.shared._ZN3cub18CUB_300001_SM_10006detail6reduce28DeviceReduceSingleTileKernelINS2_10policy_hubIfjN4cuda3std3__44plusIfEEE10Policy1000EN6thrust24THRUST_300001_SM_1000_NS6detail15normal_iteratorINSD_10device_ptrI6float2EEEEPfjS9_ff27Point_To_Trajectory_FunctorEEvT0_T1_T2_T3_T4_T6_,"aw",@nobits
	.sectionflags	@""
	.align	4
.nv.shared._ZN3cub18CUB_300001_SM_10006detail6reduce28DeviceReduceSingleTileKernelINS2_10policy_hubIfjN4cuda3std3__44plusIfEEE10Policy1000EN6thrust24THRUST_300001_SM_1000_NS6detail15normal_iteratorINSD_10device_ptrI6float2EEEEPfjS9_ff27Point_To_Trajectory_FunctorEEvT0_T1_T2_T3_T4_T6_:
	.zero		1108


//--------------------- .nv.constant0._ZN3cub18CUB_300001_SM_10006detail6reduce28DeviceReduceSingleTileKernelINS2_10policy_hubIfyN4cuda3std3__44plusIfEEE10Policy1000EPfSC_iS9_ffNS7_10__identityEEEvT0_T1_T2_T3_T4_T6_ --------------------------
	.section	.nv.constant0._ZN3cub18CUB_300001_SM_10006detail6reduce28DeviceReduceSingleTileKernelINS2_10policy_hubIfyN4cuda3std3__44plusIfEEE10Policy1000EPfSC_iS9_ffNS7_10__identityEEEvT0_T1_T2_T3_T4_T6_,"a",@progbits
	.sectionflags	@""
	.align	4
.nv.constant0._ZN3cub18CUB_300001_SM_10006detail6reduce28DeviceReduceSingleTileKernelINS2_10policy_hubIfyN4cuda3std3__44plusIfEEE10Policy1000EPfSC_iS9_ffNS7_10__identityEEEvT0_T1_T2_T3_T4_T6_:
	.zero		925


//--------------------- .nv.constant0._ZN3cub18CUB_300001_SM_10006detail6reduce18DeviceReduceKernelINS2_10policy_hubIfyN4cuda3std3__44plusIfEEE10Policy1000EN6thrust24THRUST_300001_SM_1000_NS6detail15normal_iteratorINSD_10device_ptrI6float2EEEEyS9_f27Point_To_Trajectory_FunctorEEvT0_PT3_T1_NS0_13GridEvenShareISO_EET2_T4_ --------------------------
	.section	.nv.constant0._ZN3cub18CUB_300001_SM_10006detail6reduce18DeviceReduceKernelINS2_10policy_hubIfyN4cuda3std3__44plusIfEEE10Policy1000EN6thrust24THRUST_300001_SM_1000_NS6detail15normal_iteratorINSD_10device_ptrI6float2EEEEyS9_f27Point_To_Trajectory_FunctorEEvT0_PT3_T1_NS0_13GridEvenShareISO_EET2_T4_,"a",@progbits
	.sectionflags	@""
	.align	4
.nv.constant0._ZN3cub18CUB_300001_SM_10006detail6reduce18DeviceReduceKernelINS2_10policy_hubIfyN4cuda3std3__44plusIfEEE10Policy1000EN6thrust24THRUST_300001_SM_1000_NS6detail15normal_iteratorINSD_10device_ptrI6float2EEEEyS9_f27Point_To_Trajectory_FunctorEEvT0_PT3_T1_NS0_13GridEvenShareISO_EET2_T4_:
	.zero		1016


//--------------------- .nv.constant0._ZN3cub18CUB_300001_SM_10006detail6reduce28DeviceReduceSingleTileKernelINS2_10policy_hubIfyN4cuda3std3__44plusIfEEE10Policy1000EN6thrust24THRUST_300001_SM_1000_NS6detail15normal_iteratorINSD_10device_ptrI6float2EEEEPfyS9_ff27Point_To_Trajectory_FunctorEEvT0_T1_T2_T3_T4_T6_ --------------------------
	.section	.nv.constant0._ZN3cub18CUB_300001_SM_10006detail6reduce28DeviceReduceSingleTileKernelINS2_10policy_hubIfyN4cuda3std3__44plusIfEEE10Policy1000EN6thrust24THRUST_300001_SM_1000_NS6detail15normal_iteratorINSD_10device_ptrI6float2EEEEPfyS9_ff27Point_To_Trajectory_FunctorEEvT0_T1_T2_T3_T4_T6_,"a",@progbits
	.sectionflags	@""
	.align	4
.nv.constant0._ZN3cub18CUB_300001_SM_10006detail6reduce28DeviceReduceSingleTileKernelINS2_10policy_hubIfyN4cuda3std3__44plusIfEEE10Policy1000EN6thrust24THRUST_300001_SM_1000_NS6detail15normal_iteratorINSD_10device_ptrI6float2EEEEPfyS9_ff27Point_To_Trajectory_FunctorEEvT0_T1_T2_T3_T4_T6_:
	.zero		944


//--------------------- .nv.constant0._ZN3cub18CUB_300001_SM_10006detail6reduce28DeviceReduceSingleTileKernelINS2_10policy_hubIfjN4cuda3std3__44plusIfEEE10Policy1000EPfSC_iS9_ffNS7_10__identityEEEvT0_T1_T2_T3_T4_T6_ --------------------------
	.section	.nv.constant0._ZN3cub18CUB_300001_SM_10006detail6reduce28DeviceReduceSingleTileKernelINS2_10policy_hubIfjN4cuda3std3__44plusIfEEE10Policy1000EPfSC_iS9_ffNS7_10__identityEEEvT0_T1_T2_T3_T4_T6_,"a",@progbits
	.sectionflags	@""
	.align	4
.nv.constant0._ZN3cub18CUB_300001_SM_10006detail6reduce28DeviceReduceSingleTileKernelINS2_10policy_hubIfjN4cuda3std3__44plusIfEEE10Policy1000EPfSC_iS9_ffNS7_10__identityEEEvT0_T1_T2_T3_T4_T6_:
	.zero		925


//--------------------- .nv.constant0._ZN3cub18CUB_300001_SM_10006detail6reduce18DeviceReduceKernelINS2_10policy_hubIfjN4cuda3std3__44plusIfEEE10Policy1000EN6thrust24THRUST_300001_SM_1000_NS6detail15normal_iteratorINSD_10device_ptrI6float2EEEEjS9_f27Point_To_Trajectory_FunctorEEvT0_PT3_T1_NS0_13GridEvenShareISO_EET2_T4_ --------------------------
	.section	.nv.constant0._ZN3cub18CUB_300001_SM_10006detail6reduce18DeviceReduceKernelINS2_10policy_hubIfjN4cuda3std3__44plusIfEEE10Policy1000EN6thrust24THRUST_300001_SM_1000_NS6detail15normal_iteratorINSD_10device_ptrI6float2EEEEjS9_f27Point_To_Trajectory_FunctorEEvT0_PT3_T1_NS0_13GridEvenShareISO_EET2_T4_,"a",@progbits
	.sectionflags	@""
	.align	4
.nv.constant0._ZN3cub18CUB_300001_SM_10006detail6reduce18DeviceReduceKernelINS2_10policy_hubIfjN4cuda3std3__44plusIfEEE10Policy1000EN6thrust24THRUST_300001_SM_1000_NS6detail15normal_iteratorINSD_10device_ptrI6float2EEEEjS9_f27Point_To_Trajectory_FunctorEEvT0_PT3_T1_NS0_13GridEvenShareISO_EET2_T4_:
	.zero		976


//--------------------- .nv.constant0._ZN3cub18CUB_300001_SM_10006detail6reduce28DeviceReduceSingleTileKernelINS2_10policy_hubIfjN4cuda3std3__44plusIfEEE10Policy1000EN6thrust24THRUST_300001_SM_1000_NS6detail15normal_iteratorINSD_10device_ptrI6float2EEEEPfjS9_ff27Point_To_Trajectory_FunctorEEvT0_T1_T2_T3_T4_T6_ --------------------------
	.section	.nv.constant0._ZN3cub18CUB_300001_SM_10006detail6reduce28DeviceReduceSingleTileKernelINS2_10policy_hubIfjN4cuda3std3__44plusIfEEE10Policy1000EN6thrust24THRUST_300001_SM_1000_NS6detail15normal_iteratorINSD_10device_ptrI6float2EEEEPfjS9_ff27Point_To_Trajectory_FunctorEEvT0_T1_T2_T3_T4_T6_,"a",@progbits
	.sectionflags	@""
	.align	4
.nv.constant0._ZN3cub18CUB_300001_SM_10006detail6reduce28DeviceReduceSingleTileKernelINS2_10policy_hubIfjN4cuda3std3__44plusIfEEE10Policy1000EN6thrust24THRUST_300001_SM_1000_NS6detail15normal_iteratorINSD_10device_ptrI6float2EEEEPfjS9_ff27Point_To_Trajectory_FunctorEEvT0_T1_T2_T3_T4_T6_:
	.zero		944


//--------------------- .nv.constant0._ZN3cub18CUB_300001_SM_10006detail11EmptyKernelIvEEvv --------------------------
	.section	.nv.constant0._ZN3cub18CUB_300001_SM_10006detail11EmptyKernelIvEEvv,"a",@progbits
	.sectionflags	@""
	.align	4
.nv.constant0._ZN3cub18CUB_300001_SM_10006detail11EmptyKernelIvEEvv:
	.zero		896


//--------------------- SYMBOLS --------------------------

	.type		.nv.reservedSmem.offset0,@object
	.size		.nv.reservedSmem.offset0,0x4
	.type		.nv.reservedSmem.cap,@object
	.size		.nv.reservedSmem.cap,0x4
